//
// Generated by NVIDIA NVVM Compiler
//
// Compiler Build ID: CL-36424714
// Cuda compilation tools, release 13.0, V13.0.88
// Based on NVVM 20.0.0
//

.version 9.0
.target sm_100
.address_size 64

	// .globl	_ZN3cub18CUB_300001_SM_10006detail11EmptyKernelIvEEvv
// _ZZN3cub18CUB_300001_SM_10006detail6reduce28DeviceReduceSingleTileKernelINS2_10policy_hubIfjN4cuda3std3__44plusIfEEE10Policy1000EN6thrust24THRUST_300001_SM_1000_NS6detail15normal_iteratorINSD_10device_ptrIfEEEEPfjS9_ffNS7_10__identityEEEvT0_T1_T2_T3_T4_T6_E12temp_storage has been demoted
// _ZZN3cub18CUB_300001_SM_10006detail6reduce18DeviceReduceKernelINS2_10policy_hubIfjN4cuda3std3__44plusIfEEE10Policy1000EN6thrust24THRUST_300001_SM_1000_NS6detail15normal_iteratorINSD_10device_ptrIfEEEEjS9_fNS7_10__identityEEEvT0_PT3_T1_NS0_13GridEvenShareISN_EET2_T4_E12temp_storage has been demoted
// _ZZN3cub18CUB_300001_SM_10006detail6reduce28DeviceReduceSingleTileKernelINS2_10policy_hubIfjN4cuda3std3__44plusIfEEE10Policy1000EPfSC_iS9_ffNS7_10__identityEEEvT0_T1_T2_T3_T4_T6_E12temp_storage has been demoted
// _ZZN3cub18CUB_300001_SM_10006detail6reduce28DeviceReduceSingleTileKernelINS2_10policy_hubIfyN4cuda3std3__44plusIfEEE10Policy1000EN6thrust24THRUST_300001_SM_1000_NS6detail15normal_iteratorINSD_10device_ptrIfEEEEPfyS9_ffNS7_10__identityEEEvT0_T1_T2_T3_T4_T6_E12temp_storage has been demoted
// _ZZN3cub18CUB_300001_SM_10006detail6reduce18DeviceReduceKernelINS2_10policy_hubIfyN4cuda3std3__44plusIfEEE10Policy1000EN6thrust24THRUST_300001_SM_1000_NS6detail15normal_iteratorINSD_10device_ptrIfEEEEyS9_fNS7_10__identityEEEvT0_PT3_T1_NS0_13GridEvenShareISN_EET2_T4_E12temp_storage has been demoted
// _ZZN3cub18CUB_300001_SM_10006detail6reduce28DeviceReduceSingleTileKernelINS2_10policy_hubIfyN4cuda3std3__44plusIfEEE10Policy1000EPfSC_iS9_ffNS7_10__identityEEEvT0_T1_T2_T3_T4_T6_E12temp_storage has been demoted
// _ZZN3cub18CUB_300001_SM_10006detail9transform23transform_kernel_ublkcpINS2_19async_copy_policy_tILi128EEEiN4cuda3std3__44plusIfEEN6thrust24THRUST_300001_SM_1000_NS6detail15normal_iteratorINSC_10device_ptrIfEEEEJffEEEvT0_iT1_T2_DpNS2_16aligned_base_ptrIT3_EEE3bar has been demoted
// _ZZN3cub18CUB_300001_SM_10006detail9transform23transform_kernel_ublkcpINS2_19async_copy_policy_tILi128EEElN4cuda3std3__44plusIfEEN6thrust24THRUST_300001_SM_1000_NS6detail15normal_iteratorINSC_10device_ptrIfEEEEJffEEEvT0_iT1_T2_DpNS2_16aligned_base_ptrIT3_EEE3bar has been demoted
.global .align 1 .b8 _ZN30_INTERNAL_fa22a8ca_4_k_cu_main4cuda3std3__45__cpo5beginE[1];
.global .align 1 .b8 _ZN30_INTERNAL_fa22a8ca_4_k_cu_main4cuda3std3__45__cpo3endE[1];
.global .align 1 .b8 _ZN30_INTERNAL_fa22a8ca_4_k_cu_main4cuda3std3__45__cpo6cbeginE[1];
.global .align 1 .b8 _ZN30_INTERNAL_fa22a8ca_4_k_cu_main4cuda3std3__45__cpo4cendE[1];
.global .align 1 .b8 _ZN30_INTERNAL_fa22a8ca_4_k_cu_main4cuda3std3__45__cpo6rbeginE[1];
.global .align 1 .b8 _ZN30_INTERNAL_fa22a8ca_4_k_cu_main4cuda3std3__45__cpo4rendE[1];
.global .align 1 .b8 _ZN30_INTERNAL_fa22a8ca_4_k_cu_main4cuda3std3__45__cpo7crbeginE[1];
.global .align 1 .b8 _ZN30_INTERNAL_fa22a8ca_4_k_cu_main4cuda3std3__45__cpo5crendE[1];
.global .align 1 .b8 _ZN30_INTERNAL_fa22a8ca_4_k_cu_main4cuda3std3__432_GLOBAL__N__fa22a8ca_4_k_cu_main6ignoreE[1];
.global .align 1 .b8 _ZN30_INTERNAL_fa22a8ca_4_k_cu_main4cuda3std3__419piecewise_constructE[1];
.global .align 1 .b8 _ZN30_INTERNAL_fa22a8ca_4_k_cu_main4cuda3std3__48in_placeE[1];
.global .align 1 .b8 _ZN30_INTERNAL_fa22a8ca_4_k_cu_main4cuda3std3__420unreachable_sentinelE[1];
.global .align 1 .b8 _ZN30_INTERNAL_fa22a8ca_4_k_cu_main4cuda3std3__47nulloptE[1];
.global .align 1 .b8 _ZN30_INTERNAL_fa22a8ca_4_k_cu_main4cuda3std3__48unexpectE[1];
.global .align 1 .b8 _ZN30_INTERNAL_fa22a8ca_4_k_cu_main4cuda3std6ranges3__45__cpo4swapE[1];
.global .align 1 .b8 _ZN30_INTERNAL_fa22a8ca_4_k_cu_main4cuda3std6ranges3__45__cpo9iter_moveE[1];
.global .align 1 .b8 _ZN30_INTERNAL_fa22a8ca_4_k_cu_main4cuda3std6ranges3__45__cpo5beginE[1];
.global .align 1 .b8 _ZN30_INTERNAL_fa22a8ca_4_k_cu_main4cuda3std6ranges3__45__cpo3endE[1];
.global .align 1 .b8 _ZN30_INTERNAL_fa22a8ca_4_k_cu_main4cuda3std6ranges3__45__cpo6cbeginE[1];
.global .align 1 .b8 _ZN30_INTERNAL_fa22a8ca_4_k_cu_main4cuda3std6ranges3__45__cpo4cendE[1];
.global .align 1 .b8 _ZN30_INTERNAL_fa22a8ca_4_k_cu_main4cuda3std6ranges3__45__cpo7advanceE[1];
.global .align 1 .b8 _ZN30_INTERNAL_fa22a8ca_4_k_cu_main4cuda3std6ranges3__45__cpo9iter_swapE[1];
.global .align 1 .b8 _ZN30_INTERNAL_fa22a8ca_4_k_cu_main4cuda3std6ranges3__45__cpo4nextE[1];
.global .align 1 .b8 _ZN30_INTERNAL_fa22a8ca_4_k_cu_main4cuda3std6ranges3__45__cpo4prevE[1];
.global .align 1 .b8 _ZN30_INTERNAL_fa22a8ca_4_k_cu_main4cuda3std6ranges3__45__cpo4dataE[1];
.global .align 1 .b8 _ZN30_INTERNAL_fa22a8ca_4_k_cu_main4cuda3std6ranges3__45__cpo5cdataE[1];
.global .align 1 .b8 _ZN30_INTERNAL_fa22a8ca_4_k_cu_main4cuda3std6ranges3__45__cpo4sizeE[1];
.global .align 1 .b8 _ZN30_INTERNAL_fa22a8ca_4_k_cu_main4cuda3std6ranges3__45__cpo5ssizeE[1];
.global .align 1 .b8 _ZN30_INTERNAL_fa22a8ca_4_k_cu_main4cuda3std6ranges3__45__cpo8distanceE[1];
.global .align 1 .b8 _ZN30_INTERNAL_fa22a8ca_4_k_cu_main6thrust24THRUST_300001_SM_1000_NS8cuda_cub3parE[1];
.global .align 1 .b8 _ZN30_INTERNAL_fa22a8ca_4_k_cu_main6thrust24THRUST_300001_SM_1000_NS8cuda_cub10par_nosyncE[1];
.global .align 1 .b8 _ZN30_INTERNAL_fa22a8ca_4_k_cu_main6thrust24THRUST_300001_SM_1000_NS6system6detail10sequential3seqE[1];
.global .align 1 .b8 _ZN30_INTERNAL_fa22a8ca_4_k_cu_main6thrust24THRUST_300001_SM_1000_NS12placeholders2_1E[1];
.global .align 1 .b8 _ZN30_INTERNAL_fa22a8ca_4_k_cu_main6thrust24THRUST_300001_SM_1000_NS12placeholders2_2E[1];
.global .align 1 .b8 _ZN30_INTERNAL_fa22a8ca_4_k_cu_main6thrust24THRUST_300001_SM_1000_NS12placeholders2_3E[1];
.global .align 1 .b8 _ZN30_INTERNAL_fa22a8ca_4_k_cu_main6thrust24THRUST_300001_SM_1000_NS12placeholders2_4E[1];
.global .align 1 .b8 _ZN30_INTERNAL_fa22a8ca_4_k_cu_main6thrust24THRUST_300001_SM_1000_NS12placeholders2_5E[1];
.global .align 1 .b8 _ZN30_INTERNAL_fa22a8ca_4_k_cu_main6thrust24THRUST_300001_SM_1000_NS12placeholders2_6E[1];
.global .align 1 .b8 _ZN30_INTERNAL_fa22a8ca_4_k_cu_main6thrust24THRUST_300001_SM_1000_NS12placeholders2_7E[1];
.global .align 1 .b8 _ZN30_INTERNAL_fa22a8ca_4_k_cu_main6thrust24THRUST_300001_SM_1000_NS12placeholders2_8E[1];
.global .align 1 .b8 _ZN30_INTERNAL_fa22a8ca_4_k_cu_main6thrust24THRUST_300001_SM_1000_NS12placeholders2_9E[1];
.global .align 1 .b8 _ZN30_INTERNAL_fa22a8ca_4_k_cu_main6thrust24THRUST_300001_SM_1000_NS12placeholders3_10E[1];
.global .align 1 .b8 _ZN30_INTERNAL_fa22a8ca_4_k_cu_main6thrust24THRUST_300001_SM_1000_NS3seqE[1];
.extern .shared .align 128 .b8 _ZN3cub18CUB_300001_SM_10006detail9transform4smemE[];

.visible .entry _ZN3cub18CUB_300001_SM_10006detail11EmptyKernelIvEEvv()
{


	ret;

}
	// .globl	_ZN3cub18CUB_300001_SM_10006detail6reduce28DeviceReduceSingleTileKernelINS2_10policy_hubIfjN4cuda3std3__44plusIfEEE10Policy1000EN6thrust24THRUST_300001_SM_1000_NS6detail15normal_iteratorINSD_10device_ptrIfEEEEPfjS9_ffNS7_10__identityEEEvT0_T1_T2_T3_T4_T6_
.visible .entry _ZN3cub18CUB_300001_SM_10006detail6reduce28DeviceReduceSingleTileKernelINS2_10policy_hubIfjN4cuda3std3__44plusIfEEE10Policy1000EN6thrust24THRUST_300001_SM_1000_NS6detail15normal_iteratorINSD_10device_ptrIfEEEEPfjS9_ffNS7_10__identityEEEvT0_T1_T2_T3_T4_T6_(
	.param .align 8 .b8 _ZN3cub18CUB_300001_SM_10006detail6reduce28DeviceReduceSingleTileKernelINS2_10policy_hubIfjN4cuda3std3__44plusIfEEE10Policy1000EN6thrust24THRUST_300001_SM_1000_NS6detail15normal_iteratorINSD_10device_ptrIfEEEEPfjS9_ffNS7_10__identityEEEvT0_T1_T2_T3_T4_T6__param_0[8],
	.param .u64 .ptr .align 1 _ZN3cub18CUB_300001_SM_10006detail6reduce28DeviceReduceSingleTileKernelINS2_10policy_hubIfjN4cuda3std3__44plusIfEEE10Policy1000EN6thrust24THRUST_300001_SM_1000_NS6detail15normal_iteratorINSD_10device_ptrIfEEEEPfjS9_ffNS7_10__identityEEEvT0_T1_T2_T3_T4_T6__param_1,
	.param .u32 _ZN3cub18CUB_300001_SM_10006detail6reduce28DeviceReduceSingleTileKernelINS2_10policy_hubIfjN4cuda3std3__44plusIfEEE10Policy1000EN6thrust24THRUST_300001_SM_1000_NS6detail15normal_iteratorINSD_10device_ptrIfEEEEPfjS9_ffNS7_10__identityEEEvT0_T1_T2_T3_T4_T6__param_2,
	.param .align 1 .b8 _ZN3cub18CUB_300001_SM_10006detail6reduce28DeviceReduceSingleTileKernelINS2_10policy_hubIfjN4cuda3std3__44plusIfEEE10Policy1000EN6thrust24THRUST_300001_SM_1000_NS6detail15normal_iteratorINSD_10device_ptrIfEEEEPfjS9_ffNS7_10__identityEEEvT0_T1_T2_T3_T4_T6__param_3[1],
	.param .f32 _ZN3cub18CUB_300001_SM_10006detail6reduce28DeviceReduceSingleTileKernelINS2_10policy_hubIfjN4cuda3std3__44plusIfEEE10Policy1000EN6thrust24THRUST_300001_SM_1000_NS6detail15normal_iteratorINSD_10device_ptrIfEEEEPfjS9_ffNS7_10__identityEEEvT0_T1_T2_T3_T4_T6__param_4,
	.param .align 1 .b8 _ZN3cub18CUB_300001_SM_10006detail6reduce28DeviceReduceSingleTileKernelINS2_10policy_hubIfjN4cuda3std3__44plusIfEEE10Policy1000EN6thrust24THRUST_300001_SM_1000_NS6detail15normal_iteratorINSD_10device_ptrIfEEEEPfjS9_ffNS7_10__identityEEEvT0_T1_T2_T3_T4_T6__param_5[1]
)
.maxntid 512
.minnctapersm 1
{
	.reg .pred 	%p<67>;
	.reg .b32 	%r<211>;
	.reg .b32 	%f<384>;
	.reg .b64 	%rd<84>;
	// demoted variable
	.shared .align 4 .b8 _ZZN3cub18CUB_300001_SM_10006detail6reduce28DeviceReduceSingleTileKernelINS2_10policy_hubIfjN4cuda3std3__44plusIfEEE10Policy1000EN6thrust24THRUST_300001_SM_1000_NS6detail15normal_iteratorINSD_10device_ptrIfEEEEPfjS9_ffNS7_10__identityEEEvT0_T1_T2_T3_T4_T6_E12temp_storage[84];
	ld.param.u64 	%rd9, [_ZN3cub18CUB_300001_SM_10006detail6reduce28DeviceReduceSingleTileKernelINS2_10policy_hubIfjN4cuda3std3__44plusIfEEE10Policy1000EN6thrust24THRUST_300001_SM_1000_NS6detail15normal_iteratorINSD_10device_ptrIfEEEEPfjS9_ffNS7_10__identityEEEvT0_T1_T2_T3_T4_T6__param_0];
	ld.param.u64 	%rd10, [_ZN3cub18CUB_300001_SM_10006detail6reduce28DeviceReduceSingleTileKernelINS2_10policy_hubIfjN4cuda3std3__44plusIfEEE10Policy1000EN6thrust24THRUST_300001_SM_1000_NS6detail15normal_iteratorINSD_10device_ptrIfEEEEPfjS9_ffNS7_10__identityEEEvT0_T1_T2_T3_T4_T6__param_1];
	ld.param.u32 	%r51, [_ZN3cub18CUB_300001_SM_10006detail6reduce28DeviceReduceSingleTileKernelINS2_10policy_hubIfjN4cuda3std3__44plusIfEEE10Policy1000EN6thrust24THRUST_300001_SM_1000_NS6detail15normal_iteratorINSD_10device_ptrIfEEEEPfjS9_ffNS7_10__identityEEEvT0_T1_T2_T3_T4_T6__param_2];
	ld.param.f32 	%f42, [_ZN3cub18CUB_300001_SM_10006detail6reduce28DeviceReduceSingleTileKernelINS2_10policy_hubIfjN4cuda3std3__44plusIfEEE10Policy1000EN6thrust24THRUST_300001_SM_1000_NS6detail15normal_iteratorINSD_10device_ptrIfEEEEPfjS9_ffNS7_10__identityEEEvT0_T1_T2_T3_T4_T6__param_4];
	cvta.to.global.u64 	%rd1, %rd10;
	setp.ne.s32 	%p1, %r51, 0;
	@%p1 bra 	$L__BB1_3;
	mov.u32 	%r193, %tid.x;
	setp.ne.s32 	%p66, %r193, 0;
	@%p66 bra 	$L__BB1_52;
	st.global.f32 	[%rd1], %f42;
	bra.uni 	$L__BB1_52;
$L__BB1_3:
	cvta.to.global.u64 	%rd2, %rd9;
	setp.gt.u32 	%p2, %r51, 8191;
	@%p2 bra 	$L__BB1_28;
	mov.u32 	%r1, %tid.x;
	setp.ge.u32 	%p24, %r1, %r51;
	mov.f32 	%f371, 0f00000000;
	mov.u32 	%r197, %r1;
	@%p24 bra 	$L__BB1_6;
	mul.wide.u32 	%rd73, %r1, 4;
	add.s64 	%rd74, %rd2, %rd73;
	ld.global.f32 	%f371, [%rd74];
	add.s32 	%r197, %r1, 512;
$L__BB1_6:
	setp.ge.u32 	%p25, %r197, %r51;
	@%p25 bra 	$L__BB1_19;
	not.b32 	%r120, %r197;
	add.s32 	%r121, %r51, %r120;
	shr.u32 	%r122, %r121, 9;
	add.s32 	%r4, %r122, 1;
	and.b32  	%r5, %r4, 15;
	setp.lt.u32 	%p26, %r121, 7680;
	@%p26 bra 	$L__BB1_10;
	and.b32  	%r123, %r4, 16777200;
	neg.s32 	%r195, %r123;
	mul.wide.u32 	%rd75, %r197, 4;
	add.s64 	%rd76, %rd75, %rd2;
	add.s64 	%rd82, %rd76, 16384;
$L__BB1_9:
	.pragma "nounroll";
	ld.global.f32 	%f205, [%rd82+-16384];
	add.f32 	%f206, %f371, %f205;
	ld.global.f32 	%f207, [%rd82+-14336];
	add.f32 	%f208, %f206, %f207;
	ld.global.f32 	%f209, [%rd82+-12288];
	add.f32 	%f210, %f208, %f209;
	ld.global.f32 	%f211, [%rd82+-10240];
	add.f32 	%f212, %f210, %f211;
	ld.global.f32 	%f213, [%rd82+-8192];
	add.f32 	%f214, %f212, %f213;
	ld.global.f32 	%f215, [%rd82+-6144];
	add.f32 	%f216, %f214, %f215;
	ld.global.f32 	%f217, [%rd82+-4096];
	add.f32 	%f218, %f216, %f217;
	ld.global.f32 	%f219, [%rd82+-2048];
	add.f32 	%f220, %f218, %f219;
	ld.global.f32 	%f221, [%rd82];
	add.f32 	%f222, %f220, %f221;
	ld.global.f32 	%f223, [%rd82+2048];
	add.f32 	%f224, %f222, %f223;
	ld.global.f32 	%f225, [%rd82+4096];
	add.f32 	%f226, %f224, %f225;
	ld.global.f32 	%f227, [%rd82+6144];
	add.f32 	%f228, %f226, %f227;
	ld.global.f32 	%f229, [%rd82+8192];
	add.f32 	%f230, %f228, %f229;
	ld.global.f32 	%f231, [%rd82+10240];
	add.f32 	%f232, %f230, %f231;
	ld.global.f32 	%f233, [%rd82+12288];
	add.f32 	%f234, %f232, %f233;
	ld.global.f32 	%f235, [%rd82+14336];
	add.f32 	%f371, %f234, %f235;
	add.s32 	%r197, %r197, 8192;
	add.s32 	%r195, %r195, 16;
	add.s64 	%rd82, %rd82, 32768;
	setp.ne.s32 	%p27, %r195, 0;
	@%p27 bra 	$L__BB1_9;
$L__BB1_10:
	setp.eq.s32 	%p28, %r5, 0;
	@%p28 bra 	$L__BB1_19;
	and.b32  	%r12, %r4, 7;
	setp.lt.u32 	%p29, %r5, 8;
	@%p29 bra 	$L__BB1_13;
	mul.wide.u32 	%rd77, %r197, 4;
	add.s64 	%rd78, %rd2, %rd77;
	ld.global.f32 	%f237, [%rd78];
	add.f32 	%f238, %f371, %f237;
	ld.global.f32 	%f239, [%rd78+2048];
	add.f32 	%f240, %f238, %f239;
	ld.global.f32 	%f241, [%rd78+4096];
	add.f32 	%f242, %f240, %f241;
	ld.global.f32 	%f243, [%rd78+6144];
	add.f32 	%f244, %f242, %f243;
	ld.global.f32 	%f245, [%rd78+8192];
	add.f32 	%f246, %f244, %f245;
	ld.global.f32 	%f247, [%rd78+10240];
	add.f32 	%f248, %f246, %f247;
	ld.global.f32 	%f249, [%rd78+12288];
	add.f32 	%f250, %f248, %f249;
	ld.global.f32 	%f251, [%rd78+14336];
	add.f32 	%f371, %f250, %f251;
	add.s32 	%r197, %r197, 4096;
$L__BB1_13:
	setp.eq.s32 	%p30, %r12, 0;
	@%p30 bra 	$L__BB1_19;
	and.b32  	%r15, %r4, 3;
	setp.lt.u32 	%p31, %r12, 4;
	@%p31 bra 	$L__BB1_16;
	mul.wide.u32 	%rd79, %r197, 4;
	add.s64 	%rd80, %rd2, %rd79;
	ld.global.f32 	%f253, [%rd80];
	add.f32 	%f254, %f371, %f253;
	ld.global.f32 	%f255, [%rd80+2048];
	add.f32 	%f256, %f254, %f255;
	ld.global.f32 	%f257, [%rd80+4096];
	add.f32 	%f258, %f256, %f257;
	ld.global.f32 	%f259, [%rd80+6144];
	add.f32 	%f371, %f258, %f259;
	add.s32 	%r197, %r197, 2048;
$L__BB1_16:
	setp.eq.s32 	%p32, %r15, 0;
	@%p32 bra 	$L__BB1_19;
	mul.wide.u32 	%rd81, %r197, 4;
	add.s64 	%rd83, %rd2, %rd81;
	neg.s32 	%r200, %r15;
$L__BB1_18:
	.pragma "nounroll";
	ld.global.f32 	%f260, [%rd83];
	add.f32 	%f371, %f371, %f260;
	add.s64 	%rd83, %rd83, 2048;
	add.s32 	%r200, %r200, 1;
	setp.ne.s32 	%p33, %r200, 0;
	@%p33 bra 	$L__BB1_18;
$L__BB1_19:
	setp.lt.u32 	%p34, %r51, 512;
	@%p34 bra 	$L__BB1_24;
	// begin inline asm
	mov.u32 %r162, %laneid;
	// end inline asm
	mov.b32 	%r164, %f371;
	mov.b32 	%r165, 1;
	mov.b32 	%r186, 31;
	mov.b32 	%r187, -1;
	// begin inline asm
	shfl.sync.down.b32 %r163, %r164, %r165, %r186, %r187;
	// end inline asm
	setp.gt.s32 	%p58, %r162, 30;
	mov.b32 	%f319, %r163;
	add.f32 	%f320, %f371, %f319;
	selp.f32 	%f321, %f371, %f320, %p58;
	mov.b32 	%r169, %f321;
	mov.b32 	%r170, 2;
	// begin inline asm
	shfl.sync.down.b32 %r168, %r169, %r170, %r186, %r187;
	// end inline asm
	setp.gt.s32 	%p59, %r162, 29;
	mov.b32 	%f322, %r168;
	add.f32 	%f323, %f321, %f322;
	selp.f32 	%f324, %f321, %f323, %p59;
	mov.b32 	%r174, %f324;
	mov.b32 	%r175, 4;
	// begin inline asm
	shfl.sync.down.b32 %r173, %r174, %r175, %r186, %r187;
	// end inline asm
	setp.gt.s32 	%p60, %r162, 27;
	mov.b32 	%f325, %r173;
	add.f32 	%f326, %f324, %f325;
	selp.f32 	%f327, %f324, %f326, %p60;
	mov.b32 	%r179, %f327;
	mov.b32 	%r180, 8;
	// begin inline asm
	shfl.sync.down.b32 %r178, %r179, %r180, %r186, %r187;
	// end inline asm
	setp.gt.s32 	%p61, %r162, 23;
	mov.b32 	%f328, %r178;
	add.f32 	%f329, %f327, %f328;
	selp.f32 	%f330, %f327, %f329, %p61;
	mov.b32 	%r184, %f330;
	mov.b32 	%r185, 16;
	// begin inline asm
	shfl.sync.down.b32 %r183, %r184, %r185, %r186, %r187;
	// end inline asm
	setp.gt.s32 	%p62, %r162, 15;
	mov.b32 	%f331, %r183;
	add.f32 	%f16, %f330, %f331;
	selp.f32 	%f383, %f330, %f16, %p62;
	setp.ne.s32 	%p63, %r162, 0;
	@%p63 bra 	$L__BB1_22;
	shr.u32 	%r188, %r1, 3;
	and.b32  	%r189, %r188, 124;
	mov.u32 	%r190, _ZZN3cub18CUB_300001_SM_10006detail6reduce28DeviceReduceSingleTileKernelINS2_10policy_hubIfjN4cuda3std3__44plusIfEEE10Policy1000EN6thrust24THRUST_300001_SM_1000_NS6detail15normal_iteratorINSD_10device_ptrIfEEEEPfjS9_ffNS7_10__identityEEEvT0_T1_T2_T3_T4_T6_E12temp_storage;
	add.s32 	%r191, %r190, %r189;
	st.shared.f32 	[%r191+16], %f16;
$L__BB1_22:
	bar.sync 	0;
	setp.ne.s32 	%p64, %r1, 0;
	@%p64 bra 	$L__BB1_50;
	ld.shared.f32 	%f332, [_ZZN3cub18CUB_300001_SM_10006detail6reduce28DeviceReduceSingleTileKernelINS2_10policy_hubIfjN4cuda3std3__44plusIfEEE10Policy1000EN6thrust24THRUST_300001_SM_1000_NS6detail15normal_iteratorINSD_10device_ptrIfEEEEPfjS9_ffNS7_10__identityEEEvT0_T1_T2_T3_T4_T6_E12temp_storage+20];
	add.f32 	%f333, %f383, %f332;
	ld.shared.f32 	%f334, [_ZZN3cub18CUB_300001_SM_10006detail6reduce28DeviceReduceSingleTileKernelINS2_10policy_hubIfjN4cuda3std3__44plusIfEEE10Policy1000EN6thrust24THRUST_300001_SM_1000_NS6detail15normal_iteratorINSD_10device_ptrIfEEEEPfjS9_ffNS7_10__identityEEEvT0_T1_T2_T3_T4_T6_E12temp_storage+24];
	add.f32 	%f335, %f333, %f334;
	ld.shared.f32 	%f336, [_ZZN3cub18CUB_300001_SM_10006detail6reduce28DeviceReduceSingleTileKernelINS2_10policy_hubIfjN4cuda3std3__44plusIfEEE10Policy1000EN6thrust24THRUST_300001_SM_1000_NS6detail15normal_iteratorINSD_10device_ptrIfEEEEPfjS9_ffNS7_10__identityEEEvT0_T1_T2_T3_T4_T6_E12temp_storage+28];
	add.f32 	%f337, %f335, %f336;
	ld.shared.f32 	%f338, [_ZZN3cub18CUB_300001_SM_10006detail6reduce28DeviceReduceSingleTileKernelINS2_10policy_hubIfjN4cuda3std3__44plusIfEEE10Policy1000EN6thrust24THRUST_300001_SM_1000_NS6detail15normal_iteratorINSD_10device_ptrIfEEEEPfjS9_ffNS7_10__identityEEEvT0_T1_T2_T3_T4_T6_E12temp_storage+32];
	add.f32 	%f339, %f337, %f338;
	ld.shared.f32 	%f340, [_ZZN3cub18CUB_300001_SM_10006detail6reduce28DeviceReduceSingleTileKernelINS2_10policy_hubIfjN4cuda3std3__44plusIfEEE10Policy1000EN6thrust24THRUST_300001_SM_1000_NS6detail15normal_iteratorINSD_10device_ptrIfEEEEPfjS9_ffNS7_10__identityEEEvT0_T1_T2_T3_T4_T6_E12temp_storage+36];
	add.f32 	%f341, %f339, %f340;
	ld.shared.f32 	%f342, [_ZZN3cub18CUB_300001_SM_10006detail6reduce28DeviceReduceSingleTileKernelINS2_10policy_hubIfjN4cuda3std3__44plusIfEEE10Policy1000EN6thrust24THRUST_300001_SM_1000_NS6detail15normal_iteratorINSD_10device_ptrIfEEEEPfjS9_ffNS7_10__identityEEEvT0_T1_T2_T3_T4_T6_E12temp_storage+40];
	add.f32 	%f343, %f341, %f342;
	ld.shared.f32 	%f344, [_ZZN3cub18CUB_300001_SM_10006detail6reduce28DeviceReduceSingleTileKernelINS2_10policy_hubIfjN4cuda3std3__44plusIfEEE10Policy1000EN6thrust24THRUST_300001_SM_1000_NS6detail15normal_iteratorINSD_10device_ptrIfEEEEPfjS9_ffNS7_10__identityEEEvT0_T1_T2_T3_T4_T6_E12temp_storage+44];
	add.f32 	%f345, %f343, %f344;
	ld.shared.f32 	%f346, [_ZZN3cub18CUB_300001_SM_10006detail6reduce28DeviceReduceSingleTileKernelINS2_10policy_hubIfjN4cuda3std3__44plusIfEEE10Policy1000EN6thrust24THRUST_300001_SM_1000_NS6detail15normal_iteratorINSD_10device_ptrIfEEEEPfjS9_ffNS7_10__identityEEEvT0_T1_T2_T3_T4_T6_E12temp_storage+48];
	add.f32 	%f347, %f345, %f346;
	ld.shared.f32 	%f348, [_ZZN3cub18CUB_300001_SM_10006detail6reduce28DeviceReduceSingleTileKernelINS2_10policy_hubIfjN4cuda3std3__44plusIfEEE10Policy1000EN6thrust24THRUST_300001_SM_1000_NS6detail15normal_iteratorINSD_10device_ptrIfEEEEPfjS9_ffNS7_10__identityEEEvT0_T1_T2_T3_T4_T6_E12temp_storage+52];
	add.f32 	%f349, %f347, %f348;
	ld.shared.f32 	%f350, [_ZZN3cub18CUB_300001_SM_10006detail6reduce28DeviceReduceSingleTileKernelINS2_10policy_hubIfjN4cuda3std3__44plusIfEEE10Policy1000EN6thrust24THRUST_300001_SM_1000_NS6detail15normal_iteratorINSD_10device_ptrIfEEEEPfjS9_ffNS7_10__identityEEEvT0_T1_T2_T3_T4_T6_E12temp_storage+56];
	add.f32 	%f351, %f349, %f350;
	ld.shared.f32 	%f352, [_ZZN3cub18CUB_300001_SM_10006detail6reduce28DeviceReduceSingleTileKernelINS2_10policy_hubIfjN4cuda3std3__44plusIfEEE10Policy1000EN6thrust24THRUST_300001_SM_1000_NS6detail15normal_iteratorINSD_10device_ptrIfEEEEPfjS9_ffNS7_10__identityEEEvT0_T1_T2_T3_T4_T6_E12temp_storage+60];
	add.f32 	%f353, %f351, %f352;
	ld.shared.f32 	%f354, [_ZZN3cub18CUB_300001_SM_10006detail6reduce28DeviceReduceSingleTileKernelINS2_10policy_hubIfjN4cuda3std3__44plusIfEEE10Policy1000EN6thrust24THRUST_300001_SM_1000_NS6detail15normal_iteratorINSD_10device_ptrIfEEEEPfjS9_ffNS7_10__identityEEEvT0_T1_T2_T3_T4_T6_E12temp_storage+64];
	add.f32 	%f355, %f353, %f354;
	ld.shared.f32 	%f356, [_ZZN3cub18CUB_300001_SM_10006detail6reduce28DeviceReduceSingleTileKernelINS2_10policy_hubIfjN4cuda3std3__44plusIfEEE10Policy1000EN6thrust24THRUST_300001_SM_1000_NS6detail15normal_iteratorINSD_10device_ptrIfEEEEPfjS9_ffNS7_10__identityEEEvT0_T1_T2_T3_T4_T6_E12temp_storage+68];
	add.f32 	%f357, %f355, %f356;
	ld.shared.f32 	%f358, [_ZZN3cub18CUB_300001_SM_10006detail6reduce28DeviceReduceSingleTileKernelINS2_10policy_hubIfjN4cuda3std3__44plusIfEEE10Policy1000EN6thrust24THRUST_300001_SM_1000_NS6detail15normal_iteratorINSD_10device_ptrIfEEEEPfjS9_ffNS7_10__identityEEEvT0_T1_T2_T3_T4_T6_E12temp_storage+72];
	add.f32 	%f359, %f357, %f358;
	ld.shared.f32 	%f360, [_ZZN3cub18CUB_300001_SM_10006detail6reduce28DeviceReduceSingleTileKernelINS2_10policy_hubIfjN4cuda3std3__44plusIfEEE10Policy1000EN6thrust24THRUST_300001_SM_1000_NS6detail15normal_iteratorINSD_10device_ptrIfEEEEPfjS9_ffNS7_10__identityEEEvT0_T1_T2_T3_T4_T6_E12temp_storage+76];
	add.f32 	%f383, %f359, %f360;
	bra.uni 	$L__BB1_50;
$L__BB1_24:
	// begin inline asm
	mov.u32 %r124, %laneid;
	// end inline asm
	and.b32  	%r150, %r1, 992;
	add.s32 	%r151, %r150, 32;
	setp.gt.u32 	%p35, %r151, %r51;
	not.b32 	%r152, %r150;
	add.s32 	%r153, %r51, %r152;
	selp.b32 	%r148, %r153, 31, %p35;
	mov.b32 	%r126, %f371;
	mov.b32 	%r127, 1;
	mov.b32 	%r149, -1;
	// begin inline asm
	shfl.sync.down.b32 %r125, %r126, %r127, %r148, %r149;
	// end inline asm
	setp.lt.s32 	%p36, %r124, %r148;
	mov.b32 	%f261, %r125;
	add.f32 	%f262, %f371, %f261;
	selp.f32 	%f263, %f262, %f371, %p36;
	mov.b32 	%r131, %f263;
	mov.b32 	%r132, 2;
	// begin inline asm
	shfl.sync.down.b32 %r130, %r131, %r132, %r148, %r149;
	// end inline asm
	add.s32 	%r154, %r124, 2;
	setp.gt.s32 	%p37, %r154, %r148;
	mov.b32 	%f264, %r130;
	add.f32 	%f265, %f263, %f264;
	selp.f32 	%f266, %f263, %f265, %p37;
	mov.b32 	%r136, %f266;
	mov.b32 	%r137, 4;
	// begin inline asm
	shfl.sync.down.b32 %r135, %r136, %r137, %r148, %r149;
	// end inline asm
	add.s32 	%r155, %r124, 4;
	setp.gt.s32 	%p38, %r155, %r148;
	mov.b32 	%f267, %r135;
	add.f32 	%f268, %f266, %f267;
	selp.f32 	%f269, %f266, %f268, %p38;
	mov.b32 	%r141, %f269;
	mov.b32 	%r142, 8;
	// begin inline asm
	shfl.sync.down.b32 %r140, %r141, %r142, %r148, %r149;
	// end inline asm
	add.s32 	%r156, %r124, 8;
	setp.gt.s32 	%p39, %r156, %r148;
	mov.b32 	%f270, %r140;
	add.f32 	%f271, %f269, %f270;
	selp.f32 	%f272, %f269, %f271, %p39;
	mov.b32 	%r146, %f272;
	mov.b32 	%r147, 16;
	// begin inline asm
	shfl.sync.down.b32 %r145, %r146, %r147, %r148, %r149;
	// end inline asm
	add.s32 	%r157, %r124, 16;
	setp.gt.s32 	%p40, %r157, %r148;
	mov.b32 	%f273, %r145;
	add.f32 	%f274, %f272, %f273;
	selp.f32 	%f383, %f272, %f274, %p40;
	setp.ne.s32 	%p41, %r124, 0;
	@%p41 bra 	$L__BB1_26;
	shr.u32 	%r158, %r1, 3;
	and.b32  	%r159, %r158, 124;
	mov.u32 	%r160, _ZZN3cub18CUB_300001_SM_10006detail6reduce28DeviceReduceSingleTileKernelINS2_10policy_hubIfjN4cuda3std3__44plusIfEEE10Policy1000EN6thrust24THRUST_300001_SM_1000_NS6detail15normal_iteratorINSD_10device_ptrIfEEEEPfjS9_ffNS7_10__identityEEEvT0_T1_T2_T3_T4_T6_E12temp_storage;
	add.s32 	%r161, %r160, %r159;
	st.shared.f32 	[%r161+16], %f383;
$L__BB1_26:
	bar.sync 	0;
	setp.ne.s32 	%p42, %r1, 0;
	@%p42 bra 	$L__BB1_50;
	setp.gt.u32 	%p43, %r51, 32;
	ld.shared.f32 	%f275, [_ZZN3cub18CUB_300001_SM_10006detail6reduce28DeviceReduceSingleTileKernelINS2_10policy_hubIfjN4cuda3std3__44plusIfEEE10Policy1000EN6thrust24THRUST_300001_SM_1000_NS6detail15normal_iteratorINSD_10device_ptrIfEEEEPfjS9_ffNS7_10__identityEEEvT0_T1_T2_T3_T4_T6_E12temp_storage+20];
	add.f32 	%f276, %f383, %f275;
	selp.f32 	%f277, %f276, %f383, %p43;
	setp.gt.u32 	%p44, %r51, 64;
	ld.shared.f32 	%f278, [_ZZN3cub18CUB_300001_SM_10006detail6reduce28DeviceReduceSingleTileKernelINS2_10policy_hubIfjN4cuda3std3__44plusIfEEE10Policy1000EN6thrust24THRUST_300001_SM_1000_NS6detail15normal_iteratorINSD_10device_ptrIfEEEEPfjS9_ffNS7_10__identityEEEvT0_T1_T2_T3_T4_T6_E12temp_storage+24];
	add.f32 	%f279, %f278, %f277;
	selp.f32 	%f280, %f279, %f277, %p44;
	setp.gt.u32 	%p45, %r51, 96;
	ld.shared.f32 	%f281, [_ZZN3cub18CUB_300001_SM_10006detail6reduce28DeviceReduceSingleTileKernelINS2_10policy_hubIfjN4cuda3std3__44plusIfEEE10Policy1000EN6thrust24THRUST_300001_SM_1000_NS6detail15normal_iteratorINSD_10device_ptrIfEEEEPfjS9_ffNS7_10__identityEEEvT0_T1_T2_T3_T4_T6_E12temp_storage+28];
	add.f32 	%f282, %f281, %f280;
	selp.f32 	%f283, %f282, %f280, %p45;
	setp.gt.u32 	%p46, %r51, 128;
	ld.shared.f32 	%f284, [_ZZN3cub18CUB_300001_SM_10006detail6reduce28DeviceReduceSingleTileKernelINS2_10policy_hubIfjN4cuda3std3__44plusIfEEE10Policy1000EN6thrust24THRUST_300001_SM_1000_NS6detail15normal_iteratorINSD_10device_ptrIfEEEEPfjS9_ffNS7_10__identityEEEvT0_T1_T2_T3_T4_T6_E12temp_storage+32];
	add.f32 	%f285, %f284, %f283;
	selp.f32 	%f286, %f285, %f283, %p46;
	setp.gt.u32 	%p47, %r51, 160;
	ld.shared.f32 	%f287, [_ZZN3cub18CUB_300001_SM_10006detail6reduce28DeviceReduceSingleTileKernelINS2_10policy_hubIfjN4cuda3std3__44plusIfEEE10Policy1000EN6thrust24THRUST_300001_SM_1000_NS6detail15normal_iteratorINSD_10device_ptrIfEEEEPfjS9_ffNS7_10__identityEEEvT0_T1_T2_T3_T4_T6_E12temp_storage+36];
	add.f32 	%f288, %f287, %f286;
	selp.f32 	%f289, %f288, %f286, %p47;
	setp.gt.u32 	%p48, %r51, 192;
	ld.shared.f32 	%f290, [_ZZN3cub18CUB_300001_SM_10006detail6reduce28DeviceReduceSingleTileKernelINS2_10policy_hubIfjN4cuda3std3__44plusIfEEE10Policy1000EN6thrust24THRUST_300001_SM_1000_NS6detail15normal_iteratorINSD_10device_ptrIfEEEEPfjS9_ffNS7_10__identityEEEvT0_T1_T2_T3_T4_T6_E12temp_storage+40];
	add.f32 	%f291, %f290, %f289;
	selp.f32 	%f292, %f291, %f289, %p48;
	setp.gt.u32 	%p49, %r51, 224;
	ld.shared.f32 	%f293, [_ZZN3cub18CUB_300001_SM_10006detail6reduce28DeviceReduceSingleTileKernelINS2_10policy_hubIfjN4cuda3std3__44plusIfEEE10Policy1000EN6thrust24THRUST_300001_SM_1000_NS6detail15normal_iteratorINSD_10device_ptrIfEEEEPfjS9_ffNS7_10__identityEEEvT0_T1_T2_T3_T4_T6_E12temp_storage+44];
	add.f32 	%f294, %f293, %f292;
	selp.f32 	%f295, %f294, %f292, %p49;
	setp.gt.u32 	%p50, %r51, 256;
	ld.shared.f32 	%f296, [_ZZN3cub18CUB_300001_SM_10006detail6reduce28DeviceReduceSingleTileKernelINS2_10policy_hubIfjN4cuda3std3__44plusIfEEE10Policy1000EN6thrust24THRUST_300001_SM_1000_NS6detail15normal_iteratorINSD_10device_ptrIfEEEEPfjS9_ffNS7_10__identityEEEvT0_T1_T2_T3_T4_T6_E12temp_storage+48];
	add.f32 	%f297, %f296, %f295;
	selp.f32 	%f298, %f297, %f295, %p50;
	setp.gt.u32 	%p51, %r51, 288;
	ld.shared.f32 	%f299, [_ZZN3cub18CUB_300001_SM_10006detail6reduce28DeviceReduceSingleTileKernelINS2_10policy_hubIfjN4cuda3std3__44plusIfEEE10Policy1000EN6thrust24THRUST_300001_SM_1000_NS6detail15normal_iteratorINSD_10device_ptrIfEEEEPfjS9_ffNS7_10__identityEEEvT0_T1_T2_T3_T4_T6_E12temp_storage+52];
	add.f32 	%f300, %f299, %f298;
	selp.f32 	%f301, %f300, %f298, %p51;
	setp.gt.u32 	%p52, %r51, 320;
	ld.shared.f32 	%f302, [_ZZN3cub18CUB_300001_SM_10006detail6reduce28DeviceReduceSingleTileKernelINS2_10policy_hubIfjN4cuda3std3__44plusIfEEE10Policy1000EN6thrust24THRUST_300001_SM_1000_NS6detail15normal_iteratorINSD_10device_ptrIfEEEEPfjS9_ffNS7_10__identityEEEvT0_T1_T2_T3_T4_T6_E12temp_storage+56];
	add.f32 	%f303, %f302, %f301;
	selp.f32 	%f304, %f303, %f301, %p52;
	setp.gt.u32 	%p53, %r51, 352;
	ld.shared.f32 	%f305, [_ZZN3cub18CUB_300001_SM_10006detail6reduce28DeviceReduceSingleTileKernelINS2_10policy_hubIfjN4cuda3std3__44plusIfEEE10Policy1000EN6thrust24THRUST_300001_SM_1000_NS6detail15normal_iteratorINSD_10device_ptrIfEEEEPfjS9_ffNS7_10__identityEEEvT0_T1_T2_T3_T4_T6_E12temp_storage+60];
	add.f32 	%f306, %f305, %f304;
	selp.f32 	%f307, %f306, %f304, %p53;
	setp.gt.u32 	%p54, %r51, 384;
	ld.shared.f32 	%f308, [_ZZN3cub18CUB_300001_SM_10006detail6reduce28DeviceReduceSingleTileKernelINS2_10policy_hubIfjN4cuda3std3__44plusIfEEE10Policy1000EN6thrust24THRUST_300001_SM_1000_NS6detail15normal_iteratorINSD_10device_ptrIfEEEEPfjS9_ffNS7_10__identityEEEvT0_T1_T2_T3_T4_T6_E12temp_storage+64];
	add.f32 	%f309, %f308, %f307;
	selp.f32 	%f310, %f309, %f307, %p54;
	setp.gt.u32 	%p55, %r51, 416;
	ld.shared.f32 	%f311, [_ZZN3cub18CUB_300001_SM_10006detail6reduce28DeviceReduceSingleTileKernelINS2_10policy_hubIfjN4cuda3std3__44plusIfEEE10Policy1000EN6thrust24THRUST_300001_SM_1000_NS6detail15normal_iteratorINSD_10device_ptrIfEEEEPfjS9_ffNS7_10__identityEEEvT0_T1_T2_T3_T4_T6_E12temp_storage+68];
	add.f32 	%f312, %f311, %f310;
	selp.f32 	%f313, %f312, %f310, %p55;
	setp.gt.u32 	%p56, %r51, 448;
	ld.shared.f32 	%f314, [_ZZN3cub18CUB_300001_SM_10006detail6reduce28DeviceReduceSingleTileKernelINS2_10policy_hubIfjN4cuda3std3__44plusIfEEE10Policy1000EN6thrust24THRUST_300001_SM_1000_NS6detail15normal_iteratorINSD_10device_ptrIfEEEEPfjS9_ffNS7_10__identityEEEvT0_T1_T2_T3_T4_T6_E12temp_storage+72];
	add.f32 	%f315, %f314, %f313;
	selp.f32 	%f316, %f315, %f313, %p56;
	setp.gt.u32 	%p57, %r51, 480;
	ld.shared.f32 	%f317, [_ZZN3cub18CUB_300001_SM_10006detail6reduce28DeviceReduceSingleTileKernelINS2_10policy_hubIfjN4cuda3std3__44plusIfEEE10Policy1000EN6thrust24THRUST_300001_SM_1000_NS6detail15normal_iteratorINSD_10device_ptrIfEEEEPfjS9_ffNS7_10__identityEEEvT0_T1_T2_T3_T4_T6_E12temp_storage+76];
	add.f32 	%f318, %f317, %f316;
	selp.f32 	%f383, %f318, %f316, %p57;
	bra.uni 	$L__BB1_50;
$L__BB1_28:
	mov.u32 	%r21, %tid.x;
	mul.wide.u32 	%rd11, %r21, 4;
	add.s64 	%rd12, %rd2, %rd11;
	ld.global.f32 	%f43, [%rd12];
	ld.global.f32 	%f44, [%rd12+2048];
	ld.global.f32 	%f45, [%rd12+4096];
	ld.global.f32 	%f46, [%rd12+6144];
	ld.global.f32 	%f47, [%rd12+8192];
	ld.global.f32 	%f48, [%rd12+10240];
	ld.global.f32 	%f49, [%rd12+12288];
	ld.global.f32 	%f50, [%rd12+14336];
	ld.global.f32 	%f51, [%rd12+16384];
	ld.global.f32 	%f52, [%rd12+18432];
	ld.global.f32 	%f53, [%rd12+20480];
	ld.global.f32 	%f54, [%rd12+22528];
	ld.global.f32 	%f55, [%rd12+24576];
	ld.global.f32 	%f56, [%rd12+26624];
	ld.global.f32 	%f57, [%rd12+28672];
	ld.global.f32 	%f58, [%rd12+30720];
	add.f32 	%f59, %f43, %f44;
	add.f32 	%f60, %f45, %f46;
	add.f32 	%f61, %f47, %f48;
	add.f32 	%f62, %f49, %f50;
	add.f32 	%f63, %f51, %f52;
	add.f32 	%f64, %f53, %f54;
	add.f32 	%f65, %f55, %f56;
	add.f32 	%f66, %f57, %f58;
	add.f32 	%f67, %f59, %f60;
	add.f32 	%f68, %f61, %f62;
	add.f32 	%f69, %f63, %f64;
	add.f32 	%f70, %f65, %f66;
	add.f32 	%f71, %f67, %f68;
	add.f32 	%f72, %f69, %f70;
	add.f32 	%f382, %f71, %f72;
	add.s32 	%r22, %r51, -8192;
	setp.lt.u32 	%p3, %r22, 8192;
	mov.b32 	%r202, 8192;
	@%p3 bra 	$L__BB1_32;
	mov.b32 	%r202, 8192;
$L__BB1_30:
	add.s32 	%r54, %r21, %r202;
	mul.wide.u32 	%rd13, %r54, 4;
	add.s64 	%rd14, %rd2, %rd13;
	ld.global.f32 	%f73, [%rd14];
	ld.global.f32 	%f74, [%rd14+2048];
	ld.global.f32 	%f75, [%rd14+4096];
	ld.global.f32 	%f76, [%rd14+6144];
	ld.global.f32 	%f77, [%rd14+8192];
	ld.global.f32 	%f78, [%rd14+10240];
	ld.global.f32 	%f79, [%rd14+12288];
	ld.global.f32 	%f80, [%rd14+14336];
	ld.global.f32 	%f81, [%rd14+16384];
	ld.global.f32 	%f82, [%rd14+18432];
	ld.global.f32 	%f83, [%rd14+20480];
	ld.global.f32 	%f84, [%rd14+22528];
	ld.global.f32 	%f85, [%rd14+24576];
	ld.global.f32 	%f86, [%rd14+26624];
	ld.global.f32 	%f87, [%rd14+28672];
	ld.global.f32 	%f88, [%rd14+30720];
	add.f32 	%f89, %f382, %f73;
	add.f32 	%f90, %f74, %f75;
	add.f32 	%f91, %f76, %f77;
	add.f32 	%f92, %f78, %f79;
	add.f32 	%f93, %f80, %f81;
	add.f32 	%f94, %f82, %f83;
	add.f32 	%f95, %f84, %f85;
	add.f32 	%f96, %f86, %f87;
	add.f32 	%f97, %f89, %f90;
	add.f32 	%f98, %f91, %f92;
	add.f32 	%f99, %f93, %f94;
	add.f32 	%f100, %f95, %f96;
	add.f32 	%f101, %f97, %f98;
	add.f32 	%f102, %f99, %f100;
	add.f32 	%f103, %f101, %f102;
	add.f32 	%f382, %f103, %f88;
	sub.s32 	%r55, %r51, %r202;
	setp.lt.u32 	%p4, %r55, 8192;
	@%p4 bra 	$L__BB1_46;
	add.s32 	%r202, %r202, 8192;
	setp.le.u32 	%p5, %r202, %r22;
	@%p5 bra 	$L__BB1_30;
$L__BB1_32:
	setp.le.u32 	%p6, %r51, %r202;
	sub.s32 	%r56, %r51, %r202;
	setp.ge.s32 	%p7, %r21, %r56;
	or.pred  	%p8, %p6, %p7;
	@%p8 bra 	$L__BB1_46;
	not.b32 	%r58, %r21;
	add.s32 	%r59, %r51, %r58;
	sub.s32 	%r60, %r59, %r202;
	shr.u32 	%r61, %r60, 9;
	add.s32 	%r26, %r61, 1;
	and.b32  	%r27, %r26, 15;
	setp.lt.u32 	%p9, %r60, 7680;
	mov.u32 	%r207, %r21;
	@%p9 bra 	$L__BB1_37;
	or.b32  	%r205, %r21, 4096;
	add.s32 	%r204, %r21, %r202;
	and.b32  	%r62, %r26, 16777200;
	neg.s32 	%r203, %r62;
$L__BB1_35:
	.pragma "nounroll";
	mul.wide.u32 	%rd15, %r204, 4;
	add.s64 	%rd16, %rd2, %rd15;
	ld.global.f32 	%f105, [%rd16];
	add.f32 	%f106, %f382, %f105;
	add.s32 	%r63, %r204, 512;
	mul.wide.u32 	%rd17, %r63, 4;
	add.s64 	%rd18, %rd2, %rd17;
	ld.global.f32 	%f107, [%rd18];
	add.f32 	%f108, %f106, %f107;
	add.s32 	%r64, %r204, 1024;
	mul.wide.u32 	%rd19, %r64, 4;
	add.s64 	%rd20, %rd2, %rd19;
	ld.global.f32 	%f109, [%rd20];
	add.f32 	%f110, %f108, %f109;
	add.s32 	%r65, %r204, 1536;
	mul.wide.u32 	%rd21, %r65, 4;
	add.s64 	%rd22, %rd2, %rd21;
	ld.global.f32 	%f111, [%rd22];
	add.f32 	%f112, %f110, %f111;
	add.s32 	%r66, %r204, 2048;
	mul.wide.u32 	%rd23, %r66, 4;
	add.s64 	%rd24, %rd2, %rd23;
	ld.global.f32 	%f113, [%rd24];
	add.f32 	%f114, %f112, %f113;
	add.s32 	%r67, %r204, 2560;
	mul.wide.u32 	%rd25, %r67, 4;
	add.s64 	%rd26, %rd2, %rd25;
	ld.global.f32 	%f115, [%rd26];
	add.f32 	%f116, %f114, %f115;
	add.s32 	%r68, %r204, 3072;
	mul.wide.u32 	%rd27, %r68, 4;
	add.s64 	%rd28, %rd2, %rd27;
	ld.global.f32 	%f117, [%rd28];
	add.f32 	%f118, %f116, %f117;
	add.s32 	%r69, %r204, 3584;
	mul.wide.u32 	%rd29, %r69, 4;
	add.s64 	%rd30, %rd2, %rd29;
	ld.global.f32 	%f119, [%rd30];
	add.f32 	%f120, %f118, %f119;
	add.s32 	%r70, %r204, 4096;
	mul.wide.u32 	%rd31, %r70, 4;
	add.s64 	%rd32, %rd2, %rd31;
	ld.global.f32 	%f121, [%rd32];
	add.f32 	%f122, %f120, %f121;
	add.s32 	%r71, %r204, 4608;
	mul.wide.u32 	%rd33, %r71, 4;
	add.s64 	%rd34, %rd2, %rd33;
	ld.global.f32 	%f123, [%rd34];
	add.f32 	%f124, %f122, %f123;
	add.s32 	%r72, %r204, 5120;
	mul.wide.u32 	%rd35, %r72, 4;
	add.s64 	%rd36, %rd2, %rd35;
	ld.global.f32 	%f125, [%rd36];
	add.f32 	%f126, %f124, %f125;
	add.s32 	%r73, %r204, 5632;
	mul.wide.u32 	%rd37, %r73, 4;
	add.s64 	%rd38, %rd2, %rd37;
	ld.global.f32 	%f127, [%rd38];
	add.f32 	%f128, %f126, %f127;
	add.s32 	%r74, %r204, 6144;
	mul.wide.u32 	%rd39, %r74, 4;
	add.s64 	%rd40, %rd2, %rd39;
	ld.global.f32 	%f129, [%rd40];
	add.f32 	%f130, %f128, %f129;
	add.s32 	%r75, %r204, 6656;
	mul.wide.u32 	%rd41, %r75, 4;
	add.s64 	%rd42, %rd2, %rd41;
	ld.global.f32 	%f131, [%rd42];
	add.f32 	%f132, %f130, %f131;
	add.s32 	%r76, %r204, 7168;
	mul.wide.u32 	%rd43, %r76, 4;
	add.s64 	%rd44, %rd2, %rd43;
	ld.global.f32 	%f133, [%rd44];
	add.f32 	%f134, %f132, %f133;
	add.s32 	%r77, %r204, 7680;
	mul.wide.u32 	%rd45, %r77, 4;
	add.s64 	%rd46, %rd2, %rd45;
	ld.global.f32 	%f135, [%rd46];
	add.f32 	%f382, %f134, %f135;
	add.s32 	%r205, %r205, 8192;
	add.s32 	%r204, %r204, 8192;
	add.s32 	%r203, %r203, 16;
	setp.ne.s32 	%p10, %r203, 0;
	@%p10 bra 	$L__BB1_35;
	add.s32 	%r207, %r205, -4096;
$L__BB1_37:
	setp.eq.s32 	%p11, %r27, 0;
	@%p11 bra 	$L__BB1_46;
	and.b32  	%r39, %r26, 7;
	setp.lt.u32 	%p12, %r27, 8;
	@%p12 bra 	$L__BB1_40;
	add.s32 	%r78, %r207, %r202;
	mul.wide.u32 	%rd47, %r78, 4;
	add.s64 	%rd48, %rd2, %rd47;
	ld.global.f32 	%f137, [%rd48];
	add.f32 	%f138, %f382, %f137;
	add.s32 	%r79, %r78, 512;
	mul.wide.u32 	%rd49, %r79, 4;
	add.s64 	%rd50, %rd2, %rd49;
	ld.global.f32 	%f139, [%rd50];
	add.f32 	%f140, %f138, %f139;
	add.s32 	%r80, %r78, 1024;
	mul.wide.u32 	%rd51, %r80, 4;
	add.s64 	%rd52, %rd2, %rd51;
	ld.global.f32 	%f141, [%rd52];
	add.f32 	%f142, %f140, %f141;
	add.s32 	%r81, %r78, 1536;
	mul.wide.u32 	%rd53, %r81, 4;
	add.s64 	%rd54, %rd2, %rd53;
	ld.global.f32 	%f143, [%rd54];
	add.f32 	%f144, %f142, %f143;
	add.s32 	%r82, %r78, 2048;
	mul.wide.u32 	%rd55, %r82, 4;
	add.s64 	%rd56, %rd2, %rd55;
	ld.global.f32 	%f145, [%rd56];
	add.f32 	%f146, %f144, %f145;
	add.s32 	%r83, %r78, 2560;
	mul.wide.u32 	%rd57, %r83, 4;
	add.s64 	%rd58, %rd2, %rd57;
	ld.global.f32 	%f147, [%rd58];
	add.f32 	%f148, %f146, %f147;
	add.s32 	%r84, %r78, 3072;
	mul.wide.u32 	%rd59, %r84, 4;
	add.s64 	%rd60, %rd2, %rd59;
	ld.global.f32 	%f149, [%rd60];
	add.f32 	%f150, %f148, %f149;
	add.s32 	%r85, %r78, 3584;
	mul.wide.u32 	%rd61, %r85, 4;
	add.s64 	%rd62, %rd2, %rd61;
	ld.global.f32 	%f151, [%rd62];
	add.f32 	%f382, %f150, %f151;
	add.s32 	%r207, %r207, 4096;
$L__BB1_40:
	setp.eq.s32 	%p13, %r39, 0;
	@%p13 bra 	$L__BB1_46;
	and.b32  	%r42, %r26, 3;
	setp.lt.u32 	%p14, %r39, 4;
	@%p14 bra 	$L__BB1_43;
	add.s32 	%r86, %r207, %r202;
	mul.wide.u32 	%rd63, %r86, 4;
	add.s64 	%rd64, %rd2, %rd63;
	ld.global.f32 	%f153, [%rd64];
	add.f32 	%f154, %f382, %f153;
	add.s32 	%r87, %r86, 512;
	mul.wide.u32 	%rd65, %r87, 4;
	add.s64 	%rd66, %rd2, %rd65;
	ld.global.f32 	%f155, [%rd66];
	add.f32 	%f156, %f154, %f155;
	add.s32 	%r88, %r86, 1024;
	mul.wide.u32 	%rd67, %r88, 4;
	add.s64 	%rd68, %rd2, %rd67;
	ld.global.f32 	%f157, [%rd68];
	add.f32 	%f158, %f156, %f157;
	add.s32 	%r89, %r86, 1536;
	mul.wide.u32 	%rd69, %r89, 4;
	add.s64 	%rd70, %rd2, %rd69;
	ld.global.f32 	%f159, [%rd70];
	add.f32 	%f382, %f158, %f159;
	add.s32 	%r207, %r207, 2048;
$L__BB1_43:
	setp.eq.s32 	%p15, %r42, 0;
	@%p15 bra 	$L__BB1_46;
	add.s32 	%r210, %r207, %r202;
	neg.s32 	%r209, %r42;
$L__BB1_45:
	.pragma "nounroll";
	mul.wide.u32 	%rd71, %r210, 4;
	add.s64 	%rd72, %rd2, %rd71;
	ld.global.f32 	%f160, [%rd72];
	add.f32 	%f382, %f382, %f160;
	add.s32 	%r210, %r210, 512;
	add.s32 	%r209, %r209, 1;
	setp.ne.s32 	%p16, %r209, 0;
	@%p16 bra 	$L__BB1_45;
$L__BB1_46:
	// begin inline asm
	mov.u32 %r90, %laneid;
	// end inline asm
	mov.b32 	%r92, %f382;
	mov.b32 	%r93, 1;
	mov.b32 	%r114, 31;
	mov.b32 	%r115, -1;
	// begin inline asm
	shfl.sync.down.b32 %r91, %r92, %r93, %r114, %r115;
	// end inline asm
	setp.gt.s32 	%p17, %r90, 30;
	mov.b32 	%f161, %r91;
	add.f32 	%f162, %f382, %f161;
	selp.f32 	%f163, %f382, %f162, %p17;
	mov.b32 	%r97, %f163;
	mov.b32 	%r98, 2;
	// begin inline asm
	shfl.sync.down.b32 %r96, %r97, %r98, %r114, %r115;
	// end inline asm
	setp.gt.s32 	%p18, %r90, 29;
	mov.b32 	%f164, %r96;
	add.f32 	%f165, %f163, %f164;
	selp.f32 	%f166, %f163, %f165, %p18;
	mov.b32 	%r102, %f166;
	mov.b32 	%r103, 4;
	// begin inline asm
	shfl.sync.down.b32 %r101, %r102, %r103, %r114, %r115;
	// end inline asm
	setp.gt.s32 	%p19, %r90, 27;
	mov.b32 	%f167, %r101;
	add.f32 	%f168, %f166, %f167;
	selp.f32 	%f169, %f166, %f168, %p19;
	mov.b32 	%r107, %f169;
	mov.b32 	%r108, 8;
	// begin inline asm
	shfl.sync.down.b32 %r106, %r107, %r108, %r114, %r115;
	// end inline asm
	setp.gt.s32 	%p20, %r90, 23;
	mov.b32 	%f170, %r106;
	add.f32 	%f171, %f169, %f170;
	selp.f32 	%f172, %f169, %f171, %p20;
	mov.b32 	%r112, %f172;
	mov.b32 	%r113, 16;
	// begin inline asm
	shfl.sync.down.b32 %r111, %r112, %r113, %r114, %r115;
	// end inline asm
	setp.gt.s32 	%p21, %r90, 15;
	mov.b32 	%f173, %r111;
	add.f32 	%f38, %f172, %f173;
	selp.f32 	%f383, %f172, %f38, %p21;
	setp.ne.s32 	%p22, %r90, 0;
	@%p22 bra 	$L__BB1_48;
	shr.u32 	%r116, %r21, 3;
	and.b32  	%r117, %r116, 124;
	mov.u32 	%r118, _ZZN3cub18CUB_300001_SM_10006detail6reduce28DeviceReduceSingleTileKernelINS2_10policy_hubIfjN4cuda3std3__44plusIfEEE10Policy1000EN6thrust24THRUST_300001_SM_1000_NS6detail15normal_iteratorINSD_10device_ptrIfEEEEPfjS9_ffNS7_10__identityEEEvT0_T1_T2_T3_T4_T6_E12temp_storage;
	add.s32 	%r119, %r118, %r117;
	st.shared.f32 	[%r119+16], %f38;
$L__BB1_48:
	bar.sync 	0;
	setp.ne.s32 	%p23, %r21, 0;
	@%p23 bra 	$L__BB1_50;
	ld.shared.f32 	%f174, [_ZZN3cub18CUB_300001_SM_10006detail6reduce28DeviceReduceSingleTileKernelINS2_10policy_hubIfjN4cuda3std3__44plusIfEEE10Policy1000EN6thrust24THRUST_300001_SM_1000_NS6detail15normal_iteratorINSD_10device_ptrIfEEEEPfjS9_ffNS7_10__identityEEEvT0_T1_T2_T3_T4_T6_E12temp_storage+20];
	add.f32 	%f175, %f383, %f174;
	ld.shared.f32 	%f176, [_ZZN3cub18CUB_300001_SM_10006detail6reduce28DeviceReduceSingleTileKernelINS2_10policy_hubIfjN4cuda3std3__44plusIfEEE10Policy1000EN6thrust24THRUST_300001_SM_1000_NS6detail15normal_iteratorINSD_10device_ptrIfEEEEPfjS9_ffNS7_10__identityEEEvT0_T1_T2_T3_T4_T6_E12temp_storage+24];
	add.f32 	%f177, %f175, %f176;
	ld.shared.f32 	%f178, [_ZZN3cub18CUB_300001_SM_10006detail6reduce28DeviceReduceSingleTileKernelINS2_10policy_hubIfjN4cuda3std3__44plusIfEEE10Policy1000EN6thrust24THRUST_300001_SM_1000_NS6detail15normal_iteratorINSD_10device_ptrIfEEEEPfjS9_ffNS7_10__identityEEEvT0_T1_T2_T3_T4_T6_E12temp_storage+28];
	add.f32 	%f179, %f177, %f178;
	ld.shared.f32 	%f180, [_ZZN3cub18CUB_300001_SM_10006detail6reduce28DeviceReduceSingleTileKernelINS2_10policy_hubIfjN4cuda3std3__44plusIfEEE10Policy1000EN6thrust24THRUST_300001_SM_1000_NS6detail15normal_iteratorINSD_10device_ptrIfEEEEPfjS9_ffNS7_10__identityEEEvT0_T1_T2_T3_T4_T6_E12temp_storage+32];
	add.f32 	%f181, %f179, %f180;
	ld.shared.f32 	%f182, [_ZZN3cub18CUB_300001_SM_10006detail6reduce28DeviceReduceSingleTileKernelINS2_10policy_hubIfjN4cuda3std3__44plusIfEEE10Policy1000EN6thrust24THRUST_300001_SM_1000_NS6detail15normal_iteratorINSD_10device_ptrIfEEEEPfjS9_ffNS7_10__identityEEEvT0_T1_T2_T3_T4_T6_E12temp_storage+36];
	add.f32 	%f183, %f181, %f182;
	ld.shared.f32 	%f184, [_ZZN3cub18CUB_300001_SM_10006detail6reduce28DeviceReduceSingleTileKernelINS2_10policy_hubIfjN4cuda3std3__44plusIfEEE10Policy1000EN6thrust24THRUST_300001_SM_1000_NS6detail15normal_iteratorINSD_10device_ptrIfEEEEPfjS9_ffNS7_10__identityEEEvT0_T1_T2_T3_T4_T6_E12temp_storage+40];
	add.f32 	%f185, %f183, %f184;
	ld.shared.f32 	%f186, [_ZZN3cub18CUB_300001_SM_10006detail6reduce28DeviceReduceSingleTileKernelINS2_10policy_hubIfjN4cuda3std3__44plusIfEEE10Policy1000EN6thrust24THRUST_300001_SM_1000_NS6detail15normal_iteratorINSD_10device_ptrIfEEEEPfjS9_ffNS7_10__identityEEEvT0_T1_T2_T3_T4_T6_E12temp_storage+44];
	add.f32 	%f187, %f185, %f186;
	ld.shared.f32 	%f188, [_ZZN3cub18CUB_300001_SM_10006detail6reduce28DeviceReduceSingleTileKernelINS2_10policy_hubIfjN4cuda3std3__44plusIfEEE10Policy1000EN6thrust24THRUST_300001_SM_1000_NS6detail15normal_iteratorINSD_10device_ptrIfEEEEPfjS9_ffNS7_10__identityEEEvT0_T1_T2_T3_T4_T6_E12temp_storage+48];
	add.f32 	%f189, %f187, %f188;
	ld.shared.f32 	%f190, [_ZZN3cub18CUB_300001_SM_10006detail6reduce28DeviceReduceSingleTileKernelINS2_10policy_hubIfjN4cuda3std3__44plusIfEEE10Policy1000EN6thrust24THRUST_300001_SM_1000_NS6detail15normal_iteratorINSD_10device_ptrIfEEEEPfjS9_ffNS7_10__identityEEEvT0_T1_T2_T3_T4_T6_E12temp_storage+52];
	add.f32 	%f191, %f189, %f190;
	ld.shared.f32 	%f192, [_ZZN3cub18CUB_300001_SM_10006detail6reduce28DeviceReduceSingleTileKernelINS2_10policy_hubIfjN4cuda3std3__44plusIfEEE10Policy1000EN6thrust24THRUST_300001_SM_1000_NS6detail15normal_iteratorINSD_10device_ptrIfEEEEPfjS9_ffNS7_10__identityEEEvT0_T1_T2_T3_T4_T6_E12temp_storage+56];
	add.f32 	%f193, %f191, %f192;
	ld.shared.f32 	%f194, [_ZZN3cub18CUB_300001_SM_10006detail6reduce28DeviceReduceSingleTileKernelINS2_10policy_hubIfjN4cuda3std3__44plusIfEEE10Policy1000EN6thrust24THRUST_300001_SM_1000_NS6detail15normal_iteratorINSD_10device_ptrIfEEEEPfjS9_ffNS7_10__identityEEEvT0_T1_T2_T3_T4_T6_E12temp_storage+60];
	add.f32 	%f195, %f193, %f194;
	ld.shared.f32 	%f196, [_ZZN3cub18CUB_300001_SM_10006detail6reduce28DeviceReduceSingleTileKernelINS2_10policy_hubIfjN4cuda3std3__44plusIfEEE10Policy1000EN6thrust24THRUST_300001_SM_1000_NS6detail15normal_iteratorINSD_10device_ptrIfEEEEPfjS9_ffNS7_10__identityEEEvT0_T1_T2_T3_T4_T6_E12temp_storage+64];
	add.f32 	%f197, %f195, %f196;
	ld.shared.f32 	%f198, [_ZZN3cub18CUB_300001_SM_10006detail6reduce28DeviceReduceSingleTileKernelINS2_10policy_hubIfjN4cuda3std3__44plusIfEEE10Policy1000EN6thrust24THRUST_300001_SM_1000_NS6detail15normal_iteratorINSD_10device_ptrIfEEEEPfjS9_ffNS7_10__identityEEEvT0_T1_T2_T3_T4_T6_E12temp_storage+68];
	add.f32 	%f199, %f197, %f198;
	ld.shared.f32 	%f200, [_ZZN3cub18CUB_300001_SM_10006detail6reduce28DeviceReduceSingleTileKernelINS2_10policy_hubIfjN4cuda3std3__44plusIfEEE10Policy1000EN6thrust24THRUST_300001_SM_1000_NS6detail15normal_iteratorINSD_10device_ptrIfEEEEPfjS9_ffNS7_10__identityEEEvT0_T1_T2_T3_T4_T6_E12temp_storage+72];
	add.f32 	%f201, %f199, %f200;
	ld.shared.f32 	%f202, [_ZZN3cub18CUB_300001_SM_10006detail6reduce28DeviceReduceSingleTileKernelINS2_10policy_hubIfjN4cuda3std3__44plusIfEEE10Policy1000EN6thrust24THRUST_300001_SM_1000_NS6detail15normal_iteratorINSD_10device_ptrIfEEEEPfjS9_ffNS7_10__identityEEEvT0_T1_T2_T3_T4_T6_E12temp_storage+76];
	add.f32 	%f383, %f201, %f202;
$L__BB1_50:
	mov.u32 	%r192, %tid.x;
	setp.ne.s32 	%p65, %r192, 0;
	@%p65 bra 	$L__BB1_52;
	add.f32 	%f361, %f42, %f383;
	st.global.f32 	[%rd1], %f361;
$L__BB1_52:
	ret;

}
	// .globl	_ZN3cub18CUB_300001_SM_10006detail6reduce18DeviceReduceKernelINS2_10policy_hubIfjN4cuda3std3__44plusIfEEE10Policy1000EN6thrust24THRUST_300001_SM_1000_NS6detail15normal_iteratorINSD_10device_ptrIfEEEEjS9_fNS7_10__identityEEEvT0_PT3_T1_NS0_13GridEvenShareISN_EET2_T4_
.visible .entry _ZN3cub18CUB_300001_SM_10006detail6reduce18DeviceReduceKernelINS2_10policy_hubIfjN4cuda3std3__44plusIfEEE10Policy1000EN6thrust24THRUST_300001_SM_1000_NS6detail15normal_iteratorINSD_10device_ptrIfEEEEjS9_fNS7_10__identityEEEvT0_PT3_T1_NS0_13GridEvenShareISN_EET2_T4_(
	.param .align 8 .b8 _ZN3cub18CUB_300001_SM_10006detail6reduce18DeviceReduceKernelINS2_10policy_hubIfjN4cuda3std3__44plusIfEEE10Policy1000EN6thrust24THRUST_300001_SM_1000_NS6detail15normal_iteratorINSD_10device_ptrIfEEEEjS9_fNS7_10__identityEEEvT0_PT3_T1_NS0_13GridEvenShareISN_EET2_T4__param_0[8],
	.param .u64 .ptr .align 1 _ZN3cub18CUB_300001_SM_10006detail6reduce18DeviceReduceKernelINS2_10policy_hubIfjN4cuda3std3__44plusIfEEE10Policy1000EN6thrust24THRUST_300001_SM_1000_NS6detail15normal_iteratorINSD_10device_ptrIfEEEEjS9_fNS7_10__identityEEEvT0_PT3_T1_NS0_13GridEvenShareISN_EET2_T4__param_1,
	.param .u32 _ZN3cub18CUB_300001_SM_10006detail6reduce18DeviceReduceKernelINS2_10policy_hubIfjN4cuda3std3__44plusIfEEE10Policy1000EN6thrust24THRUST_300001_SM_1000_NS6detail15normal_iteratorINSD_10device_ptrIfEEEEjS9_fNS7_10__identityEEEvT0_PT3_T1_NS0_13GridEvenShareISN_EET2_T4__param_2,
	.param .align 4 .b8 _ZN3cub18CUB_300001_SM_10006detail6reduce18DeviceReduceKernelINS2_10policy_hubIfjN4cuda3std3__44plusIfEEE10Policy1000EN6thrust24THRUST_300001_SM_1000_NS6detail15normal_iteratorINSD_10device_ptrIfEEEEjS9_fNS7_10__identityEEEvT0_PT3_T1_NS0_13GridEvenShareISN_EET2_T4__param_3[40],
	.param .align 1 .b8 _ZN3cub18CUB_300001_SM_10006detail6reduce18DeviceReduceKernelINS2_10policy_hubIfjN4cuda3std3__44plusIfEEE10Policy1000EN6thrust24THRUST_300001_SM_1000_NS6detail15normal_iteratorINSD_10device_ptrIfEEEEjS9_fNS7_10__identityEEEvT0_PT3_T1_NS0_13GridEvenShareISN_EET2_T4__param_4[1],
	.param .align 1 .b8 _ZN3cub18CUB_300001_SM_10006detail6reduce18DeviceReduceKernelINS2_10policy_hubIfjN4cuda3std3__44plusIfEEE10Policy1000EN6thrust24THRUST_300001_SM_1000_NS6detail15normal_iteratorINSD_10device_ptrIfEEEEjS9_fNS7_10__identityEEEvT0_PT3_T1_NS0_13GridEvenShareISN_EET2_T4__param_5[1]
)
.maxntid 512
{
	.reg .pred 	%p<65>;
	.reg .b16 	%rs<4>;
	.reg .b32 	%r<279>;
	.reg .b32 	%f<380>;
	.reg .b64 	%rd<130>;
	// demoted variable
	.shared .align 4 .b8 _ZZN3cub18CUB_300001_SM_10006detail6reduce18DeviceReduceKernelINS2_10policy_hubIfjN4cuda3std3__44plusIfEEE10Policy1000EN6thrust24THRUST_300001_SM_1000_NS6detail15normal_iteratorINSD_10device_ptrIfEEEEjS9_fNS7_10__identityEEEvT0_PT3_T1_NS0_13GridEvenShareISN_EET2_T4_E12temp_storage[84];
	ld.param.u32 	%r1, [_ZN3cub18CUB_300001_SM_10006detail6reduce18DeviceReduceKernelINS2_10policy_hubIfjN4cuda3std3__44plusIfEEE10Policy1000EN6thrust24THRUST_300001_SM_1000_NS6detail15normal_iteratorINSD_10device_ptrIfEEEEjS9_fNS7_10__identityEEEvT0_PT3_T1_NS0_13GridEvenShareISN_EET2_T4__param_3+20];
	ld.param.u32 	%r2, [_ZN3cub18CUB_300001_SM_10006detail6reduce18DeviceReduceKernelINS2_10policy_hubIfjN4cuda3std3__44plusIfEEE10Policy1000EN6thrust24THRUST_300001_SM_1000_NS6detail15normal_iteratorINSD_10device_ptrIfEEEEjS9_fNS7_10__identityEEEvT0_PT3_T1_NS0_13GridEvenShareISN_EET2_T4__param_3+24];
	ld.param.u64 	%rd3, [_ZN3cub18CUB_300001_SM_10006detail6reduce18DeviceReduceKernelINS2_10policy_hubIfjN4cuda3std3__44plusIfEEE10Policy1000EN6thrust24THRUST_300001_SM_1000_NS6detail15normal_iteratorINSD_10device_ptrIfEEEEjS9_fNS7_10__identityEEEvT0_PT3_T1_NS0_13GridEvenShareISN_EET2_T4__param_0];
	cvta.to.global.u64 	%rd1, %rd3;
	mov.u32 	%r3, %ctaid.x;
	shl.b32 	%r4, %r2, 13;
	shl.b32 	%r270, %r3, 13;
	sub.s32 	%r6, %r1, %r270;
	setp.gt.u32 	%p1, %r6, 8191;
	@%p1 bra 	$L__BB2_26;
	mov.u32 	%r7, %tid.x;
	setp.ge.u32 	%p23, %r7, %r6;
	mov.f32 	%f368, 0f00000000;
	mov.u32 	%r261, %r7;
	@%p23 bra 	$L__BB2_3;
	add.s32 	%r155, %r270, %r7;
	mul.wide.u32 	%rd66, %r155, 4;
	add.s64 	%rd67, %rd1, %rd66;
	ld.global.f32 	%f368, [%rd67];
	add.s32 	%r261, %r7, 512;
$L__BB2_3:
	setp.ge.u32 	%p24, %r261, %r6;
	@%p24 bra 	$L__BB2_17;
	not.b32 	%r156, %r261;
	add.s32 	%r157, %r1, %r156;
	sub.s32 	%r158, %r157, %r270;
	shr.u32 	%r159, %r158, 9;
	add.s32 	%r10, %r159, 1;
	and.b32  	%r11, %r10, 15;
	setp.lt.u32 	%p25, %r158, 7680;
	@%p25 bra 	$L__BB2_8;
	or.b32  	%r260, %r261, 4096;
	add.s32 	%r259, %r261, %r270;
	and.b32  	%r160, %r10, 16777200;
	neg.s32 	%r258, %r160;
$L__BB2_6:
	.pragma "nounroll";
	mul.wide.u32 	%rd68, %r259, 4;
	add.s64 	%rd69, %rd1, %rd68;
	ld.global.f32 	%f203, [%rd69];
	add.f32 	%f204, %f368, %f203;
	add.s32 	%r161, %r259, 512;
	mul.wide.u32 	%rd70, %r161, 4;
	add.s64 	%rd71, %rd1, %rd70;
	ld.global.f32 	%f205, [%rd71];
	add.f32 	%f206, %f204, %f205;
	add.s32 	%r162, %r259, 1024;
	mul.wide.u32 	%rd72, %r162, 4;
	add.s64 	%rd73, %rd1, %rd72;
	ld.global.f32 	%f207, [%rd73];
	add.f32 	%f208, %f206, %f207;
	add.s32 	%r163, %r259, 1536;
	mul.wide.u32 	%rd74, %r163, 4;
	add.s64 	%rd75, %rd1, %rd74;
	ld.global.f32 	%f209, [%rd75];
	add.f32 	%f210, %f208, %f209;
	add.s32 	%r164, %r259, 2048;
	mul.wide.u32 	%rd76, %r164, 4;
	add.s64 	%rd77, %rd1, %rd76;
	ld.global.f32 	%f211, [%rd77];
	add.f32 	%f212, %f210, %f211;
	add.s32 	%r165, %r259, 2560;
	mul.wide.u32 	%rd78, %r165, 4;
	add.s64 	%rd79, %rd1, %rd78;
	ld.global.f32 	%f213, [%rd79];
	add.f32 	%f214, %f212, %f213;
	add.s32 	%r166, %r259, 3072;
	mul.wide.u32 	%rd80, %r166, 4;
	add.s64 	%rd81, %rd1, %rd80;
	ld.global.f32 	%f215, [%rd81];
	add.f32 	%f216, %f214, %f215;
	add.s32 	%r167, %r259, 3584;
	mul.wide.u32 	%rd82, %r167, 4;
	add.s64 	%rd83, %rd1, %rd82;
	ld.global.f32 	%f217, [%rd83];
	add.f32 	%f218, %f216, %f217;
	add.s32 	%r168, %r259, 4096;
	mul.wide.u32 	%rd84, %r168, 4;
	add.s64 	%rd85, %rd1, %rd84;
	ld.global.f32 	%f219, [%rd85];
	add.f32 	%f220, %f218, %f219;
	add.s32 	%r169, %r259, 4608;
	mul.wide.u32 	%rd86, %r169, 4;
	add.s64 	%rd87, %rd1, %rd86;
	ld.global.f32 	%f221, [%rd87];
	add.f32 	%f222, %f220, %f221;
	add.s32 	%r170, %r259, 5120;
	mul.wide.u32 	%rd88, %r170, 4;
	add.s64 	%rd89, %rd1, %rd88;
	ld.global.f32 	%f223, [%rd89];
	add.f32 	%f224, %f222, %f223;
	add.s32 	%r171, %r259, 5632;
	mul.wide.u32 	%rd90, %r171, 4;
	add.s64 	%rd91, %rd1, %rd90;
	ld.global.f32 	%f225, [%rd91];
	add.f32 	%f226, %f224, %f225;
	add.s32 	%r172, %r259, 6144;
	mul.wide.u32 	%rd92, %r172, 4;
	add.s64 	%rd93, %rd1, %rd92;
	ld.global.f32 	%f227, [%rd93];
	add.f32 	%f228, %f226, %f227;
	add.s32 	%r173, %r259, 6656;
	mul.wide.u32 	%rd94, %r173, 4;
	add.s64 	%rd95, %rd1, %rd94;
	ld.global.f32 	%f229, [%rd95];
	add.f32 	%f230, %f228, %f229;
	add.s32 	%r174, %r259, 7168;
	mul.wide.u32 	%rd96, %r174, 4;
	add.s64 	%rd97, %rd1, %rd96;
	ld.global.f32 	%f231, [%rd97];
	add.f32 	%f232, %f230, %f231;
	add.s32 	%r175, %r259, 7680;
	mul.wide.u32 	%rd98, %r175, 4;
	add.s64 	%rd99, %rd1, %rd98;
	ld.global.f32 	%f233, [%rd99];
	add.f32 	%f368, %f232, %f233;
	add.s32 	%r260, %r260, 8192;
	add.s32 	%r259, %r259, 8192;
	add.s32 	%r258, %r258, 16;
	setp.ne.s32 	%p26, %r258, 0;
	@%p26 bra 	$L__BB2_6;
	add.s32 	%r261, %r260, -4096;
$L__BB2_8:
	setp.eq.s32 	%p27, %r11, 0;
	@%p27 bra 	$L__BB2_17;
	and.b32  	%r23, %r10, 7;
	setp.lt.u32 	%p28, %r11, 8;
	@%p28 bra 	$L__BB2_11;
	add.s32 	%r176, %r270, %r261;
	mul.wide.u32 	%rd100, %r176, 4;
	add.s64 	%rd101, %rd1, %rd100;
	ld.global.f32 	%f235, [%rd101];
	add.f32 	%f236, %f368, %f235;
	add.s32 	%r177, %r176, 512;
	mul.wide.u32 	%rd102, %r177, 4;
	add.s64 	%rd103, %rd1, %rd102;
	ld.global.f32 	%f237, [%rd103];
	add.f32 	%f238, %f236, %f237;
	add.s32 	%r178, %r176, 1024;
	mul.wide.u32 	%rd104, %r178, 4;
	add.s64 	%rd105, %rd1, %rd104;
	ld.global.f32 	%f239, [%rd105];
	add.f32 	%f240, %f238, %f239;
	add.s32 	%r179, %r176, 1536;
	mul.wide.u32 	%rd106, %r179, 4;
	add.s64 	%rd107, %rd1, %rd106;
	ld.global.f32 	%f241, [%rd107];
	add.f32 	%f242, %f240, %f241;
	add.s32 	%r180, %r176, 2048;
	mul.wide.u32 	%rd108, %r180, 4;
	add.s64 	%rd109, %rd1, %rd108;
	ld.global.f32 	%f243, [%rd109];
	add.f32 	%f244, %f242, %f243;
	add.s32 	%r181, %r176, 2560;
	mul.wide.u32 	%rd110, %r181, 4;
	add.s64 	%rd111, %rd1, %rd110;
	ld.global.f32 	%f245, [%rd111];
	add.f32 	%f246, %f244, %f245;
	add.s32 	%r182, %r176, 3072;
	mul.wide.u32 	%rd112, %r182, 4;
	add.s64 	%rd113, %rd1, %rd112;
	ld.global.f32 	%f247, [%rd113];
	add.f32 	%f248, %f246, %f247;
	add.s32 	%r183, %r176, 3584;
	mul.wide.u32 	%rd114, %r183, 4;
	add.s64 	%rd115, %rd1, %rd114;
	ld.global.f32 	%f249, [%rd115];
	add.f32 	%f368, %f248, %f249;
	add.s32 	%r261, %r261, 4096;
$L__BB2_11:
	setp.eq.s32 	%p29, %r23, 0;
	@%p29 bra 	$L__BB2_17;
	and.b32  	%r26, %r10, 3;
	setp.lt.u32 	%p30, %r23, 4;
	@%p30 bra 	$L__BB2_14;
	add.s32 	%r184, %r270, %r261;
	mul.wide.u32 	%rd116, %r184, 4;
	add.s64 	%rd117, %rd1, %rd116;
	ld.global.f32 	%f251, [%rd117];
	add.f32 	%f252, %f368, %f251;
	add.s32 	%r185, %r184, 512;
	mul.wide.u32 	%rd118, %r185, 4;
	add.s64 	%rd119, %rd1, %rd118;
	ld.global.f32 	%f253, [%rd119];
	add.f32 	%f254, %f252, %f253;
	add.s32 	%r186, %r184, 1024;
	mul.wide.u32 	%rd120, %r186, 4;
	add.s64 	%rd121, %rd1, %rd120;
	ld.global.f32 	%f255, [%rd121];
	add.f32 	%f256, %f254, %f255;
	add.s32 	%r187, %r184, 1536;
	mul.wide.u32 	%rd122, %r187, 4;
	add.s64 	%rd123, %rd1, %rd122;
	ld.global.f32 	%f257, [%rd123];
	add.f32 	%f368, %f256, %f257;
	add.s32 	%r261, %r261, 2048;
$L__BB2_14:
	setp.eq.s32 	%p31, %r26, 0;
	@%p31 bra 	$L__BB2_17;
	add.s32 	%r265, %r261, %r270;
	neg.s32 	%r264, %r26;
$L__BB2_16:
	.pragma "nounroll";
	mul.wide.u32 	%rd124, %r265, 4;
	add.s64 	%rd125, %rd1, %rd124;
	ld.global.f32 	%f258, [%rd125];
	add.f32 	%f368, %f368, %f258;
	add.s32 	%r265, %r265, 512;
	add.s32 	%r264, %r264, 1;
	setp.ne.s32 	%p32, %r264, 0;
	@%p32 bra 	$L__BB2_16;
$L__BB2_17:
	setp.lt.u32 	%p33, %r6, 512;
	@%p33 bra 	$L__BB2_22;
	// begin inline asm
	mov.u32 %r226, %laneid;
	// end inline asm
	mov.b32 	%r228, %f368;
	mov.b32 	%r229, 1;
	mov.b32 	%r250, 31;
	mov.b32 	%r251, -1;
	// begin inline asm
	shfl.sync.down.b32 %r227, %r228, %r229, %r250, %r251;
	// end inline asm
	setp.gt.s32 	%p57, %r226, 30;
	mov.b32 	%f317, %r227;
	add.f32 	%f318, %f368, %f317;
	selp.f32 	%f319, %f368, %f318, %p57;
	mov.b32 	%r233, %f319;
	mov.b32 	%r234, 2;
	// begin inline asm
	shfl.sync.down.b32 %r232, %r233, %r234, %r250, %r251;
	// end inline asm
	setp.gt.s32 	%p58, %r226, 29;
	mov.b32 	%f320, %r232;
	add.f32 	%f321, %f319, %f320;
	selp.f32 	%f322, %f319, %f321, %p58;
	mov.b32 	%r238, %f322;
	mov.b32 	%r239, 4;
	// begin inline asm
	shfl.sync.down.b32 %r237, %r238, %r239, %r250, %r251;
	// end inline asm
	setp.gt.s32 	%p59, %r226, 27;
	mov.b32 	%f323, %r237;
	add.f32 	%f324, %f322, %f323;
	selp.f32 	%f325, %f322, %f324, %p59;
	mov.b32 	%r243, %f325;
	mov.b32 	%r244, 8;
	// begin inline asm
	shfl.sync.down.b32 %r242, %r243, %r244, %r250, %r251;
	// end inline asm
	setp.gt.s32 	%p60, %r226, 23;
	mov.b32 	%f326, %r242;
	add.f32 	%f327, %f325, %f326;
	selp.f32 	%f328, %f325, %f327, %p60;
	mov.b32 	%r248, %f328;
	mov.b32 	%r249, 16;
	// begin inline asm
	shfl.sync.down.b32 %r247, %r248, %r249, %r250, %r251;
	// end inline asm
	setp.gt.s32 	%p61, %r226, 15;
	mov.b32 	%f329, %r247;
	add.f32 	%f16, %f328, %f329;
	selp.f32 	%f379, %f328, %f16, %p61;
	setp.ne.s32 	%p62, %r226, 0;
	@%p62 bra 	$L__BB2_20;
	shr.u32 	%r252, %r7, 3;
	and.b32  	%r253, %r252, 124;
	mov.u32 	%r254, _ZZN3cub18CUB_300001_SM_10006detail6reduce18DeviceReduceKernelINS2_10policy_hubIfjN4cuda3std3__44plusIfEEE10Policy1000EN6thrust24THRUST_300001_SM_1000_NS6detail15normal_iteratorINSD_10device_ptrIfEEEEjS9_fNS7_10__identityEEEvT0_PT3_T1_NS0_13GridEvenShareISN_EET2_T4_E12temp_storage;
	add.s32 	%r255, %r254, %r253;
	st.shared.f32 	[%r255+16], %f16;
$L__BB2_20:
	bar.sync 	0;
	setp.ne.s32 	%p63, %r7, 0;
	@%p63 bra 	$L__BB2_48;
	ld.shared.f32 	%f330, [_ZZN3cub18CUB_300001_SM_10006detail6reduce18DeviceReduceKernelINS2_10policy_hubIfjN4cuda3std3__44plusIfEEE10Policy1000EN6thrust24THRUST_300001_SM_1000_NS6detail15normal_iteratorINSD_10device_ptrIfEEEEjS9_fNS7_10__identityEEEvT0_PT3_T1_NS0_13GridEvenShareISN_EET2_T4_E12temp_storage+20];
	add.f32 	%f331, %f379, %f330;
	ld.shared.f32 	%f332, [_ZZN3cub18CUB_300001_SM_10006detail6reduce18DeviceReduceKernelINS2_10policy_hubIfjN4cuda3std3__44plusIfEEE10Policy1000EN6thrust24THRUST_300001_SM_1000_NS6detail15normal_iteratorINSD_10device_ptrIfEEEEjS9_fNS7_10__identityEEEvT0_PT3_T1_NS0_13GridEvenShareISN_EET2_T4_E12temp_storage+24];
	add.f32 	%f333, %f331, %f332;
	ld.shared.f32 	%f334, [_ZZN3cub18CUB_300001_SM_10006detail6reduce18DeviceReduceKernelINS2_10policy_hubIfjN4cuda3std3__44plusIfEEE10Policy1000EN6thrust24THRUST_300001_SM_1000_NS6detail15normal_iteratorINSD_10device_ptrIfEEEEjS9_fNS7_10__identityEEEvT0_PT3_T1_NS0_13GridEvenShareISN_EET2_T4_E12temp_storage+28];
	add.f32 	%f335, %f333, %f334;
	ld.shared.f32 	%f336, [_ZZN3cub18CUB_300001_SM_10006detail6reduce18DeviceReduceKernelINS2_10policy_hubIfjN4cuda3std3__44plusIfEEE10Policy1000EN6thrust24THRUST_300001_SM_1000_NS6detail15normal_iteratorINSD_10device_ptrIfEEEEjS9_fNS7_10__identityEEEvT0_PT3_T1_NS0_13GridEvenShareISN_EET2_T4_E12temp_storage+32];
	add.f32 	%f337, %f335, %f336;
	ld.shared.f32 	%f338, [_ZZN3cub18CUB_300001_SM_10006detail6reduce18DeviceReduceKernelINS2_10policy_hubIfjN4cuda3std3__44plusIfEEE10Policy1000EN6thrust24THRUST_300001_SM_1000_NS6detail15normal_iteratorINSD_10device_ptrIfEEEEjS9_fNS7_10__identityEEEvT0_PT3_T1_NS0_13GridEvenShareISN_EET2_T4_E12temp_storage+36];
	add.f32 	%f339, %f337, %f338;
	ld.shared.f32 	%f340, [_ZZN3cub18CUB_300001_SM_10006detail6reduce18DeviceReduceKernelINS2_10policy_hubIfjN4cuda3std3__44plusIfEEE10Policy1000EN6thrust24THRUST_300001_SM_1000_NS6detail15normal_iteratorINSD_10device_ptrIfEEEEjS9_fNS7_10__identityEEEvT0_PT3_T1_NS0_13GridEvenShareISN_EET2_T4_E12temp_storage+40];
	add.f32 	%f341, %f339, %f340;
	ld.shared.f32 	%f342, [_ZZN3cub18CUB_300001_SM_10006detail6reduce18DeviceReduceKernelINS2_10policy_hubIfjN4cuda3std3__44plusIfEEE10Policy1000EN6thrust24THRUST_300001_SM_1000_NS6detail15normal_iteratorINSD_10device_ptrIfEEEEjS9_fNS7_10__identityEEEvT0_PT3_T1_NS0_13GridEvenShareISN_EET2_T4_E12temp_storage+44];
	add.f32 	%f343, %f341, %f342;
	ld.shared.f32 	%f344, [_ZZN3cub18CUB_300001_SM_10006detail6reduce18DeviceReduceKernelINS2_10policy_hubIfjN4cuda3std3__44plusIfEEE10Policy1000EN6thrust24THRUST_300001_SM_1000_NS6detail15normal_iteratorINSD_10device_ptrIfEEEEjS9_fNS7_10__identityEEEvT0_PT3_T1_NS0_13GridEvenShareISN_EET2_T4_E12temp_storage+48];
	add.f32 	%f345, %f343, %f344;
	ld.shared.f32 	%f346, [_ZZN3cub18CUB_300001_SM_10006detail6reduce18DeviceReduceKernelINS2_10policy_hubIfjN4cuda3std3__44plusIfEEE10Policy1000EN6thrust24THRUST_300001_SM_1000_NS6detail15normal_iteratorINSD_10device_ptrIfEEEEjS9_fNS7_10__identityEEEvT0_PT3_T1_NS0_13GridEvenShareISN_EET2_T4_E12temp_storage+52];
	add.f32 	%f347, %f345, %f346;
	ld.shared.f32 	%f348, [_ZZN3cub18CUB_300001_SM_10006detail6reduce18DeviceReduceKernelINS2_10policy_hubIfjN4cuda3std3__44plusIfEEE10Policy1000EN6thrust24THRUST_300001_SM_1000_NS6detail15normal_iteratorINSD_10device_ptrIfEEEEjS9_fNS7_10__identityEEEvT0_PT3_T1_NS0_13GridEvenShareISN_EET2_T4_E12temp_storage+56];
	add.f32 	%f349, %f347, %f348;
	ld.shared.f32 	%f350, [_ZZN3cub18CUB_300001_SM_10006detail6reduce18DeviceReduceKernelINS2_10policy_hubIfjN4cuda3std3__44plusIfEEE10Policy1000EN6thrust24THRUST_300001_SM_1000_NS6detail15normal_iteratorINSD_10device_ptrIfEEEEjS9_fNS7_10__identityEEEvT0_PT3_T1_NS0_13GridEvenShareISN_EET2_T4_E12temp_storage+60];
	add.f32 	%f351, %f349, %f350;
	ld.shared.f32 	%f352, [_ZZN3cub18CUB_300001_SM_10006detail6reduce18DeviceReduceKernelINS2_10policy_hubIfjN4cuda3std3__44plusIfEEE10Policy1000EN6thrust24THRUST_300001_SM_1000_NS6detail15normal_iteratorINSD_10device_ptrIfEEEEjS9_fNS7_10__identityEEEvT0_PT3_T1_NS0_13GridEvenShareISN_EET2_T4_E12temp_storage+64];
	add.f32 	%f353, %f351, %f352;
	ld.shared.f32 	%f354, [_ZZN3cub18CUB_300001_SM_10006detail6reduce18DeviceReduceKernelINS2_10policy_hubIfjN4cuda3std3__44plusIfEEE10Policy1000EN6thrust24THRUST_300001_SM_1000_NS6detail15normal_iteratorINSD_10device_ptrIfEEEEjS9_fNS7_10__identityEEEvT0_PT3_T1_NS0_13GridEvenShareISN_EET2_T4_E12temp_storage+68];
	add.f32 	%f355, %f353, %f354;
	ld.shared.f32 	%f356, [_ZZN3cub18CUB_300001_SM_10006detail6reduce18DeviceReduceKernelINS2_10policy_hubIfjN4cuda3std3__44plusIfEEE10Policy1000EN6thrust24THRUST_300001_SM_1000_NS6detail15normal_iteratorINSD_10device_ptrIfEEEEjS9_fNS7_10__identityEEEvT0_PT3_T1_NS0_13GridEvenShareISN_EET2_T4_E12temp_storage+72];
	add.f32 	%f357, %f355, %f356;
	ld.shared.f32 	%f358, [_ZZN3cub18CUB_300001_SM_10006detail6reduce18DeviceReduceKernelINS2_10policy_hubIfjN4cuda3std3__44plusIfEEE10Policy1000EN6thrust24THRUST_300001_SM_1000_NS6detail15normal_iteratorINSD_10device_ptrIfEEEEjS9_fNS7_10__identityEEEvT0_PT3_T1_NS0_13GridEvenShareISN_EET2_T4_E12temp_storage+76];
	add.f32 	%f379, %f357, %f358;
	bra.uni 	$L__BB2_48;
$L__BB2_22:
	// begin inline asm
	mov.u32 %r188, %laneid;
	// end inline asm
	and.b32  	%r214, %r7, 992;
	add.s32 	%r215, %r214, 32;
	setp.gt.u32 	%p34, %r215, %r6;
	not.b32 	%r216, %r214;
	add.s32 	%r217, %r6, %r216;
	selp.b32 	%r212, %r217, 31, %p34;
	mov.b32 	%r190, %f368;
	mov.b32 	%r191, 1;
	mov.b32 	%r213, -1;
	// begin inline asm
	shfl.sync.down.b32 %r189, %r190, %r191, %r212, %r213;
	// end inline asm
	setp.lt.s32 	%p35, %r188, %r212;
	mov.b32 	%f259, %r189;
	add.f32 	%f260, %f368, %f259;
	selp.f32 	%f261, %f260, %f368, %p35;
	mov.b32 	%r195, %f261;
	mov.b32 	%r196, 2;
	// begin inline asm
	shfl.sync.down.b32 %r194, %r195, %r196, %r212, %r213;
	// end inline asm
	add.s32 	%r218, %r188, 2;
	setp.gt.s32 	%p36, %r218, %r212;
	mov.b32 	%f262, %r194;
	add.f32 	%f263, %f261, %f262;
	selp.f32 	%f264, %f261, %f263, %p36;
	mov.b32 	%r200, %f264;
	mov.b32 	%r201, 4;
	// begin inline asm
	shfl.sync.down.b32 %r199, %r200, %r201, %r212, %r213;
	// end inline asm
	add.s32 	%r219, %r188, 4;
	setp.gt.s32 	%p37, %r219, %r212;
	mov.b32 	%f265, %r199;
	add.f32 	%f266, %f264, %f265;
	selp.f32 	%f267, %f264, %f266, %p37;
	mov.b32 	%r205, %f267;
	mov.b32 	%r206, 8;
	// begin inline asm
	shfl.sync.down.b32 %r204, %r205, %r206, %r212, %r213;
	// end inline asm
	add.s32 	%r220, %r188, 8;
	setp.gt.s32 	%p38, %r220, %r212;
	mov.b32 	%f268, %r204;
	add.f32 	%f269, %f267, %f268;
	selp.f32 	%f270, %f267, %f269, %p38;
	mov.b32 	%r210, %f270;
	mov.b32 	%r211, 16;
	// begin inline asm
	shfl.sync.down.b32 %r209, %r210, %r211, %r212, %r213;
	// end inline asm
	add.s32 	%r221, %r188, 16;
	setp.gt.s32 	%p39, %r221, %r212;
	mov.b32 	%f271, %r209;
	add.f32 	%f272, %f270, %f271;
	selp.f32 	%f379, %f270, %f272, %p39;
	setp.ne.s32 	%p40, %r188, 0;
	@%p40 bra 	$L__BB2_24;
	shr.u32 	%r222, %r7, 3;
	and.b32  	%r223, %r222, 124;
	mov.u32 	%r224, _ZZN3cub18CUB_300001_SM_10006detail6reduce18DeviceReduceKernelINS2_10policy_hubIfjN4cuda3std3__44plusIfEEE10Policy1000EN6thrust24THRUST_300001_SM_1000_NS6detail15normal_iteratorINSD_10device_ptrIfEEEEjS9_fNS7_10__identityEEEvT0_PT3_T1_NS0_13GridEvenShareISN_EET2_T4_E12temp_storage;
	add.s32 	%r225, %r224, %r223;
	st.shared.f32 	[%r225+16], %f379;
$L__BB2_24:
	bar.sync 	0;
	setp.ne.s32 	%p41, %r7, 0;
	@%p41 bra 	$L__BB2_48;
	setp.gt.u32 	%p42, %r6, 32;
	ld.shared.f32 	%f273, [_ZZN3cub18CUB_300001_SM_10006detail6reduce18DeviceReduceKernelINS2_10policy_hubIfjN4cuda3std3__44plusIfEEE10Policy1000EN6thrust24THRUST_300001_SM_1000_NS6detail15normal_iteratorINSD_10device_ptrIfEEEEjS9_fNS7_10__identityEEEvT0_PT3_T1_NS0_13GridEvenShareISN_EET2_T4_E12temp_storage+20];
	add.f32 	%f274, %f379, %f273;
	selp.f32 	%f275, %f274, %f379, %p42;
	setp.gt.u32 	%p43, %r6, 64;
	ld.shared.f32 	%f276, [_ZZN3cub18CUB_300001_SM_10006detail6reduce18DeviceReduceKernelINS2_10policy_hubIfjN4cuda3std3__44plusIfEEE10Policy1000EN6thrust24THRUST_300001_SM_1000_NS6detail15normal_iteratorINSD_10device_ptrIfEEEEjS9_fNS7_10__identityEEEvT0_PT3_T1_NS0_13GridEvenShareISN_EET2_T4_E12temp_storage+24];
	add.f32 	%f277, %f276, %f275;
	selp.f32 	%f278, %f277, %f275, %p43;
	setp.gt.u32 	%p44, %r6, 96;
	ld.shared.f32 	%f279, [_ZZN3cub18CUB_300001_SM_10006detail6reduce18DeviceReduceKernelINS2_10policy_hubIfjN4cuda3std3__44plusIfEEE10Policy1000EN6thrust24THRUST_300001_SM_1000_NS6detail15normal_iteratorINSD_10device_ptrIfEEEEjS9_fNS7_10__identityEEEvT0_PT3_T1_NS0_13GridEvenShareISN_EET2_T4_E12temp_storage+28];
	add.f32 	%f280, %f279, %f278;
	selp.f32 	%f281, %f280, %f278, %p44;
	setp.gt.u32 	%p45, %r6, 128;
	ld.shared.f32 	%f282, [_ZZN3cub18CUB_300001_SM_10006detail6reduce18DeviceReduceKernelINS2_10policy_hubIfjN4cuda3std3__44plusIfEEE10Policy1000EN6thrust24THRUST_300001_SM_1000_NS6detail15normal_iteratorINSD_10device_ptrIfEEEEjS9_fNS7_10__identityEEEvT0_PT3_T1_NS0_13GridEvenShareISN_EET2_T4_E12temp_storage+32];
	add.f32 	%f283, %f282, %f281;
	selp.f32 	%f284, %f283, %f281, %p45;
	setp.gt.u32 	%p46, %r6, 160;
	ld.shared.f32 	%f285, [_ZZN3cub18CUB_300001_SM_10006detail6reduce18DeviceReduceKernelINS2_10policy_hubIfjN4cuda3std3__44plusIfEEE10Policy1000EN6thrust24THRUST_300001_SM_1000_NS6detail15normal_iteratorINSD_10device_ptrIfEEEEjS9_fNS7_10__identityEEEvT0_PT3_T1_NS0_13GridEvenShareISN_EET2_T4_E12temp_storage+36];
	add.f32 	%f286, %f285, %f284;
	selp.f32 	%f287, %f286, %f284, %p46;
	setp.gt.u32 	%p47, %r6, 192;
	ld.shared.f32 	%f288, [_ZZN3cub18CUB_300001_SM_10006detail6reduce18DeviceReduceKernelINS2_10policy_hubIfjN4cuda3std3__44plusIfEEE10Policy1000EN6thrust24THRUST_300001_SM_1000_NS6detail15normal_iteratorINSD_10device_ptrIfEEEEjS9_fNS7_10__identityEEEvT0_PT3_T1_NS0_13GridEvenShareISN_EET2_T4_E12temp_storage+40];
	add.f32 	%f289, %f288, %f287;
	selp.f32 	%f290, %f289, %f287, %p47;
	setp.gt.u32 	%p48, %r6, 224;
	ld.shared.f32 	%f291, [_ZZN3cub18CUB_300001_SM_10006detail6reduce18DeviceReduceKernelINS2_10policy_hubIfjN4cuda3std3__44plusIfEEE10Policy1000EN6thrust24THRUST_300001_SM_1000_NS6detail15normal_iteratorINSD_10device_ptrIfEEEEjS9_fNS7_10__identityEEEvT0_PT3_T1_NS0_13GridEvenShareISN_EET2_T4_E12temp_storage+44];
	add.f32 	%f292, %f291, %f290;
	selp.f32 	%f293, %f292, %f290, %p48;
	setp.gt.u32 	%p49, %r6, 256;
	ld.shared.f32 	%f294, [_ZZN3cub18CUB_300001_SM_10006detail6reduce18DeviceReduceKernelINS2_10policy_hubIfjN4cuda3std3__44plusIfEEE10Policy1000EN6thrust24THRUST_300001_SM_1000_NS6detail15normal_iteratorINSD_10device_ptrIfEEEEjS9_fNS7_10__identityEEEvT0_PT3_T1_NS0_13GridEvenShareISN_EET2_T4_E12temp_storage+48];
	add.f32 	%f295, %f294, %f293;
	selp.f32 	%f296, %f295, %f293, %p49;
	setp.gt.u32 	%p50, %r6, 288;
	ld.shared.f32 	%f297, [_ZZN3cub18CUB_300001_SM_10006detail6reduce18DeviceReduceKernelINS2_10policy_hubIfjN4cuda3std3__44plusIfEEE10Policy1000EN6thrust24THRUST_300001_SM_1000_NS6detail15normal_iteratorINSD_10device_ptrIfEEEEjS9_fNS7_10__identityEEEvT0_PT3_T1_NS0_13GridEvenShareISN_EET2_T4_E12temp_storage+52];
	add.f32 	%f298, %f297, %f296;
	selp.f32 	%f299, %f298, %f296, %p50;
	setp.gt.u32 	%p51, %r6, 320;
	ld.shared.f32 	%f300, [_ZZN3cub18CUB_300001_SM_10006detail6reduce18DeviceReduceKernelINS2_10policy_hubIfjN4cuda3std3__44plusIfEEE10Policy1000EN6thrust24THRUST_300001_SM_1000_NS6detail15normal_iteratorINSD_10device_ptrIfEEEEjS9_fNS7_10__identityEEEvT0_PT3_T1_NS0_13GridEvenShareISN_EET2_T4_E12temp_storage+56];
	add.f32 	%f301, %f300, %f299;
	selp.f32 	%f302, %f301, %f299, %p51;
	setp.gt.u32 	%p52, %r6, 352;
	ld.shared.f32 	%f303, [_ZZN3cub18CUB_300001_SM_10006detail6reduce18DeviceReduceKernelINS2_10policy_hubIfjN4cuda3std3__44plusIfEEE10Policy1000EN6thrust24THRUST_300001_SM_1000_NS6detail15normal_iteratorINSD_10device_ptrIfEEEEjS9_fNS7_10__identityEEEvT0_PT3_T1_NS0_13GridEvenShareISN_EET2_T4_E12temp_storage+60];
	add.f32 	%f304, %f303, %f302;
	selp.f32 	%f305, %f304, %f302, %p52;
	setp.gt.u32 	%p53, %r6, 384;
	ld.shared.f32 	%f306, [_ZZN3cub18CUB_300001_SM_10006detail6reduce18DeviceReduceKernelINS2_10policy_hubIfjN4cuda3std3__44plusIfEEE10Policy1000EN6thrust24THRUST_300001_SM_1000_NS6detail15normal_iteratorINSD_10device_ptrIfEEEEjS9_fNS7_10__identityEEEvT0_PT3_T1_NS0_13GridEvenShareISN_EET2_T4_E12temp_storage+64];
	add.f32 	%f307, %f306, %f305;
	selp.f32 	%f308, %f307, %f305, %p53;
	setp.gt.u32 	%p54, %r6, 416;
	ld.shared.f32 	%f309, [_ZZN3cub18CUB_300001_SM_10006detail6reduce18DeviceReduceKernelINS2_10policy_hubIfjN4cuda3std3__44plusIfEEE10Policy1000EN6thrust24THRUST_300001_SM_1000_NS6detail15normal_iteratorINSD_10device_ptrIfEEEEjS9_fNS7_10__identityEEEvT0_PT3_T1_NS0_13GridEvenShareISN_EET2_T4_E12temp_storage+68];
	add.f32 	%f310, %f309, %f308;
	selp.f32 	%f311, %f310, %f308, %p54;
	setp.gt.u32 	%p55, %r6, 448;
	ld.shared.f32 	%f312, [_ZZN3cub18CUB_300001_SM_10006detail6reduce18DeviceReduceKernelINS2_10policy_hubIfjN4cuda3std3__44plusIfEEE10Policy1000EN6thrust24THRUST_300001_SM_1000_NS6detail15normal_iteratorINSD_10device_ptrIfEEEEjS9_fNS7_10__identityEEEvT0_PT3_T1_NS0_13GridEvenShareISN_EET2_T4_E12temp_storage+72];
	add.f32 	%f313, %f312, %f311;
	selp.f32 	%f314, %f313, %f311, %p55;
	setp.gt.u32 	%p56, %r6, 480;
	ld.shared.f32 	%f315, [_ZZN3cub18CUB_300001_SM_10006detail6reduce18DeviceReduceKernelINS2_10policy_hubIfjN4cuda3std3__44plusIfEEE10Policy1000EN6thrust24THRUST_300001_SM_1000_NS6detail15normal_iteratorINSD_10device_ptrIfEEEEjS9_fNS7_10__identityEEEvT0_PT3_T1_NS0_13GridEvenShareISN_EET2_T4_E12temp_storage+76];
	add.f32 	%f316, %f315, %f314;
	selp.f32 	%f379, %f316, %f314, %p56;
	bra.uni 	$L__BB2_48;
$L__BB2_26:
	mov.u32 	%r35, %tid.x;
	add.s32 	%r72, %r35, %r270;
	mul.wide.u32 	%rd4, %r72, 4;
	add.s64 	%rd5, %rd1, %rd4;
	ld.global.f32 	%f41, [%rd5];
	ld.global.f32 	%f42, [%rd5+2048];
	ld.global.f32 	%f43, [%rd5+4096];
	ld.global.f32 	%f44, [%rd5+6144];
	ld.global.f32 	%f45, [%rd5+8192];
	ld.global.f32 	%f46, [%rd5+10240];
	ld.global.f32 	%f47, [%rd5+12288];
	ld.global.f32 	%f48, [%rd5+14336];
	ld.global.f32 	%f49, [%rd5+16384];
	ld.global.f32 	%f50, [%rd5+18432];
	ld.global.f32 	%f51, [%rd5+20480];
	ld.global.f32 	%f52, [%rd5+22528];
	ld.global.f32 	%f53, [%rd5+24576];
	ld.global.f32 	%f54, [%rd5+26624];
	ld.global.f32 	%f55, [%rd5+28672];
	ld.global.f32 	%f56, [%rd5+30720];
	add.f32 	%f57, %f41, %f42;
	add.f32 	%f58, %f43, %f44;
	add.f32 	%f59, %f45, %f46;
	add.f32 	%f60, %f47, %f48;
	add.f32 	%f61, %f49, %f50;
	add.f32 	%f62, %f51, %f52;
	add.f32 	%f63, %f53, %f54;
	add.f32 	%f64, %f55, %f56;
	add.f32 	%f65, %f57, %f58;
	add.f32 	%f66, %f59, %f60;
	add.f32 	%f67, %f61, %f62;
	add.f32 	%f68, %f63, %f64;
	add.f32 	%f69, %f65, %f66;
	add.f32 	%f70, %f67, %f68;
	add.f32 	%f378, %f69, %f70;
	setp.lt.u32 	%p2, %r6, %r4;
	@%p2 bra 	$L__BB2_44;
	add.s32 	%r36, %r4, %r270;
	not.b32 	%r74, %r35;
	add.s32 	%r75, %r74, %r1;
	sub.s32 	%r76, %r75, %r4;
	sub.s32 	%r267, %r76, %r270;
	add.s32 	%r77, %r36, %r35;
	add.s32 	%r266, %r77, 4096;
	mov.b32 	%r269, 0;
	mov.u32 	%r268, %r36;
$L__BB2_28:
	add.s32 	%r270, %r270, %r4;
	add.s32 	%r79, %r1, -8192;
	setp.gt.u32 	%p3, %r270, %r79;
	@%p3 bra 	$L__BB2_30;
	add.s32 	%r80, %r35, %r270;
	mul.wide.u32 	%rd6, %r80, 4;
	add.s64 	%rd7, %rd1, %rd6;
	ld.global.f32 	%f71, [%rd7];
	ld.global.f32 	%f72, [%rd7+2048];
	ld.global.f32 	%f73, [%rd7+4096];
	ld.global.f32 	%f74, [%rd7+6144];
	ld.global.f32 	%f75, [%rd7+8192];
	ld.global.f32 	%f76, [%rd7+10240];
	ld.global.f32 	%f77, [%rd7+12288];
	ld.global.f32 	%f78, [%rd7+14336];
	ld.global.f32 	%f79, [%rd7+16384];
	ld.global.f32 	%f80, [%rd7+18432];
	ld.global.f32 	%f81, [%rd7+20480];
	ld.global.f32 	%f82, [%rd7+22528];
	ld.global.f32 	%f83, [%rd7+24576];
	ld.global.f32 	%f84, [%rd7+26624];
	ld.global.f32 	%f85, [%rd7+28672];
	ld.global.f32 	%f86, [%rd7+30720];
	add.f32 	%f87, %f378, %f71;
	add.f32 	%f88, %f72, %f73;
	add.f32 	%f89, %f74, %f75;
	add.f32 	%f90, %f76, %f77;
	add.f32 	%f91, %f78, %f79;
	add.f32 	%f92, %f80, %f81;
	add.f32 	%f93, %f82, %f83;
	add.f32 	%f94, %f84, %f85;
	add.f32 	%f95, %f87, %f88;
	add.f32 	%f96, %f89, %f90;
	add.f32 	%f97, %f91, %f92;
	add.f32 	%f98, %f93, %f94;
	add.f32 	%f99, %f95, %f96;
	add.f32 	%f100, %f97, %f98;
	add.f32 	%f101, %f99, %f100;
	add.f32 	%f378, %f101, %f86;
	sub.s32 	%r81, %r1, %r270;
	setp.lt.u32 	%p4, %r81, %r4;
	add.s32 	%r269, %r269, 1;
	add.s32 	%r268, %r268, %r4;
	sub.s32 	%r267, %r267, %r4;
	add.s32 	%r266, %r266, %r4;
	@%p4 bra 	$L__BB2_44;
	bra.uni 	$L__BB2_28;
$L__BB2_30:
	setp.le.u32 	%p5, %r1, %r270;
	sub.s32 	%r83, %r1, %r270;
	setp.ge.s32 	%p6, %r35, %r83;
	or.pred  	%p7, %p5, %p6;
	@%p7 bra 	$L__BB2_44;
	not.b32 	%r85, %r35;
	add.s32 	%r86, %r1, %r85;
	sub.s32 	%r87, %r86, %r36;
	mul.lo.s32 	%r88, %r2, %r269;
	shl.b32 	%r89, %r88, 13;
	sub.s32 	%r90, %r87, %r89;
	shr.u32 	%r91, %r90, 9;
	add.s32 	%r49, %r91, 1;
	and.b32  	%r50, %r49, 15;
	setp.lt.u32 	%p8, %r90, 7680;
	mov.u32 	%r275, %r35;
	@%p8 bra 	$L__BB2_35;
	or.b32  	%r273, %r35, 4096;
	shr.u32 	%r92, %r267, 9;
	add.s32 	%r93, %r92, 1;
	and.b32  	%r94, %r93, 16777200;
	neg.s32 	%r271, %r94;
$L__BB2_33:
	.pragma "nounroll";
	add.s32 	%r95, %r266, -4096;
	mul.wide.u32 	%rd8, %r95, 4;
	add.s64 	%rd9, %rd1, %rd8;
	ld.global.f32 	%f103, [%rd9];
	add.f32 	%f104, %f378, %f103;
	add.s32 	%r96, %r266, -3584;
	mul.wide.u32 	%rd10, %r96, 4;
	add.s64 	%rd11, %rd1, %rd10;
	ld.global.f32 	%f105, [%rd11];
	add.f32 	%f106, %f104, %f105;
	add.s32 	%r97, %r266, -3072;
	mul.wide.u32 	%rd12, %r97, 4;
	add.s64 	%rd13, %rd1, %rd12;
	ld.global.f32 	%f107, [%rd13];
	add.f32 	%f108, %f106, %f107;
	add.s32 	%r98, %r266, -2560;
	mul.wide.u32 	%rd14, %r98, 4;
	add.s64 	%rd15, %rd1, %rd14;
	ld.global.f32 	%f109, [%rd15];
	add.f32 	%f110, %f108, %f109;
	add.s32 	%r99, %r266, -2048;
	mul.wide.u32 	%rd16, %r99, 4;
	add.s64 	%rd17, %rd1, %rd16;
	ld.global.f32 	%f111, [%rd17];
	add.f32 	%f112, %f110, %f111;
	add.s32 	%r100, %r266, -1536;
	mul.wide.u32 	%rd18, %r100, 4;
	add.s64 	%rd19, %rd1, %rd18;
	ld.global.f32 	%f113, [%rd19];
	add.f32 	%f114, %f112, %f113;
	add.s32 	%r101, %r266, -1024;
	mul.wide.u32 	%rd20, %r101, 4;
	add.s64 	%rd21, %rd1, %rd20;
	ld.global.f32 	%f115, [%rd21];
	add.f32 	%f116, %f114, %f115;
	add.s32 	%r102, %r266, 3584;
	add.s32 	%r103, %r266, -512;
	mul.wide.u32 	%rd22, %r103, 4;
	add.s64 	%rd23, %rd1, %rd22;
	ld.global.f32 	%f117, [%rd23];
	add.f32 	%f118, %f116, %f117;
	mul.wide.u32 	%rd24, %r266, 4;
	add.s64 	%rd25, %rd1, %rd24;
	ld.global.f32 	%f119, [%rd25];
	add.f32 	%f120, %f118, %f119;
	add.s32 	%r104, %r266, 512;
	mul.wide.u32 	%rd26, %r104, 4;
	add.s64 	%rd27, %rd1, %rd26;
	ld.global.f32 	%f121, [%rd27];
	add.f32 	%f122, %f120, %f121;
	add.s32 	%r105, %r266, 1024;
	mul.wide.u32 	%rd28, %r105, 4;
	add.s64 	%rd29, %rd1, %rd28;
	ld.global.f32 	%f123, [%rd29];
	add.f32 	%f124, %f122, %f123;
	add.s32 	%r106, %r266, 1536;
	mul.wide.u32 	%rd30, %r106, 4;
	add.s64 	%rd31, %rd1, %rd30;
	ld.global.f32 	%f125, [%rd31];
	add.f32 	%f126, %f124, %f125;
	add.s32 	%r107, %r266, 2048;
	mul.wide.u32 	%rd32, %r107, 4;
	add.s64 	%rd33, %rd1, %rd32;
	ld.global.f32 	%f127, [%rd33];
	add.f32 	%f128, %f126, %f127;
	add.s32 	%r108, %r266, 2560;
	mul.wide.u32 	%rd34, %r108, 4;
	add.s64 	%rd35, %rd1, %rd34;
	ld.global.f32 	%f129, [%rd35];
	add.f32 	%f130, %f128, %f129;
	add.s32 	%r109, %r266, 3072;
	mul.wide.u32 	%rd36, %r109, 4;
	add.s64 	%rd37, %rd1, %rd36;
	ld.global.f32 	%f131, [%rd37];
	add.f32 	%f132, %f130, %f131;
	mul.wide.u32 	%rd38, %r102, 4;
	add.s64 	%rd39, %rd1, %rd38;
	ld.global.f32 	%f133, [%rd39];
	add.f32 	%f378, %f132, %f133;
	add.s32 	%r273, %r273, 8192;
	add.s32 	%r266, %r266, 8192;
	add.s32 	%r271, %r271, 16;
	setp.ne.s32 	%p9, %r271, 0;
	@%p9 bra 	$L__BB2_33;
	add.s32 	%r275, %r273, -4096;
$L__BB2_35:
	setp.eq.s32 	%p10, %r50, 0;
	@%p10 bra 	$L__BB2_44;
	and.b32  	%r61, %r49, 7;
	setp.lt.u32 	%p11, %r50, 8;
	@%p11 bra 	$L__BB2_38;
	add.s32 	%r110, %r275, %r270;
	mul.wide.u32 	%rd40, %r110, 4;
	add.s64 	%rd41, %rd1, %rd40;
	ld.global.f32 	%f135, [%rd41];
	add.f32 	%f136, %f378, %f135;
	add.s32 	%r111, %r110, 512;
	mul.wide.u32 	%rd42, %r111, 4;
	add.s64 	%rd43, %rd1, %rd42;
	ld.global.f32 	%f137, [%rd43];
	add.f32 	%f138, %f136, %f137;
	add.s32 	%r112, %r110, 1024;
	mul.wide.u32 	%rd44, %r112, 4;
	add.s64 	%rd45, %rd1, %rd44;
	ld.global.f32 	%f139, [%rd45];
	add.f32 	%f140, %f138, %f139;
	add.s32 	%r113, %r110, 1536;
	mul.wide.u32 	%rd46, %r113, 4;
	add.s64 	%rd47, %rd1, %rd46;
	ld.global.f32 	%f141, [%rd47];
	add.f32 	%f142, %f140, %f141;
	add.s32 	%r114, %r110, 2048;
	mul.wide.u32 	%rd48, %r114, 4;
	add.s64 	%rd49, %rd1, %rd48;
	ld.global.f32 	%f143, [%rd49];
	add.f32 	%f144, %f142, %f143;
	add.s32 	%r115, %r110, 2560;
	mul.wide.u32 	%rd50, %r115, 4;
	add.s64 	%rd51, %rd1, %rd50;
	ld.global.f32 	%f145, [%rd51];
	add.f32 	%f146, %f144, %f145;
	add.s32 	%r116, %r110, 3072;
	mul.wide.u32 	%rd52, %r116, 4;
	add.s64 	%rd53, %rd1, %rd52;
	ld.global.f32 	%f147, [%rd53];
	add.f32 	%f148, %f146, %f147;
	add.s32 	%r117, %r110, 3584;
	mul.wide.u32 	%rd54, %r117, 4;
	add.s64 	%rd55, %rd1, %rd54;
	ld.global.f32 	%f149, [%rd55];
	add.f32 	%f378, %f148, %f149;
	add.s32 	%r275, %r275, 4096;
$L__BB2_38:
	setp.eq.s32 	%p12, %r61, 0;
	@%p12 bra 	$L__BB2_44;
	setp.lt.u32 	%p13, %r61, 4;
	@%p13 bra 	$L__BB2_41;
	add.s32 	%r118, %r275, %r270;
	mul.wide.u32 	%rd56, %r118, 4;
	add.s64 	%rd57, %rd1, %rd56;
	ld.global.f32 	%f151, [%rd57];
	add.f32 	%f152, %f378, %f151;
	add.s32 	%r119, %r118, 512;
	mul.wide.u32 	%rd58, %r119, 4;
	add.s64 	%rd59, %rd1, %rd58;
	ld.global.f32 	%f153, [%rd59];
	add.f32 	%f154, %f152, %f153;
	add.s32 	%r120, %r118, 1024;
	mul.wide.u32 	%rd60, %r120, 4;
	add.s64 	%rd61, %rd1, %rd60;
	ld.global.f32 	%f155, [%rd61];
	add.f32 	%f156, %f154, %f155;
	add.s32 	%r121, %r118, 1536;
	mul.wide.u32 	%rd62, %r121, 4;
	add.s64 	%rd63, %rd1, %rd62;
	ld.global.f32 	%f157, [%rd63];
	add.f32 	%f378, %f156, %f157;
	add.s32 	%r275, %r275, 2048;
$L__BB2_41:
	and.b32  	%r122, %r49, 3;
	setp.eq.s32 	%p14, %r122, 0;
	@%p14 bra 	$L__BB2_44;
	add.s32 	%r278, %r275, %r268;
	cvt.u16.u32 	%rs1, %r267;
	shr.u16 	%rs2, %rs1, 9;
	add.s16 	%rs3, %rs2, 1;
	cvt.u32.u16 	%r123, %rs3;
	and.b32  	%r124, %r123, 3;
	neg.s32 	%r277, %r124;
$L__BB2_43:
	.pragma "nounroll";
	mul.wide.u32 	%rd64, %r278, 4;
	add.s64 	%rd65, %rd1, %rd64;
	ld.global.f32 	%f158, [%rd65];
	add.f32 	%f378, %f378, %f158;
	add.s32 	%r278, %r278, 512;
	add.s32 	%r277, %r277, 1;
	setp.ne.s32 	%p15, %r277, 0;
	@%p15 bra 	$L__BB2_43;
$L__BB2_44:
	// begin inline asm
	mov.u32 %r125, %laneid;
	// end inline asm
	mov.b32 	%r127, %f378;
	mov.b32 	%r128, 1;
	mov.b32 	%r149, 31;
	mov.b32 	%r150, -1;
	// begin inline asm
	shfl.sync.down.b32 %r126, %r127, %r128, %r149, %r150;
	// end inline asm
	setp.gt.s32 	%p16, %r125, 30;
	mov.b32 	%f159, %r126;
	add.f32 	%f160, %f378, %f159;
	selp.f32 	%f161, %f378, %f160, %p16;
	mov.b32 	%r132, %f161;
	mov.b32 	%r133, 2;
	// begin inline asm
	shfl.sync.down.b32 %r131, %r132, %r133, %r149, %r150;
	// end inline asm
	setp.gt.s32 	%p17, %r125, 29;
	mov.b32 	%f162, %r131;
	add.f32 	%f163, %f161, %f162;
	selp.f32 	%f164, %f161, %f163, %p17;
	mov.b32 	%r137, %f164;
	mov.b32 	%r138, 4;
	// begin inline asm
	shfl.sync.down.b32 %r136, %r137, %r138, %r149, %r150;
	// end inline asm
	setp.gt.s32 	%p18, %r125, 27;
	mov.b32 	%f165, %r136;
	add.f32 	%f166, %f164, %f165;
	selp.f32 	%f167, %f164, %f166, %p18;
	mov.b32 	%r142, %f167;
	mov.b32 	%r143, 8;
	// begin inline asm
	shfl.sync.down.b32 %r141, %r142, %r143, %r149, %r150;
	// end inline asm
	setp.gt.s32 	%p19, %r125, 23;
	mov.b32 	%f168, %r141;
	add.f32 	%f169, %f167, %f168;
	selp.f32 	%f170, %f167, %f169, %p19;
	mov.b32 	%r147, %f170;
	mov.b32 	%r148, 16;
	// begin inline asm
	shfl.sync.down.b32 %r146, %r147, %r148, %r149, %r150;
	// end inline asm
	setp.gt.s32 	%p20, %r125, 15;
	mov.b32 	%f171, %r146;
	add.f32 	%f37, %f170, %f171;
	selp.f32 	%f379, %f170, %f37, %p20;
	setp.ne.s32 	%p21, %r125, 0;
	@%p21 bra 	$L__BB2_46;
	shr.u32 	%r151, %r35, 3;
	and.b32  	%r152, %r151, 124;
	mov.u32 	%r153, _ZZN3cub18CUB_300001_SM_10006detail6reduce18DeviceReduceKernelINS2_10policy_hubIfjN4cuda3std3__44plusIfEEE10Policy1000EN6thrust24THRUST_300001_SM_1000_NS6detail15normal_iteratorINSD_10device_ptrIfEEEEjS9_fNS7_10__identityEEEvT0_PT3_T1_NS0_13GridEvenShareISN_EET2_T4_E12temp_storage;
	add.s32 	%r154, %r153, %r152;
	st.shared.f32 	[%r154+16], %f37;
$L__BB2_46:
	bar.sync 	0;
	setp.ne.s32 	%p22, %r35, 0;
	@%p22 bra 	$L__BB2_48;
	ld.shared.f32 	%f172, [_ZZN3cub18CUB_300001_SM_10006detail6reduce18DeviceReduceKernelINS2_10policy_hubIfjN4cuda3std3__44plusIfEEE10Policy1000EN6thrust24THRUST_300001_SM_1000_NS6detail15normal_iteratorINSD_10device_ptrIfEEEEjS9_fNS7_10__identityEEEvT0_PT3_T1_NS0_13GridEvenShareISN_EET2_T4_E12temp_storage+20];
	add.f32 	%f173, %f379, %f172;
	ld.shared.f32 	%f174, [_ZZN3cub18CUB_300001_SM_10006detail6reduce18DeviceReduceKernelINS2_10policy_hubIfjN4cuda3std3__44plusIfEEE10Policy1000EN6thrust24THRUST_300001_SM_1000_NS6detail15normal_iteratorINSD_10device_ptrIfEEEEjS9_fNS7_10__identityEEEvT0_PT3_T1_NS0_13GridEvenShareISN_EET2_T4_E12temp_storage+24];
	add.f32 	%f175, %f173, %f174;
	ld.shared.f32 	%f176, [_ZZN3cub18CUB_300001_SM_10006detail6reduce18DeviceReduceKernelINS2_10policy_hubIfjN4cuda3std3__44plusIfEEE10Policy1000EN6thrust24THRUST_300001_SM_1000_NS6detail15normal_iteratorINSD_10device_ptrIfEEEEjS9_fNS7_10__identityEEEvT0_PT3_T1_NS0_13GridEvenShareISN_EET2_T4_E12temp_storage+28];
	add.f32 	%f177, %f175, %f176;
	ld.shared.f32 	%f178, [_ZZN3cub18CUB_300001_SM_10006detail6reduce18DeviceReduceKernelINS2_10policy_hubIfjN4cuda3std3__44plusIfEEE10Policy1000EN6thrust24THRUST_300001_SM_1000_NS6detail15normal_iteratorINSD_10device_ptrIfEEEEjS9_fNS7_10__identityEEEvT0_PT3_T1_NS0_13GridEvenShareISN_EET2_T4_E12temp_storage+32];
	add.f32 	%f179, %f177, %f178;
	ld.shared.f32 	%f180, [_ZZN3cub18CUB_300001_SM_10006detail6reduce18DeviceReduceKernelINS2_10policy_hubIfjN4cuda3std3__44plusIfEEE10Policy1000EN6thrust24THRUST_300001_SM_1000_NS6detail15normal_iteratorINSD_10device_ptrIfEEEEjS9_fNS7_10__identityEEEvT0_PT3_T1_NS0_13GridEvenShareISN_EET2_T4_E12temp_storage+36];
	add.f32 	%f181, %f179, %f180;
	ld.shared.f32 	%f182, [_ZZN3cub18CUB_300001_SM_10006detail6reduce18DeviceReduceKernelINS2_10policy_hubIfjN4cuda3std3__44plusIfEEE10Policy1000EN6thrust24THRUST_300001_SM_1000_NS6detail15normal_iteratorINSD_10device_ptrIfEEEEjS9_fNS7_10__identityEEEvT0_PT3_T1_NS0_13GridEvenShareISN_EET2_T4_E12temp_storage+40];
	add.f32 	%f183, %f181, %f182;
	ld.shared.f32 	%f184, [_ZZN3cub18CUB_300001_SM_10006detail6reduce18DeviceReduceKernelINS2_10policy_hubIfjN4cuda3std3__44plusIfEEE10Policy1000EN6thrust24THRUST_300001_SM_1000_NS6detail15normal_iteratorINSD_10device_ptrIfEEEEjS9_fNS7_10__identityEEEvT0_PT3_T1_NS0_13GridEvenShareISN_EET2_T4_E12temp_storage+44];
	add.f32 	%f185, %f183, %f184;
	ld.shared.f32 	%f186, [_ZZN3cub18CUB_300001_SM_10006detail6reduce18DeviceReduceKernelINS2_10policy_hubIfjN4cuda3std3__44plusIfEEE10Policy1000EN6thrust24THRUST_300001_SM_1000_NS6detail15normal_iteratorINSD_10device_ptrIfEEEEjS9_fNS7_10__identityEEEvT0_PT3_T1_NS0_13GridEvenShareISN_EET2_T4_E12temp_storage+48];
	add.f32 	%f187, %f185, %f186;
	ld.shared.f32 	%f188, [_ZZN3cub18CUB_300001_SM_10006detail6reduce18DeviceReduceKernelINS2_10policy_hubIfjN4cuda3std3__44plusIfEEE10Policy1000EN6thrust24THRUST_300001_SM_1000_NS6detail15normal_iteratorINSD_10device_ptrIfEEEEjS9_fNS7_10__identityEEEvT0_PT3_T1_NS0_13GridEvenShareISN_EET2_T4_E12temp_storage+52];
	add.f32 	%f189, %f187, %f188;
	ld.shared.f32 	%f190, [_ZZN3cub18CUB_300001_SM_10006detail6reduce18DeviceReduceKernelINS2_10policy_hubIfjN4cuda3std3__44plusIfEEE10Policy1000EN6thrust24THRUST_300001_SM_1000_NS6detail15normal_iteratorINSD_10device_ptrIfEEEEjS9_fNS7_10__identityEEEvT0_PT3_T1_NS0_13GridEvenShareISN_EET2_T4_E12temp_storage+56];
	add.f32 	%f191, %f189, %f190;
	ld.shared.f32 	%f192, [_ZZN3cub18CUB_300001_SM_10006detail6reduce18DeviceReduceKernelINS2_10policy_hubIfjN4cuda3std3__44plusIfEEE10Policy1000EN6thrust24THRUST_300001_SM_1000_NS6detail15normal_iteratorINSD_10device_ptrIfEEEEjS9_fNS7_10__identityEEEvT0_PT3_T1_NS0_13GridEvenShareISN_EET2_T4_E12temp_storage+60];
	add.f32 	%f193, %f191, %f192;
	ld.shared.f32 	%f194, [_ZZN3cub18CUB_300001_SM_10006detail6reduce18DeviceReduceKernelINS2_10policy_hubIfjN4cuda3std3__44plusIfEEE10Policy1000EN6thrust24THRUST_300001_SM_1000_NS6detail15normal_iteratorINSD_10device_ptrIfEEEEjS9_fNS7_10__identityEEEvT0_PT3_T1_NS0_13GridEvenShareISN_EET2_T4_E12temp_storage+64];
	add.f32 	%f195, %f193, %f194;
	ld.shared.f32 	%f196, [_ZZN3cub18CUB_300001_SM_10006detail6reduce18DeviceReduceKernelINS2_10policy_hubIfjN4cuda3std3__44plusIfEEE10Policy1000EN6thrust24THRUST_300001_SM_1000_NS6detail15normal_iteratorINSD_10device_ptrIfEEEEjS9_fNS7_10__identityEEEvT0_PT3_T1_NS0_13GridEvenShareISN_EET2_T4_E12temp_storage+68];
	add.f32 	%f197, %f195, %f196;
	ld.shared.f32 	%f198, [_ZZN3cub18CUB_300001_SM_10006detail6reduce18DeviceReduceKernelINS2_10policy_hubIfjN4cuda3std3__44plusIfEEE10Policy1000EN6thrust24THRUST_300001_SM_1000_NS6detail15normal_iteratorINSD_10device_ptrIfEEEEjS9_fNS7_10__identityEEEvT0_PT3_T1_NS0_13GridEvenShareISN_EET2_T4_E12temp_storage+72];
	add.f32 	%f199, %f197, %f198;
	ld.shared.f32 	%f200, [_ZZN3cub18CUB_300001_SM_10006detail6reduce18DeviceReduceKernelINS2_10policy_hubIfjN4cuda3std3__44plusIfEEE10Policy1000EN6thrust24THRUST_300001_SM_1000_NS6detail15normal_iteratorINSD_10device_ptrIfEEEEjS9_fNS7_10__identityEEEvT0_PT3_T1_NS0_13GridEvenShareISN_EET2_T4_E12temp_storage+76];
	add.f32 	%f379, %f199, %f200;
$L__BB2_48:
	mov.u32 	%r256, %tid.x;
	setp.ne.s32 	%p64, %r256, 0;
	@%p64 bra 	$L__BB2_50;
	ld.param.u64 	%rd129, [_ZN3cub18CUB_300001_SM_10006detail6reduce18DeviceReduceKernelINS2_10policy_hubIfjN4cuda3std3__44plusIfEEE10Policy1000EN6thrust24THRUST_300001_SM_1000_NS6detail15normal_iteratorINSD_10device_ptrIfEEEEjS9_fNS7_10__identityEEEvT0_PT3_T1_NS0_13GridEvenShareISN_EET2_T4__param_1];
	cvta.to.global.u64 	%rd126, %rd129;
	mul.wide.u32 	%rd127, %r3, 4;
	add.s64 	%rd128, %rd126, %rd127;
	st.global.f32 	[%rd128], %f379;
$L__BB2_50:
	ret;

}
	// .globl	_ZN3cub18CUB_300001_SM_10006detail6reduce28DeviceReduceSingleTileKernelINS2_10policy_hubIfjN4cuda3std3__44plusIfEEE10Policy1000EPfSC_iS9_ffNS7_10__identityEEEvT0_T1_T2_T3_T4_T6_
.visible .entry _ZN3cub18CUB_300001_SM_10006detail6reduce28DeviceReduceSingleTileKernelINS2_10policy_hubIfjN4cuda3std3__44plusIfEEE10Policy1000EPfSC_iS9_ffNS7_10__identityEEEvT0_T1_T2_T3_T4_T6_(
	.param .u64 .ptr .align 1 _ZN3cub18CUB_300001_SM_10006detail6reduce28DeviceReduceSingleTileKernelINS2_10policy_hubIfjN4cuda3std3__44plusIfEEE10Policy1000EPfSC_iS9_ffNS7_10__identityEEEvT0_T1_T2_T3_T4_T6__param_0,
	.param .u64 .ptr .align 1 _ZN3cub18CUB_300001_SM_10006detail6reduce28DeviceReduceSingleTileKernelINS2_10policy_hubIfjN4cuda3std3__44plusIfEEE10Policy1000EPfSC_iS9_ffNS7_10__identityEEEvT0_T1_T2_T3_T4_T6__param_1,
	.param .u32 _ZN3cub18CUB_300001_SM_10006detail6reduce28DeviceReduceSingleTileKernelINS2_10policy_hubIfjN4cuda3std3__44plusIfEEE10Policy1000EPfSC_iS9_ffNS7_10__identityEEEvT0_T1_T2_T3_T4_T6__param_2,
	.param .align 1 .b8 _ZN3cub18CUB_300001_SM_10006detail6reduce28DeviceReduceSingleTileKernelINS2_10policy_hubIfjN4cuda3std3__44plusIfEEE10Policy1000EPfSC_iS9_ffNS7_10__identityEEEvT0_T1_T2_T3_T4_T6__param_3[1],
	.param .f32 _ZN3cub18CUB_300001_SM_10006detail6reduce28DeviceReduceSingleTileKernelINS2_10policy_hubIfjN4cuda3std3__44plusIfEEE10Policy1000EPfSC_iS9_ffNS7_10__identityEEEvT0_T1_T2_T3_T4_T6__param_4,
	.param .align 1 .b8 _ZN3cub18CUB_300001_SM_10006detail6reduce28DeviceReduceSingleTileKernelINS2_10policy_hubIfjN4cuda3std3__44plusIfEEE10Policy1000EPfSC_iS9_ffNS7_10__identityEEEvT0_T1_T2_T3_T4_T6__param_5[1]
)
.maxntid 512
.minnctapersm 1
{
	.reg .pred 	%p<113>;
	.reg .b32 	%r<407>;
	.reg .b32 	%f<531>;
	.reg .b64 	%rd<133>;
	// demoted variable
	.shared .align 4 .b8 _ZZN3cub18CUB_300001_SM_10006detail6reduce28DeviceReduceSingleTileKernelINS2_10policy_hubIfjN4cuda3std3__44plusIfEEE10Policy1000EPfSC_iS9_ffNS7_10__identityEEEvT0_T1_T2_T3_T4_T6_E12temp_storage[84];
	ld.param.u64 	%rd16, [_ZN3cub18CUB_300001_SM_10006detail6reduce28DeviceReduceSingleTileKernelINS2_10policy_hubIfjN4cuda3std3__44plusIfEEE10Policy1000EPfSC_iS9_ffNS7_10__identityEEEvT0_T1_T2_T3_T4_T6__param_0];
	ld.param.u64 	%rd17, [_ZN3cub18CUB_300001_SM_10006detail6reduce28DeviceReduceSingleTileKernelINS2_10policy_hubIfjN4cuda3std3__44plusIfEEE10Policy1000EPfSC_iS9_ffNS7_10__identityEEEvT0_T1_T2_T3_T4_T6__param_1];
	ld.param.u32 	%r67, [_ZN3cub18CUB_300001_SM_10006detail6reduce28DeviceReduceSingleTileKernelINS2_10policy_hubIfjN4cuda3std3__44plusIfEEE10Policy1000EPfSC_iS9_ffNS7_10__identityEEEvT0_T1_T2_T3_T4_T6__param_2];
	ld.param.f32 	%f58, [_ZN3cub18CUB_300001_SM_10006detail6reduce28DeviceReduceSingleTileKernelINS2_10policy_hubIfjN4cuda3std3__44plusIfEEE10Policy1000EPfSC_iS9_ffNS7_10__identityEEEvT0_T1_T2_T3_T4_T6__param_4];
	cvta.to.global.u64 	%rd1, %rd17;
	setp.ne.s32 	%p1, %r67, 0;
	@%p1 bra 	$L__BB3_3;
	mov.u32 	%r380, %tid.x;
	setp.ne.s32 	%p112, %r380, 0;
	@%p112 bra 	$L__BB3_74;
	st.global.f32 	[%rd1], %f58;
	bra.uni 	$L__BB3_74;
$L__BB3_3:
	and.b64  	%rd18, %rd16, 7;
	setp.ne.s64 	%p2, %rd18, 0;
	@%p2 bra 	$L__BB3_38;
	setp.gt.s32 	%p57, %r67, 8191;
	@%p57 bra 	$L__BB3_22;
	mov.u32 	%r1, %tid.x;
	setp.ge.s32 	%p74, %r1, %r67;
	mov.f32 	%f509, 0f00000000;
	mov.u32 	%r384, %r1;
	@%p74 bra 	$L__BB3_7;
	mul.wide.u32 	%rd121, %r1, 4;
	add.s64 	%rd120, %rd16, %rd121;
	// begin inline asm
	ld.global.nc.u32 %r300, [%rd120];
	// end inline asm
	mov.b32 	%f509, %r300;
	add.s32 	%r384, %r1, 512;
$L__BB3_7:
	setp.ge.s32 	%p75, %r384, %r67;
	@%p75 bra 	$L__BB3_13;
	not.b32 	%r301, %r384;
	add.s32 	%r4, %r67, %r301;
	and.b32  	%r302, %r4, 1536;
	setp.eq.s32 	%p76, %r302, 1536;
	@%p76 bra 	$L__BB3_11;
	mul.wide.u32 	%rd122, %r384, 4;
	add.s64 	%rd129, %rd16, %rd122;
	shr.u32 	%r303, %r4, 9;
	add.s32 	%r304, %r303, 1;
	and.b32  	%r305, %r304, 3;
	neg.s32 	%r382, %r305;
$L__BB3_10:
	.pragma "nounroll";
	// begin inline asm
	ld.global.nc.u32 %r306, [%rd129];
	// end inline asm
	mov.b32 	%f395, %r306;
	add.f32 	%f509, %f509, %f395;
	add.s32 	%r384, %r384, 512;
	add.s64 	%rd129, %rd129, 2048;
	add.s32 	%r382, %r382, 1;
	setp.ne.s32 	%p77, %r382, 0;
	@%p77 bra 	$L__BB3_10;
$L__BB3_11:
	setp.lt.u32 	%p78, %r4, 1536;
	@%p78 bra 	$L__BB3_13;
$L__BB3_12:
	mul.wide.s32 	%rd128, %r384, 4;
	add.s64 	%rd124, %rd16, %rd128;
	// begin inline asm
	ld.global.nc.u32 %r307, [%rd124];
	// end inline asm
	mov.b32 	%f396, %r307;
	add.f32 	%f397, %f509, %f396;
	add.s64 	%rd125, %rd124, 2048;
	// begin inline asm
	ld.global.nc.u32 %r308, [%rd125];
	// end inline asm
	mov.b32 	%f398, %r308;
	add.f32 	%f399, %f397, %f398;
	add.s64 	%rd126, %rd124, 4096;
	// begin inline asm
	ld.global.nc.u32 %r309, [%rd126];
	// end inline asm
	mov.b32 	%f400, %r309;
	add.f32 	%f401, %f399, %f400;
	add.s64 	%rd127, %rd124, 6144;
	// begin inline asm
	ld.global.nc.u32 %r310, [%rd127];
	// end inline asm
	mov.b32 	%f402, %r310;
	add.f32 	%f509, %f401, %f402;
	add.s32 	%r384, %r384, 2048;
	setp.lt.s32 	%p79, %r384, %r67;
	@%p79 bra 	$L__BB3_12;
$L__BB3_13:
	setp.lt.s32 	%p80, %r67, 512;
	@%p80 bra 	$L__BB3_18;
	// begin inline asm
	mov.u32 %r349, %laneid;
	// end inline asm
	mov.b32 	%r351, %f509;
	mov.b32 	%r352, 1;
	mov.b32 	%r373, 31;
	mov.b32 	%r374, -1;
	// begin inline asm
	shfl.sync.down.b32 %r350, %r351, %r352, %r373, %r374;
	// end inline asm
	setp.gt.s32 	%p104, %r349, 30;
	mov.b32 	%f461, %r350;
	add.f32 	%f462, %f509, %f461;
	selp.f32 	%f463, %f509, %f462, %p104;
	mov.b32 	%r356, %f463;
	mov.b32 	%r357, 2;
	// begin inline asm
	shfl.sync.down.b32 %r355, %r356, %r357, %r373, %r374;
	// end inline asm
	setp.gt.s32 	%p105, %r349, 29;
	mov.b32 	%f464, %r355;
	add.f32 	%f465, %f463, %f464;
	selp.f32 	%f466, %f463, %f465, %p105;
	mov.b32 	%r361, %f466;
	mov.b32 	%r362, 4;
	// begin inline asm
	shfl.sync.down.b32 %r360, %r361, %r362, %r373, %r374;
	// end inline asm
	setp.gt.s32 	%p106, %r349, 27;
	mov.b32 	%f467, %r360;
	add.f32 	%f468, %f466, %f467;
	selp.f32 	%f469, %f466, %f468, %p106;
	mov.b32 	%r366, %f469;
	mov.b32 	%r367, 8;
	// begin inline asm
	shfl.sync.down.b32 %r365, %r366, %r367, %r373, %r374;
	// end inline asm
	setp.gt.s32 	%p107, %r349, 23;
	mov.b32 	%f470, %r365;
	add.f32 	%f471, %f469, %f470;
	selp.f32 	%f472, %f469, %f471, %p107;
	mov.b32 	%r371, %f472;
	mov.b32 	%r372, 16;
	// begin inline asm
	shfl.sync.down.b32 %r370, %r371, %r372, %r373, %r374;
	// end inline asm
	setp.gt.s32 	%p108, %r349, 15;
	mov.b32 	%f473, %r370;
	add.f32 	%f10, %f472, %f473;
	selp.f32 	%f530, %f472, %f10, %p108;
	setp.ne.s32 	%p109, %r349, 0;
	@%p109 bra 	$L__BB3_16;
	shr.u32 	%r375, %r1, 3;
	and.b32  	%r376, %r375, 124;
	mov.u32 	%r377, _ZZN3cub18CUB_300001_SM_10006detail6reduce28DeviceReduceSingleTileKernelINS2_10policy_hubIfjN4cuda3std3__44plusIfEEE10Policy1000EPfSC_iS9_ffNS7_10__identityEEEvT0_T1_T2_T3_T4_T6_E12temp_storage;
	add.s32 	%r378, %r377, %r376;
	st.shared.f32 	[%r378+16], %f10;
$L__BB3_16:
	bar.sync 	0;
	setp.ne.s32 	%p110, %r1, 0;
	@%p110 bra 	$L__BB3_72;
	ld.shared.f32 	%f474, [_ZZN3cub18CUB_300001_SM_10006detail6reduce28DeviceReduceSingleTileKernelINS2_10policy_hubIfjN4cuda3std3__44plusIfEEE10Policy1000EPfSC_iS9_ffNS7_10__identityEEEvT0_T1_T2_T3_T4_T6_E12temp_storage+20];
	add.f32 	%f475, %f530, %f474;
	ld.shared.f32 	%f476, [_ZZN3cub18CUB_300001_SM_10006detail6reduce28DeviceReduceSingleTileKernelINS2_10policy_hubIfjN4cuda3std3__44plusIfEEE10Policy1000EPfSC_iS9_ffNS7_10__identityEEEvT0_T1_T2_T3_T4_T6_E12temp_storage+24];
	add.f32 	%f477, %f475, %f476;
	ld.shared.f32 	%f478, [_ZZN3cub18CUB_300001_SM_10006detail6reduce28DeviceReduceSingleTileKernelINS2_10policy_hubIfjN4cuda3std3__44plusIfEEE10Policy1000EPfSC_iS9_ffNS7_10__identityEEEvT0_T1_T2_T3_T4_T6_E12temp_storage+28];
	add.f32 	%f479, %f477, %f478;
	ld.shared.f32 	%f480, [_ZZN3cub18CUB_300001_SM_10006detail6reduce28DeviceReduceSingleTileKernelINS2_10policy_hubIfjN4cuda3std3__44plusIfEEE10Policy1000EPfSC_iS9_ffNS7_10__identityEEEvT0_T1_T2_T3_T4_T6_E12temp_storage+32];
	add.f32 	%f481, %f479, %f480;
	ld.shared.f32 	%f482, [_ZZN3cub18CUB_300001_SM_10006detail6reduce28DeviceReduceSingleTileKernelINS2_10policy_hubIfjN4cuda3std3__44plusIfEEE10Policy1000EPfSC_iS9_ffNS7_10__identityEEEvT0_T1_T2_T3_T4_T6_E12temp_storage+36];
	add.f32 	%f483, %f481, %f482;
	ld.shared.f32 	%f484, [_ZZN3cub18CUB_300001_SM_10006detail6reduce28DeviceReduceSingleTileKernelINS2_10policy_hubIfjN4cuda3std3__44plusIfEEE10Policy1000EPfSC_iS9_ffNS7_10__identityEEEvT0_T1_T2_T3_T4_T6_E12temp_storage+40];
	add.f32 	%f485, %f483, %f484;
	ld.shared.f32 	%f486, [_ZZN3cub18CUB_300001_SM_10006detail6reduce28DeviceReduceSingleTileKernelINS2_10policy_hubIfjN4cuda3std3__44plusIfEEE10Policy1000EPfSC_iS9_ffNS7_10__identityEEEvT0_T1_T2_T3_T4_T6_E12temp_storage+44];
	add.f32 	%f487, %f485, %f486;
	ld.shared.f32 	%f488, [_ZZN3cub18CUB_300001_SM_10006detail6reduce28DeviceReduceSingleTileKernelINS2_10policy_hubIfjN4cuda3std3__44plusIfEEE10Policy1000EPfSC_iS9_ffNS7_10__identityEEEvT0_T1_T2_T3_T4_T6_E12temp_storage+48];
	add.f32 	%f489, %f487, %f488;
	ld.shared.f32 	%f490, [_ZZN3cub18CUB_300001_SM_10006detail6reduce28DeviceReduceSingleTileKernelINS2_10policy_hubIfjN4cuda3std3__44plusIfEEE10Policy1000EPfSC_iS9_ffNS7_10__identityEEEvT0_T1_T2_T3_T4_T6_E12temp_storage+52];
	add.f32 	%f491, %f489, %f490;
	ld.shared.f32 	%f492, [_ZZN3cub18CUB_300001_SM_10006detail6reduce28DeviceReduceSingleTileKernelINS2_10policy_hubIfjN4cuda3std3__44plusIfEEE10Policy1000EPfSC_iS9_ffNS7_10__identityEEEvT0_T1_T2_T3_T4_T6_E12temp_storage+56];
	add.f32 	%f493, %f491, %f492;
	ld.shared.f32 	%f494, [_ZZN3cub18CUB_300001_SM_10006detail6reduce28DeviceReduceSingleTileKernelINS2_10policy_hubIfjN4cuda3std3__44plusIfEEE10Policy1000EPfSC_iS9_ffNS7_10__identityEEEvT0_T1_T2_T3_T4_T6_E12temp_storage+60];
	add.f32 	%f495, %f493, %f494;
	ld.shared.f32 	%f496, [_ZZN3cub18CUB_300001_SM_10006detail6reduce28DeviceReduceSingleTileKernelINS2_10policy_hubIfjN4cuda3std3__44plusIfEEE10Policy1000EPfSC_iS9_ffNS7_10__identityEEEvT0_T1_T2_T3_T4_T6_E12temp_storage+64];
	add.f32 	%f497, %f495, %f496;
	ld.shared.f32 	%f498, [_ZZN3cub18CUB_300001_SM_10006detail6reduce28DeviceReduceSingleTileKernelINS2_10policy_hubIfjN4cuda3std3__44plusIfEEE10Policy1000EPfSC_iS9_ffNS7_10__identityEEEvT0_T1_T2_T3_T4_T6_E12temp_storage+68];
	add.f32 	%f499, %f497, %f498;
	ld.shared.f32 	%f500, [_ZZN3cub18CUB_300001_SM_10006detail6reduce28DeviceReduceSingleTileKernelINS2_10policy_hubIfjN4cuda3std3__44plusIfEEE10Policy1000EPfSC_iS9_ffNS7_10__identityEEEvT0_T1_T2_T3_T4_T6_E12temp_storage+72];
	add.f32 	%f501, %f499, %f500;
	ld.shared.f32 	%f502, [_ZZN3cub18CUB_300001_SM_10006detail6reduce28DeviceReduceSingleTileKernelINS2_10policy_hubIfjN4cuda3std3__44plusIfEEE10Policy1000EPfSC_iS9_ffNS7_10__identityEEEvT0_T1_T2_T3_T4_T6_E12temp_storage+76];
	add.f32 	%f530, %f501, %f502;
	bra.uni 	$L__BB3_72;
$L__BB3_18:
	// begin inline asm
	mov.u32 %r311, %laneid;
	// end inline asm
	and.b32  	%r337, %r1, 992;
	add.s32 	%r338, %r337, 32;
	setp.gt.s32 	%p81, %r338, %r67;
	not.b32 	%r339, %r337;
	add.s32 	%r340, %r67, %r339;
	selp.b32 	%r335, %r340, 31, %p81;
	mov.b32 	%r313, %f509;
	mov.b32 	%r314, 1;
	mov.b32 	%r336, -1;
	// begin inline asm
	shfl.sync.down.b32 %r312, %r313, %r314, %r335, %r336;
	// end inline asm
	setp.lt.s32 	%p82, %r311, %r335;
	mov.b32 	%f403, %r312;
	add.f32 	%f404, %f509, %f403;
	selp.f32 	%f405, %f404, %f509, %p82;
	mov.b32 	%r318, %f405;
	mov.b32 	%r319, 2;
	// begin inline asm
	shfl.sync.down.b32 %r317, %r318, %r319, %r335, %r336;
	// end inline asm
	add.s32 	%r341, %r311, 2;
	setp.gt.s32 	%p83, %r341, %r335;
	mov.b32 	%f406, %r317;
	add.f32 	%f407, %f405, %f406;
	selp.f32 	%f408, %f405, %f407, %p83;
	mov.b32 	%r323, %f408;
	mov.b32 	%r324, 4;
	// begin inline asm
	shfl.sync.down.b32 %r322, %r323, %r324, %r335, %r336;
	// end inline asm
	add.s32 	%r342, %r311, 4;
	setp.gt.s32 	%p84, %r342, %r335;
	mov.b32 	%f409, %r322;
	add.f32 	%f410, %f408, %f409;
	selp.f32 	%f411, %f408, %f410, %p84;
	mov.b32 	%r328, %f411;
	mov.b32 	%r329, 8;
	// begin inline asm
	shfl.sync.down.b32 %r327, %r328, %r329, %r335, %r336;
	// end inline asm
	add.s32 	%r343, %r311, 8;
	setp.gt.s32 	%p85, %r343, %r335;
	mov.b32 	%f412, %r327;
	add.f32 	%f413, %f411, %f412;
	selp.f32 	%f414, %f411, %f413, %p85;
	mov.b32 	%r333, %f414;
	mov.b32 	%r334, 16;
	// begin inline asm
	shfl.sync.down.b32 %r332, %r333, %r334, %r335, %r336;
	// end inline asm
	add.s32 	%r344, %r311, 16;
	setp.gt.s32 	%p86, %r344, %r335;
	mov.b32 	%f415, %r332;
	add.f32 	%f416, %f414, %f415;
	selp.f32 	%f530, %f414, %f416, %p86;
	setp.ne.s32 	%p87, %r311, 0;
	@%p87 bra 	$L__BB3_20;
	shr.u32 	%r345, %r1, 3;
	and.b32  	%r346, %r345, 124;
	mov.u32 	%r347, _ZZN3cub18CUB_300001_SM_10006detail6reduce28DeviceReduceSingleTileKernelINS2_10policy_hubIfjN4cuda3std3__44plusIfEEE10Policy1000EPfSC_iS9_ffNS7_10__identityEEEvT0_T1_T2_T3_T4_T6_E12temp_storage;
	add.s32 	%r348, %r347, %r346;
	st.shared.f32 	[%r348+16], %f530;
$L__BB3_20:
	bar.sync 	0;
	setp.ne.s32 	%p88, %r1, 0;
	@%p88 bra 	$L__BB3_72;
	setp.gt.s32 	%p89, %r67, 32;
	ld.shared.f32 	%f417, [_ZZN3cub18CUB_300001_SM_10006detail6reduce28DeviceReduceSingleTileKernelINS2_10policy_hubIfjN4cuda3std3__44plusIfEEE10Policy1000EPfSC_iS9_ffNS7_10__identityEEEvT0_T1_T2_T3_T4_T6_E12temp_storage+20];
	add.f32 	%f418, %f530, %f417;
	selp.f32 	%f419, %f418, %f530, %p89;
	setp.gt.s32 	%p90, %r67, 64;
	ld.shared.f32 	%f420, [_ZZN3cub18CUB_300001_SM_10006detail6reduce28DeviceReduceSingleTileKernelINS2_10policy_hubIfjN4cuda3std3__44plusIfEEE10Policy1000EPfSC_iS9_ffNS7_10__identityEEEvT0_T1_T2_T3_T4_T6_E12temp_storage+24];
	add.f32 	%f421, %f420, %f419;
	selp.f32 	%f422, %f421, %f419, %p90;
	setp.gt.s32 	%p91, %r67, 96;
	ld.shared.f32 	%f423, [_ZZN3cub18CUB_300001_SM_10006detail6reduce28DeviceReduceSingleTileKernelINS2_10policy_hubIfjN4cuda3std3__44plusIfEEE10Policy1000EPfSC_iS9_ffNS7_10__identityEEEvT0_T1_T2_T3_T4_T6_E12temp_storage+28];
	add.f32 	%f424, %f423, %f422;
	selp.f32 	%f425, %f424, %f422, %p91;
	setp.gt.s32 	%p92, %r67, 128;
	ld.shared.f32 	%f426, [_ZZN3cub18CUB_300001_SM_10006detail6reduce28DeviceReduceSingleTileKernelINS2_10policy_hubIfjN4cuda3std3__44plusIfEEE10Policy1000EPfSC_iS9_ffNS7_10__identityEEEvT0_T1_T2_T3_T4_T6_E12temp_storage+32];
	add.f32 	%f427, %f426, %f425;
	selp.f32 	%f428, %f427, %f425, %p92;
	setp.gt.s32 	%p93, %r67, 160;
	ld.shared.f32 	%f429, [_ZZN3cub18CUB_300001_SM_10006detail6reduce28DeviceReduceSingleTileKernelINS2_10policy_hubIfjN4cuda3std3__44plusIfEEE10Policy1000EPfSC_iS9_ffNS7_10__identityEEEvT0_T1_T2_T3_T4_T6_E12temp_storage+36];
	add.f32 	%f430, %f429, %f428;
	selp.f32 	%f431, %f430, %f428, %p93;
	setp.gt.s32 	%p94, %r67, 192;
	ld.shared.f32 	%f432, [_ZZN3cub18CUB_300001_SM_10006detail6reduce28DeviceReduceSingleTileKernelINS2_10policy_hubIfjN4cuda3std3__44plusIfEEE10Policy1000EPfSC_iS9_ffNS7_10__identityEEEvT0_T1_T2_T3_T4_T6_E12temp_storage+40];
	add.f32 	%f433, %f432, %f431;
	selp.f32 	%f434, %f433, %f431, %p94;
	setp.gt.s32 	%p95, %r67, 224;
	ld.shared.f32 	%f435, [_ZZN3cub18CUB_300001_SM_10006detail6reduce28DeviceReduceSingleTileKernelINS2_10policy_hubIfjN4cuda3std3__44plusIfEEE10Policy1000EPfSC_iS9_ffNS7_10__identityEEEvT0_T1_T2_T3_T4_T6_E12temp_storage+44];
	add.f32 	%f436, %f435, %f434;
	selp.f32 	%f437, %f436, %f434, %p95;
	setp.gt.s32 	%p96, %r67, 256;
	ld.shared.f32 	%f438, [_ZZN3cub18CUB_300001_SM_10006detail6reduce28DeviceReduceSingleTileKernelINS2_10policy_hubIfjN4cuda3std3__44plusIfEEE10Policy1000EPfSC_iS9_ffNS7_10__identityEEEvT0_T1_T2_T3_T4_T6_E12temp_storage+48];
	add.f32 	%f439, %f438, %f437;
	selp.f32 	%f440, %f439, %f437, %p96;
	setp.gt.s32 	%p97, %r67, 288;
	ld.shared.f32 	%f441, [_ZZN3cub18CUB_300001_SM_10006detail6reduce28DeviceReduceSingleTileKernelINS2_10policy_hubIfjN4cuda3std3__44plusIfEEE10Policy1000EPfSC_iS9_ffNS7_10__identityEEEvT0_T1_T2_T3_T4_T6_E12temp_storage+52];
	add.f32 	%f442, %f441, %f440;
	selp.f32 	%f443, %f442, %f440, %p97;
	setp.gt.s32 	%p98, %r67, 320;
	ld.shared.f32 	%f444, [_ZZN3cub18CUB_300001_SM_10006detail6reduce28DeviceReduceSingleTileKernelINS2_10policy_hubIfjN4cuda3std3__44plusIfEEE10Policy1000EPfSC_iS9_ffNS7_10__identityEEEvT0_T1_T2_T3_T4_T6_E12temp_storage+56];
	add.f32 	%f445, %f444, %f443;
	selp.f32 	%f446, %f445, %f443, %p98;
	setp.gt.s32 	%p99, %r67, 352;
	ld.shared.f32 	%f447, [_ZZN3cub18CUB_300001_SM_10006detail6reduce28DeviceReduceSingleTileKernelINS2_10policy_hubIfjN4cuda3std3__44plusIfEEE10Policy1000EPfSC_iS9_ffNS7_10__identityEEEvT0_T1_T2_T3_T4_T6_E12temp_storage+60];
	add.f32 	%f448, %f447, %f446;
	selp.f32 	%f449, %f448, %f446, %p99;
	setp.gt.s32 	%p100, %r67, 384;
	ld.shared.f32 	%f450, [_ZZN3cub18CUB_300001_SM_10006detail6reduce28DeviceReduceSingleTileKernelINS2_10policy_hubIfjN4cuda3std3__44plusIfEEE10Policy1000EPfSC_iS9_ffNS7_10__identityEEEvT0_T1_T2_T3_T4_T6_E12temp_storage+64];
	add.f32 	%f451, %f450, %f449;
	selp.f32 	%f452, %f451, %f449, %p100;
	setp.gt.s32 	%p101, %r67, 416;
	ld.shared.f32 	%f453, [_ZZN3cub18CUB_300001_SM_10006detail6reduce28DeviceReduceSingleTileKernelINS2_10policy_hubIfjN4cuda3std3__44plusIfEEE10Policy1000EPfSC_iS9_ffNS7_10__identityEEEvT0_T1_T2_T3_T4_T6_E12temp_storage+68];
	add.f32 	%f454, %f453, %f452;
	selp.f32 	%f455, %f454, %f452, %p101;
	setp.gt.s32 	%p102, %r67, 448;
	ld.shared.f32 	%f456, [_ZZN3cub18CUB_300001_SM_10006detail6reduce28DeviceReduceSingleTileKernelINS2_10policy_hubIfjN4cuda3std3__44plusIfEEE10Policy1000EPfSC_iS9_ffNS7_10__identityEEEvT0_T1_T2_T3_T4_T6_E12temp_storage+72];
	add.f32 	%f457, %f456, %f455;
	selp.f32 	%f458, %f457, %f455, %p102;
	setp.gt.s32 	%p103, %r67, 480;
	ld.shared.f32 	%f459, [_ZZN3cub18CUB_300001_SM_10006detail6reduce28DeviceReduceSingleTileKernelINS2_10policy_hubIfjN4cuda3std3__44plusIfEEE10Policy1000EPfSC_iS9_ffNS7_10__identityEEEvT0_T1_T2_T3_T4_T6_E12temp_storage+76];
	add.f32 	%f460, %f459, %f458;
	selp.f32 	%f530, %f460, %f458, %p103;
	bra.uni 	$L__BB3_72;
$L__BB3_22:
	mov.u32 	%r13, %tid.x;
	shl.b32 	%r224, %r13, 1;
	mul.wide.u32 	%rd90, %r224, 4;
	add.s64 	%rd75, %rd16, %rd90;
	// begin inline asm
	ld.global.nc.u64 %rd74, [%rd75];
	// end inline asm
	mov.b64 	{%r225, %r226}, %rd74;
	mov.b32 	%f281, %r226;
	mov.b32 	%f282, %r225;
	add.s64 	%rd77, %rd75, 4096;
	// begin inline asm
	ld.global.nc.u64 %rd76, [%rd77];
	// end inline asm
	mov.b64 	{%r227, %r228}, %rd76;
	mov.b32 	%f283, %r228;
	mov.b32 	%f284, %r227;
	add.s64 	%rd79, %rd75, 8192;
	// begin inline asm
	ld.global.nc.u64 %rd78, [%rd79];
	// end inline asm
	mov.b64 	{%r229, %r230}, %rd78;
	mov.b32 	%f285, %r230;
	mov.b32 	%f286, %r229;
	add.s64 	%rd81, %rd75, 12288;
	// begin inline asm
	ld.global.nc.u64 %rd80, [%rd81];
	// end inline asm
	mov.b64 	{%r231, %r232}, %rd80;
	mov.b32 	%f287, %r232;
	mov.b32 	%f288, %r231;
	add.s64 	%rd83, %rd75, 16384;
	// begin inline asm
	ld.global.nc.u64 %rd82, [%rd83];
	// end inline asm
	mov.b64 	{%r233, %r234}, %rd82;
	mov.b32 	%f289, %r234;
	mov.b32 	%f290, %r233;
	add.s64 	%rd85, %rd75, 20480;
	// begin inline asm
	ld.global.nc.u64 %rd84, [%rd85];
	// end inline asm
	mov.b64 	{%r235, %r236}, %rd84;
	mov.b32 	%f291, %r236;
	mov.b32 	%f292, %r235;
	add.s64 	%rd87, %rd75, 24576;
	// begin inline asm
	ld.global.nc.u64 %rd86, [%rd87];
	// end inline asm
	mov.b64 	{%r237, %r238}, %rd86;
	mov.b32 	%f293, %r238;
	mov.b32 	%f294, %r237;
	add.s64 	%rd89, %rd75, 28672;
	// begin inline asm
	ld.global.nc.u64 %rd88, [%rd89];
	// end inline asm
	mov.b64 	{%r239, %r240}, %rd88;
	mov.b32 	%f295, %r240;
	mov.b32 	%f296, %r239;
	add.f32 	%f297, %f282, %f281;
	add.f32 	%f298, %f284, %f283;
	add.f32 	%f299, %f286, %f285;
	add.f32 	%f300, %f288, %f287;
	add.f32 	%f301, %f290, %f289;
	add.f32 	%f302, %f292, %f291;
	add.f32 	%f303, %f294, %f293;
	add.f32 	%f304, %f296, %f295;
	add.f32 	%f305, %f297, %f298;
	add.f32 	%f306, %f299, %f300;
	add.f32 	%f307, %f301, %f302;
	add.f32 	%f308, %f303, %f304;
	add.f32 	%f309, %f305, %f306;
	add.f32 	%f310, %f307, %f308;
	add.f32 	%f516, %f309, %f310;
	setp.lt.u32 	%p58, %r67, 16384;
	mov.b32 	%r387, 8192;
	@%p58 bra 	$L__BB3_26;
	add.s32 	%r14, %r67, -8192;
	mov.b32 	%r387, 8192;
$L__BB3_24:
	mul.wide.s32 	%rd107, %r387, 4;
	add.s64 	%rd92, %rd75, %rd107;
	// begin inline asm
	ld.global.nc.u64 %rd91, [%rd92];
	// end inline asm
	mov.b64 	{%r242, %r243}, %rd91;
	mov.b32 	%f311, %r243;
	mov.b32 	%f312, %r242;
	add.s64 	%rd94, %rd92, 4096;
	// begin inline asm
	ld.global.nc.u64 %rd93, [%rd94];
	// end inline asm
	mov.b64 	{%r244, %r245}, %rd93;
	mov.b32 	%f313, %r245;
	mov.b32 	%f314, %r244;
	add.s64 	%rd96, %rd92, 8192;
	// begin inline asm
	ld.global.nc.u64 %rd95, [%rd96];
	// end inline asm
	mov.b64 	{%r246, %r247}, %rd95;
	mov.b32 	%f315, %r247;
	mov.b32 	%f316, %r246;
	add.s64 	%rd98, %rd92, 12288;
	// begin inline asm
	ld.global.nc.u64 %rd97, [%rd98];
	// end inline asm
	mov.b64 	{%r248, %r249}, %rd97;
	mov.b32 	%f317, %r249;
	mov.b32 	%f318, %r248;
	add.s64 	%rd100, %rd92, 16384;
	// begin inline asm
	ld.global.nc.u64 %rd99, [%rd100];
	// end inline asm
	mov.b64 	{%r250, %r251}, %rd99;
	mov.b32 	%f319, %r251;
	mov.b32 	%f320, %r250;
	add.s64 	%rd102, %rd92, 20480;
	// begin inline asm
	ld.global.nc.u64 %rd101, [%rd102];
	// end inline asm
	mov.b64 	{%r252, %r253}, %rd101;
	mov.b32 	%f321, %r253;
	mov.b32 	%f322, %r252;
	add.s64 	%rd104, %rd92, 24576;
	// begin inline asm
	ld.global.nc.u64 %rd103, [%rd104];
	// end inline asm
	mov.b64 	{%r254, %r255}, %rd103;
	mov.b32 	%f323, %r255;
	mov.b32 	%f324, %r254;
	add.s64 	%rd106, %rd92, 28672;
	// begin inline asm
	ld.global.nc.u64 %rd105, [%rd106];
	// end inline asm
	mov.b64 	{%r256, %r257}, %rd105;
	mov.b32 	%f325, %r257;
	mov.b32 	%f326, %r256;
	add.f32 	%f327, %f516, %f312;
	add.f32 	%f328, %f311, %f314;
	add.f32 	%f329, %f313, %f316;
	add.f32 	%f330, %f315, %f318;
	add.f32 	%f331, %f317, %f320;
	add.f32 	%f332, %f319, %f322;
	add.f32 	%f333, %f321, %f324;
	add.f32 	%f334, %f323, %f326;
	add.f32 	%f335, %f327, %f328;
	add.f32 	%f336, %f329, %f330;
	add.f32 	%f337, %f331, %f332;
	add.f32 	%f338, %f333, %f334;
	add.f32 	%f339, %f335, %f336;
	add.f32 	%f340, %f337, %f338;
	add.f32 	%f341, %f339, %f340;
	add.f32 	%f516, %f341, %f325;
	sub.s32 	%r258, %r67, %r387;
	setp.lt.s32 	%p59, %r258, 8192;
	@%p59 bra 	$L__BB3_34;
	add.s32 	%r387, %r387, 8192;
	setp.le.s32 	%p60, %r387, %r14;
	@%p60 bra 	$L__BB3_24;
$L__BB3_26:
	setp.le.s32 	%p61, %r67, %r387;
	@%p61 bra 	$L__BB3_34;
	sub.s32 	%r18, %r67, %r387;
	setp.ge.s32 	%p62, %r13, %r18;
	@%p62 bra 	$L__BB3_34;
	not.b32 	%r259, %r13;
	add.s32 	%r260, %r67, %r259;
	sub.s32 	%r19, %r260, %r387;
	and.b32  	%r261, %r19, 1536;
	setp.eq.s32 	%p63, %r261, 1536;
	mov.u32 	%r391, %r13;
	@%p63 bra 	$L__BB3_31;
	add.s32 	%r389, %r13, %r387;
	shr.u32 	%r262, %r19, 9;
	add.s32 	%r263, %r262, 1;
	and.b32  	%r264, %r263, 3;
	neg.s32 	%r388, %r264;
	mov.u32 	%r391, %r13;
$L__BB3_30:
	.pragma "nounroll";
	mul.wide.u32 	%rd109, %r389, 4;
	add.s64 	%rd108, %rd16, %rd109;
	// begin inline asm
	ld.global.nc.u32 %r265, [%rd108];
	// end inline asm
	mov.b32 	%f343, %r265;
	add.f32 	%f516, %f516, %f343;
	add.s32 	%r391, %r391, 512;
	add.s32 	%r389, %r389, 512;
	add.s32 	%r388, %r388, 1;
	setp.ne.s32 	%p64, %r388, 0;
	@%p64 bra 	$L__BB3_30;
$L__BB3_31:
	setp.lt.u32 	%p65, %r19, 1536;
	@%p65 bra 	$L__BB3_34;
	cvt.u64.u32 	%rd110, %r391;
	cvt.u64.u32 	%rd111, %r387;
	add.s64 	%rd112, %rd110, %rd111;
	shl.b64 	%rd113, %rd112, 2;
	add.s64 	%rd114, %rd113, %rd16;
	add.s64 	%rd130, %rd114, 4096;
	add.s32 	%r392, %r391, %r387;
$L__BB3_33:
	mul.wide.u32 	%rd119, %r392, 4;
	add.s64 	%rd115, %rd16, %rd119;
	// begin inline asm
	ld.global.nc.u32 %r266, [%rd115];
	// end inline asm
	mov.b32 	%f344, %r266;
	add.f32 	%f345, %f516, %f344;
	add.s64 	%rd116, %rd130, -2048;
	// begin inline asm
	ld.global.nc.u32 %r267, [%rd116];
	// end inline asm
	mov.b32 	%f346, %r267;
	add.f32 	%f347, %f345, %f346;
	// begin inline asm
	ld.global.nc.u32 %r268, [%rd130];
	// end inline asm
	mov.b32 	%f348, %r268;
	add.f32 	%f349, %f347, %f348;
	add.s64 	%rd118, %rd130, 2048;
	// begin inline asm
	ld.global.nc.u32 %r269, [%rd118];
	// end inline asm
	mov.b32 	%f350, %r269;
	add.f32 	%f516, %f349, %f350;
	add.s32 	%r391, %r391, 2048;
	add.s64 	%rd130, %rd130, 8192;
	add.s32 	%r392, %r392, 2048;
	setp.lt.s32 	%p66, %r391, %r18;
	@%p66 bra 	$L__BB3_33;
$L__BB3_34:
	// begin inline asm
	mov.u32 %r270, %laneid;
	// end inline asm
	mov.b32 	%r272, %f516;
	mov.b32 	%r273, 1;
	mov.b32 	%r294, 31;
	mov.b32 	%r295, -1;
	// begin inline asm
	shfl.sync.down.b32 %r271, %r272, %r273, %r294, %r295;
	// end inline asm
	setp.gt.s32 	%p67, %r270, 30;
	mov.b32 	%f351, %r271;
	add.f32 	%f352, %f516, %f351;
	selp.f32 	%f353, %f516, %f352, %p67;
	mov.b32 	%r277, %f353;
	mov.b32 	%r278, 2;
	// begin inline asm
	shfl.sync.down.b32 %r276, %r277, %r278, %r294, %r295;
	// end inline asm
	setp.gt.s32 	%p68, %r270, 29;
	mov.b32 	%f354, %r276;
	add.f32 	%f355, %f353, %f354;
	selp.f32 	%f356, %f353, %f355, %p68;
	mov.b32 	%r282, %f356;
	mov.b32 	%r283, 4;
	// begin inline asm
	shfl.sync.down.b32 %r281, %r282, %r283, %r294, %r295;
	// end inline asm
	setp.gt.s32 	%p69, %r270, 27;
	mov.b32 	%f357, %r281;
	add.f32 	%f358, %f356, %f357;
	selp.f32 	%f359, %f356, %f358, %p69;
	mov.b32 	%r287, %f359;
	mov.b32 	%r288, 8;
	// begin inline asm
	shfl.sync.down.b32 %r286, %r287, %r288, %r294, %r295;
	// end inline asm
	setp.gt.s32 	%p70, %r270, 23;
	mov.b32 	%f360, %r286;
	add.f32 	%f361, %f359, %f360;
	selp.f32 	%f362, %f359, %f361, %p70;
	mov.b32 	%r292, %f362;
	mov.b32 	%r293, 16;
	// begin inline asm
	shfl.sync.down.b32 %r291, %r292, %r293, %r294, %r295;
	// end inline asm
	setp.gt.s32 	%p71, %r270, 15;
	mov.b32 	%f363, %r291;
	add.f32 	%f26, %f362, %f363;
	selp.f32 	%f530, %f362, %f26, %p71;
	setp.ne.s32 	%p72, %r270, 0;
	@%p72 bra 	$L__BB3_36;
	shr.u32 	%r296, %r13, 3;
	and.b32  	%r297, %r296, 124;
	mov.u32 	%r298, _ZZN3cub18CUB_300001_SM_10006detail6reduce28DeviceReduceSingleTileKernelINS2_10policy_hubIfjN4cuda3std3__44plusIfEEE10Policy1000EPfSC_iS9_ffNS7_10__identityEEEvT0_T1_T2_T3_T4_T6_E12temp_storage;
	add.s32 	%r299, %r298, %r297;
	st.shared.f32 	[%r299+16], %f26;
$L__BB3_36:
	bar.sync 	0;
	setp.ne.s32 	%p73, %r13, 0;
	@%p73 bra 	$L__BB3_72;
	ld.shared.f32 	%f364, [_ZZN3cub18CUB_300001_SM_10006detail6reduce28DeviceReduceSingleTileKernelINS2_10policy_hubIfjN4cuda3std3__44plusIfEEE10Policy1000EPfSC_iS9_ffNS7_10__identityEEEvT0_T1_T2_T3_T4_T6_E12temp_storage+20];
	add.f32 	%f365, %f530, %f364;
	ld.shared.f32 	%f366, [_ZZN3cub18CUB_300001_SM_10006detail6reduce28DeviceReduceSingleTileKernelINS2_10policy_hubIfjN4cuda3std3__44plusIfEEE10Policy1000EPfSC_iS9_ffNS7_10__identityEEEvT0_T1_T2_T3_T4_T6_E12temp_storage+24];
	add.f32 	%f367, %f365, %f366;
	ld.shared.f32 	%f368, [_ZZN3cub18CUB_300001_SM_10006detail6reduce28DeviceReduceSingleTileKernelINS2_10policy_hubIfjN4cuda3std3__44plusIfEEE10Policy1000EPfSC_iS9_ffNS7_10__identityEEEvT0_T1_T2_T3_T4_T6_E12temp_storage+28];
	add.f32 	%f369, %f367, %f368;
	ld.shared.f32 	%f370, [_ZZN3cub18CUB_300001_SM_10006detail6reduce28DeviceReduceSingleTileKernelINS2_10policy_hubIfjN4cuda3std3__44plusIfEEE10Policy1000EPfSC_iS9_ffNS7_10__identityEEEvT0_T1_T2_T3_T4_T6_E12temp_storage+32];
	add.f32 	%f371, %f369, %f370;
	ld.shared.f32 	%f372, [_ZZN3cub18CUB_300001_SM_10006detail6reduce28DeviceReduceSingleTileKernelINS2_10policy_hubIfjN4cuda3std3__44plusIfEEE10Policy1000EPfSC_iS9_ffNS7_10__identityEEEvT0_T1_T2_T3_T4_T6_E12temp_storage+36];
	add.f32 	%f373, %f371, %f372;
	ld.shared.f32 	%f374, [_ZZN3cub18CUB_300001_SM_10006detail6reduce28DeviceReduceSingleTileKernelINS2_10policy_hubIfjN4cuda3std3__44plusIfEEE10Policy1000EPfSC_iS9_ffNS7_10__identityEEEvT0_T1_T2_T3_T4_T6_E12temp_storage+40];
	add.f32 	%f375, %f373, %f374;
	ld.shared.f32 	%f376, [_ZZN3cub18CUB_300001_SM_10006detail6reduce28DeviceReduceSingleTileKernelINS2_10policy_hubIfjN4cuda3std3__44plusIfEEE10Policy1000EPfSC_iS9_ffNS7_10__identityEEEvT0_T1_T2_T3_T4_T6_E12temp_storage+44];
	add.f32 	%f377, %f375, %f376;
	ld.shared.f32 	%f378, [_ZZN3cub18CUB_300001_SM_10006detail6reduce28DeviceReduceSingleTileKernelINS2_10policy_hubIfjN4cuda3std3__44plusIfEEE10Policy1000EPfSC_iS9_ffNS7_10__identityEEEvT0_T1_T2_T3_T4_T6_E12temp_storage+48];
	add.f32 	%f379, %f377, %f378;
	ld.shared.f32 	%f380, [_ZZN3cub18CUB_300001_SM_10006detail6reduce28DeviceReduceSingleTileKernelINS2_10policy_hubIfjN4cuda3std3__44plusIfEEE10Policy1000EPfSC_iS9_ffNS7_10__identityEEEvT0_T1_T2_T3_T4_T6_E12temp_storage+52];
	add.f32 	%f381, %f379, %f380;
	ld.shared.f32 	%f382, [_ZZN3cub18CUB_300001_SM_10006detail6reduce28DeviceReduceSingleTileKernelINS2_10policy_hubIfjN4cuda3std3__44plusIfEEE10Policy1000EPfSC_iS9_ffNS7_10__identityEEEvT0_T1_T2_T3_T4_T6_E12temp_storage+56];
	add.f32 	%f383, %f381, %f382;
	ld.shared.f32 	%f384, [_ZZN3cub18CUB_300001_SM_10006detail6reduce28DeviceReduceSingleTileKernelINS2_10policy_hubIfjN4cuda3std3__44plusIfEEE10Policy1000EPfSC_iS9_ffNS7_10__identityEEEvT0_T1_T2_T3_T4_T6_E12temp_storage+60];
	add.f32 	%f385, %f383, %f384;
	ld.shared.f32 	%f386, [_ZZN3cub18CUB_300001_SM_10006detail6reduce28DeviceReduceSingleTileKernelINS2_10policy_hubIfjN4cuda3std3__44plusIfEEE10Policy1000EPfSC_iS9_ffNS7_10__identityEEEvT0_T1_T2_T3_T4_T6_E12temp_storage+64];
	add.f32 	%f387, %f385, %f386;
	ld.shared.f32 	%f388, [_ZZN3cub18CUB_300001_SM_10006detail6reduce28DeviceReduceSingleTileKernelINS2_10policy_hubIfjN4cuda3std3__44plusIfEEE10Policy1000EPfSC_iS9_ffNS7_10__identityEEEvT0_T1_T2_T3_T4_T6_E12temp_storage+68];
	add.f32 	%f389, %f387, %f388;
	ld.shared.f32 	%f390, [_ZZN3cub18CUB_300001_SM_10006detail6reduce28DeviceReduceSingleTileKernelINS2_10policy_hubIfjN4cuda3std3__44plusIfEEE10Policy1000EPfSC_iS9_ffNS7_10__identityEEEvT0_T1_T2_T3_T4_T6_E12temp_storage+72];
	add.f32 	%f391, %f389, %f390;
	ld.shared.f32 	%f392, [_ZZN3cub18CUB_300001_SM_10006detail6reduce28DeviceReduceSingleTileKernelINS2_10policy_hubIfjN4cuda3std3__44plusIfEEE10Policy1000EPfSC_iS9_ffNS7_10__identityEEEvT0_T1_T2_T3_T4_T6_E12temp_storage+76];
	add.f32 	%f530, %f391, %f392;
	bra.uni 	$L__BB3_72;
$L__BB3_38:
	setp.gt.s32 	%p3, %r67, 8191;
	@%p3 bra 	$L__BB3_56;
	mov.u32 	%r34, %tid.x;
	setp.ge.s32 	%p20, %r34, %r67;
	mov.f32 	%f522, 0f00000000;
	mov.u32 	%r397, %r34;
	@%p20 bra 	$L__BB3_41;
	mul.wide.u32 	%rd66, %r34, 4;
	add.s64 	%rd65, %rd16, %rd66;
	// begin inline asm
	ld.global.nc.u32 %r144, [%rd65];
	// end inline asm
	mov.b32 	%f522, %r144;
	add.s32 	%r397, %r34, 512;
$L__BB3_41:
	setp.ge.s32 	%p21, %r397, %r67;
	@%p21 bra 	$L__BB3_47;
	not.b32 	%r145, %r397;
	add.s32 	%r37, %r67, %r145;
	and.b32  	%r146, %r37, 1536;
	setp.eq.s32 	%p22, %r146, 1536;
	@%p22 bra 	$L__BB3_45;
	mul.wide.u32 	%rd67, %r397, 4;
	add.s64 	%rd131, %rd16, %rd67;
	shr.u32 	%r147, %r37, 9;
	add.s32 	%r148, %r147, 1;
	and.b32  	%r149, %r148, 3;
	neg.s32 	%r395, %r149;
$L__BB3_44:
	.pragma "nounroll";
	// begin inline asm
	ld.global.nc.u32 %r150, [%rd131];
	// end inline asm
	mov.b32 	%f173, %r150;
	add.f32 	%f522, %f522, %f173;
	add.s32 	%r397, %r397, 512;
	add.s64 	%rd131, %rd131, 2048;
	add.s32 	%r395, %r395, 1;
	setp.ne.s32 	%p23, %r395, 0;
	@%p23 bra 	$L__BB3_44;
$L__BB3_45:
	setp.lt.u32 	%p24, %r37, 1536;
	@%p24 bra 	$L__BB3_47;
$L__BB3_46:
	mul.wide.s32 	%rd73, %r397, 4;
	add.s64 	%rd69, %rd16, %rd73;
	// begin inline asm
	ld.global.nc.u32 %r151, [%rd69];
	// end inline asm
	mov.b32 	%f174, %r151;
	add.f32 	%f175, %f522, %f174;
	add.s64 	%rd70, %rd69, 2048;
	// begin inline asm
	ld.global.nc.u32 %r152, [%rd70];
	// end inline asm
	mov.b32 	%f176, %r152;
	add.f32 	%f177, %f175, %f176;
	add.s64 	%rd71, %rd69, 4096;
	// begin inline asm
	ld.global.nc.u32 %r153, [%rd71];
	// end inline asm
	mov.b32 	%f178, %r153;
	add.f32 	%f179, %f177, %f178;
	add.s64 	%rd72, %rd69, 6144;
	// begin inline asm
	ld.global.nc.u32 %r154, [%rd72];
	// end inline asm
	mov.b32 	%f180, %r154;
	add.f32 	%f522, %f179, %f180;
	add.s32 	%r397, %r397, 2048;
	setp.lt.s32 	%p25, %r397, %r67;
	@%p25 bra 	$L__BB3_46;
$L__BB3_47:
	setp.lt.s32 	%p26, %r67, 512;
	@%p26 bra 	$L__BB3_52;
	// begin inline asm
	mov.u32 %r193, %laneid;
	// end inline asm
	mov.b32 	%r195, %f522;
	mov.b32 	%r196, 1;
	mov.b32 	%r217, 31;
	mov.b32 	%r218, -1;
	// begin inline asm
	shfl.sync.down.b32 %r194, %r195, %r196, %r217, %r218;
	// end inline asm
	setp.gt.s32 	%p50, %r193, 30;
	mov.b32 	%f239, %r194;
	add.f32 	%f240, %f522, %f239;
	selp.f32 	%f241, %f522, %f240, %p50;
	mov.b32 	%r200, %f241;
	mov.b32 	%r201, 2;
	// begin inline asm
	shfl.sync.down.b32 %r199, %r200, %r201, %r217, %r218;
	// end inline asm
	setp.gt.s32 	%p51, %r193, 29;
	mov.b32 	%f242, %r199;
	add.f32 	%f243, %f241, %f242;
	selp.f32 	%f244, %f241, %f243, %p51;
	mov.b32 	%r205, %f244;
	mov.b32 	%r206, 4;
	// begin inline asm
	shfl.sync.down.b32 %r204, %r205, %r206, %r217, %r218;
	// end inline asm
	setp.gt.s32 	%p52, %r193, 27;
	mov.b32 	%f245, %r204;
	add.f32 	%f246, %f244, %f245;
	selp.f32 	%f247, %f244, %f246, %p52;
	mov.b32 	%r210, %f247;
	mov.b32 	%r211, 8;
	// begin inline asm
	shfl.sync.down.b32 %r209, %r210, %r211, %r217, %r218;
	// end inline asm
	setp.gt.s32 	%p53, %r193, 23;
	mov.b32 	%f248, %r209;
	add.f32 	%f249, %f247, %f248;
	selp.f32 	%f250, %f247, %f249, %p53;
	mov.b32 	%r215, %f250;
	mov.b32 	%r216, 16;
	// begin inline asm
	shfl.sync.down.b32 %r214, %r215, %r216, %r217, %r218;
	// end inline asm
	setp.gt.s32 	%p54, %r193, 15;
	mov.b32 	%f251, %r214;
	add.f32 	%f38, %f250, %f251;
	selp.f32 	%f530, %f250, %f38, %p54;
	setp.ne.s32 	%p55, %r193, 0;
	@%p55 bra 	$L__BB3_50;
	shr.u32 	%r219, %r34, 3;
	and.b32  	%r220, %r219, 124;
	mov.u32 	%r221, _ZZN3cub18CUB_300001_SM_10006detail6reduce28DeviceReduceSingleTileKernelINS2_10policy_hubIfjN4cuda3std3__44plusIfEEE10Policy1000EPfSC_iS9_ffNS7_10__identityEEEvT0_T1_T2_T3_T4_T6_E12temp_storage;
	add.s32 	%r222, %r221, %r220;
	st.shared.f32 	[%r222+16], %f38;
$L__BB3_50:
	bar.sync 	0;
	setp.ne.s32 	%p56, %r34, 0;
	@%p56 bra 	$L__BB3_72;
	ld.shared.f32 	%f252, [_ZZN3cub18CUB_300001_SM_10006detail6reduce28DeviceReduceSingleTileKernelINS2_10policy_hubIfjN4cuda3std3__44plusIfEEE10Policy1000EPfSC_iS9_ffNS7_10__identityEEEvT0_T1_T2_T3_T4_T6_E12temp_storage+20];
	add.f32 	%f253, %f530, %f252;
	ld.shared.f32 	%f254, [_ZZN3cub18CUB_300001_SM_10006detail6reduce28DeviceReduceSingleTileKernelINS2_10policy_hubIfjN4cuda3std3__44plusIfEEE10Policy1000EPfSC_iS9_ffNS7_10__identityEEEvT0_T1_T2_T3_T4_T6_E12temp_storage+24];
	add.f32 	%f255, %f253, %f254;
	ld.shared.f32 	%f256, [_ZZN3cub18CUB_300001_SM_10006detail6reduce28DeviceReduceSingleTileKernelINS2_10policy_hubIfjN4cuda3std3__44plusIfEEE10Policy1000EPfSC_iS9_ffNS7_10__identityEEEvT0_T1_T2_T3_T4_T6_E12temp_storage+28];
	add.f32 	%f257, %f255, %f256;
	ld.shared.f32 	%f258, [_ZZN3cub18CUB_300001_SM_10006detail6reduce28DeviceReduceSingleTileKernelINS2_10policy_hubIfjN4cuda3std3__44plusIfEEE10Policy1000EPfSC_iS9_ffNS7_10__identityEEEvT0_T1_T2_T3_T4_T6_E12temp_storage+32];
	add.f32 	%f259, %f257, %f258;
	ld.shared.f32 	%f260, [_ZZN3cub18CUB_300001_SM_10006detail6reduce28DeviceReduceSingleTileKernelINS2_10policy_hubIfjN4cuda3std3__44plusIfEEE10Policy1000EPfSC_iS9_ffNS7_10__identityEEEvT0_T1_T2_T3_T4_T6_E12temp_storage+36];
	add.f32 	%f261, %f259, %f260;
	ld.shared.f32 	%f262, [_ZZN3cub18CUB_300001_SM_10006detail6reduce28DeviceReduceSingleTileKernelINS2_10policy_hubIfjN4cuda3std3__44plusIfEEE10Policy1000EPfSC_iS9_ffNS7_10__identityEEEvT0_T1_T2_T3_T4_T6_E12temp_storage+40];
	add.f32 	%f263, %f261, %f262;
	ld.shared.f32 	%f264, [_ZZN3cub18CUB_300001_SM_10006detail6reduce28DeviceReduceSingleTileKernelINS2_10policy_hubIfjN4cuda3std3__44plusIfEEE10Policy1000EPfSC_iS9_ffNS7_10__identityEEEvT0_T1_T2_T3_T4_T6_E12temp_storage+44];
	add.f32 	%f265, %f263, %f264;
	ld.shared.f32 	%f266, [_ZZN3cub18CUB_300001_SM_10006detail6reduce28DeviceReduceSingleTileKernelINS2_10policy_hubIfjN4cuda3std3__44plusIfEEE10Policy1000EPfSC_iS9_ffNS7_10__identityEEEvT0_T1_T2_T3_T4_T6_E12temp_storage+48];
	add.f32 	%f267, %f265, %f266;
	ld.shared.f32 	%f268, [_ZZN3cub18CUB_300001_SM_10006detail6reduce28DeviceReduceSingleTileKernelINS2_10policy_hubIfjN4cuda3std3__44plusIfEEE10Policy1000EPfSC_iS9_ffNS7_10__identityEEEvT0_T1_T2_T3_T4_T6_E12temp_storage+52];
	add.f32 	%f269, %f267, %f268;
	ld.shared.f32 	%f270, [_ZZN3cub18CUB_300001_SM_10006detail6reduce28DeviceReduceSingleTileKernelINS2_10policy_hubIfjN4cuda3std3__44plusIfEEE10Policy1000EPfSC_iS9_ffNS7_10__identityEEEvT0_T1_T2_T3_T4_T6_E12temp_storage+56];
	add.f32 	%f271, %f269, %f270;
	ld.shared.f32 	%f272, [_ZZN3cub18CUB_300001_SM_10006detail6reduce28DeviceReduceSingleTileKernelINS2_10policy_hubIfjN4cuda3std3__44plusIfEEE10Policy1000EPfSC_iS9_ffNS7_10__identityEEEvT0_T1_T2_T3_T4_T6_E12temp_storage+60];
	add.f32 	%f273, %f271, %f272;
	ld.shared.f32 	%f274, [_ZZN3cub18CUB_300001_SM_10006detail6reduce28DeviceReduceSingleTileKernelINS2_10policy_hubIfjN4cuda3std3__44plusIfEEE10Policy1000EPfSC_iS9_ffNS7_10__identityEEEvT0_T1_T2_T3_T4_T6_E12temp_storage+64];
	add.f32 	%f275, %f273, %f274;
	ld.shared.f32 	%f276, [_ZZN3cub18CUB_300001_SM_10006detail6reduce28DeviceReduceSingleTileKernelINS2_10policy_hubIfjN4cuda3std3__44plusIfEEE10Policy1000EPfSC_iS9_ffNS7_10__identityEEEvT0_T1_T2_T3_T4_T6_E12temp_storage+68];
	add.f32 	%f277, %f275, %f276;
	ld.shared.f32 	%f278, [_ZZN3cub18CUB_300001_SM_10006detail6reduce28DeviceReduceSingleTileKernelINS2_10policy_hubIfjN4cuda3std3__44plusIfEEE10Policy1000EPfSC_iS9_ffNS7_10__identityEEEvT0_T1_T2_T3_T4_T6_E12temp_storage+72];
	add.f32 	%f279, %f277, %f278;
	ld.shared.f32 	%f280, [_ZZN3cub18CUB_300001_SM_10006detail6reduce28DeviceReduceSingleTileKernelINS2_10policy_hubIfjN4cuda3std3__44plusIfEEE10Policy1000EPfSC_iS9_ffNS7_10__identityEEEvT0_T1_T2_T3_T4_T6_E12temp_storage+76];
	add.f32 	%f530, %f279, %f280;
	bra.uni 	$L__BB3_72;
$L__BB3_52:
	// begin inline asm
	mov.u32 %r155, %laneid;
	// end inline asm
	and.b32  	%r181, %r34, 992;
	add.s32 	%r182, %r181, 32;
	setp.gt.s32 	%p27, %r182, %r67;
	not.b32 	%r183, %r181;
	add.s32 	%r184, %r67, %r183;
	selp.b32 	%r179, %r184, 31, %p27;
	mov.b32 	%r157, %f522;
	mov.b32 	%r158, 1;
	mov.b32 	%r180, -1;
	// begin inline asm
	shfl.sync.down.b32 %r156, %r157, %r158, %r179, %r180;
	// end inline asm
	setp.lt.s32 	%p28, %r155, %r179;
	mov.b32 	%f181, %r156;
	add.f32 	%f182, %f522, %f181;
	selp.f32 	%f183, %f182, %f522, %p28;
	mov.b32 	%r162, %f183;
	mov.b32 	%r163, 2;
	// begin inline asm
	shfl.sync.down.b32 %r161, %r162, %r163, %r179, %r180;
	// end inline asm
	add.s32 	%r185, %r155, 2;
	setp.gt.s32 	%p29, %r185, %r179;
	mov.b32 	%f184, %r161;
	add.f32 	%f185, %f183, %f184;
	selp.f32 	%f186, %f183, %f185, %p29;
	mov.b32 	%r167, %f186;
	mov.b32 	%r168, 4;
	// begin inline asm
	shfl.sync.down.b32 %r166, %r167, %r168, %r179, %r180;
	// end inline asm
	add.s32 	%r186, %r155, 4;
	setp.gt.s32 	%p30, %r186, %r179;
	mov.b32 	%f187, %r166;
	add.f32 	%f188, %f186, %f187;
	selp.f32 	%f189, %f186, %f188, %p30;
	mov.b32 	%r172, %f189;
	mov.b32 	%r173, 8;
	// begin inline asm
	shfl.sync.down.b32 %r171, %r172, %r173, %r179, %r180;
	// end inline asm
	add.s32 	%r187, %r155, 8;
	setp.gt.s32 	%p31, %r187, %r179;
	mov.b32 	%f190, %r171;
	add.f32 	%f191, %f189, %f190;
	selp.f32 	%f192, %f189, %f191, %p31;
	mov.b32 	%r177, %f192;
	mov.b32 	%r178, 16;
	// begin inline asm
	shfl.sync.down.b32 %r176, %r177, %r178, %r179, %r180;
	// end inline asm
	add.s32 	%r188, %r155, 16;
	setp.gt.s32 	%p32, %r188, %r179;
	mov.b32 	%f193, %r176;
	add.f32 	%f194, %f192, %f193;
	selp.f32 	%f530, %f192, %f194, %p32;
	setp.ne.s32 	%p33, %r155, 0;
	@%p33 bra 	$L__BB3_54;
	shr.u32 	%r189, %r34, 3;
	and.b32  	%r190, %r189, 124;
	mov.u32 	%r191, _ZZN3cub18CUB_300001_SM_10006detail6reduce28DeviceReduceSingleTileKernelINS2_10policy_hubIfjN4cuda3std3__44plusIfEEE10Policy1000EPfSC_iS9_ffNS7_10__identityEEEvT0_T1_T2_T3_T4_T6_E12temp_storage;
	add.s32 	%r192, %r191, %r190;
	st.shared.f32 	[%r192+16], %f530;
$L__BB3_54:
	bar.sync 	0;
	setp.ne.s32 	%p34, %r34, 0;
	@%p34 bra 	$L__BB3_72;
	setp.gt.s32 	%p35, %r67, 32;
	ld.shared.f32 	%f195, [_ZZN3cub18CUB_300001_SM_10006detail6reduce28DeviceReduceSingleTileKernelINS2_10policy_hubIfjN4cuda3std3__44plusIfEEE10Policy1000EPfSC_iS9_ffNS7_10__identityEEEvT0_T1_T2_T3_T4_T6_E12temp_storage+20];
	add.f32 	%f196, %f530, %f195;
	selp.f32 	%f197, %f196, %f530, %p35;
	setp.gt.s32 	%p36, %r67, 64;
	ld.shared.f32 	%f198, [_ZZN3cub18CUB_300001_SM_10006detail6reduce28DeviceReduceSingleTileKernelINS2_10policy_hubIfjN4cuda3std3__44plusIfEEE10Policy1000EPfSC_iS9_ffNS7_10__identityEEEvT0_T1_T2_T3_T4_T6_E12temp_storage+24];
	add.f32 	%f199, %f198, %f197;
	selp.f32 	%f200, %f199, %f197, %p36;
	setp.gt.s32 	%p37, %r67, 96;
	ld.shared.f32 	%f201, [_ZZN3cub18CUB_300001_SM_10006detail6reduce28DeviceReduceSingleTileKernelINS2_10policy_hubIfjN4cuda3std3__44plusIfEEE10Policy1000EPfSC_iS9_ffNS7_10__identityEEEvT0_T1_T2_T3_T4_T6_E12temp_storage+28];
	add.f32 	%f202, %f201, %f200;
	selp.f32 	%f203, %f202, %f200, %p37;
	setp.gt.s32 	%p38, %r67, 128;
	ld.shared.f32 	%f204, [_ZZN3cub18CUB_300001_SM_10006detail6reduce28DeviceReduceSingleTileKernelINS2_10policy_hubIfjN4cuda3std3__44plusIfEEE10Policy1000EPfSC_iS9_ffNS7_10__identityEEEvT0_T1_T2_T3_T4_T6_E12temp_storage+32];
	add.f32 	%f205, %f204, %f203;
	selp.f32 	%f206, %f205, %f203, %p38;
	setp.gt.s32 	%p39, %r67, 160;
	ld.shared.f32 	%f207, [_ZZN3cub18CUB_300001_SM_10006detail6reduce28DeviceReduceSingleTileKernelINS2_10policy_hubIfjN4cuda3std3__44plusIfEEE10Policy1000EPfSC_iS9_ffNS7_10__identityEEEvT0_T1_T2_T3_T4_T6_E12temp_storage+36];
	add.f32 	%f208, %f207, %f206;
	selp.f32 	%f209, %f208, %f206, %p39;
	setp.gt.s32 	%p40, %r67, 192;
	ld.shared.f32 	%f210, [_ZZN3cub18CUB_300001_SM_10006detail6reduce28DeviceReduceSingleTileKernelINS2_10policy_hubIfjN4cuda3std3__44plusIfEEE10Policy1000EPfSC_iS9_ffNS7_10__identityEEEvT0_T1_T2_T3_T4_T6_E12temp_storage+40];
	add.f32 	%f211, %f210, %f209;
	selp.f32 	%f212, %f211, %f209, %p40;
	setp.gt.s32 	%p41, %r67, 224;
	ld.shared.f32 	%f213, [_ZZN3cub18CUB_300001_SM_10006detail6reduce28DeviceReduceSingleTileKernelINS2_10policy_hubIfjN4cuda3std3__44plusIfEEE10Policy1000EPfSC_iS9_ffNS7_10__identityEEEvT0_T1_T2_T3_T4_T6_E12temp_storage+44];
	add.f32 	%f214, %f213, %f212;
	selp.f32 	%f215, %f214, %f212, %p41;
	setp.gt.s32 	%p42, %r67, 256;
	ld.shared.f32 	%f216, [_ZZN3cub18CUB_300001_SM_10006detail6reduce28DeviceReduceSingleTileKernelINS2_10policy_hubIfjN4cuda3std3__44plusIfEEE10Policy1000EPfSC_iS9_ffNS7_10__identityEEEvT0_T1_T2_T3_T4_T6_E12temp_storage+48];
	add.f32 	%f217, %f216, %f215;
	selp.f32 	%f218, %f217, %f215, %p42;
	setp.gt.s32 	%p43, %r67, 288;
	ld.shared.f32 	%f219, [_ZZN3cub18CUB_300001_SM_10006detail6reduce28DeviceReduceSingleTileKernelINS2_10policy_hubIfjN4cuda3std3__44plusIfEEE10Policy1000EPfSC_iS9_ffNS7_10__identityEEEvT0_T1_T2_T3_T4_T6_E12temp_storage+52];
	add.f32 	%f220, %f219, %f218;
	selp.f32 	%f221, %f220, %f218, %p43;
	setp.gt.s32 	%p44, %r67, 320;
	ld.shared.f32 	%f222, [_ZZN3cub18CUB_300001_SM_10006detail6reduce28DeviceReduceSingleTileKernelINS2_10policy_hubIfjN4cuda3std3__44plusIfEEE10Policy1000EPfSC_iS9_ffNS7_10__identityEEEvT0_T1_T2_T3_T4_T6_E12temp_storage+56];
	add.f32 	%f223, %f222, %f221;
	selp.f32 	%f224, %f223, %f221, %p44;
	setp.gt.s32 	%p45, %r67, 352;
	ld.shared.f32 	%f225, [_ZZN3cub18CUB_300001_SM_10006detail6reduce28DeviceReduceSingleTileKernelINS2_10policy_hubIfjN4cuda3std3__44plusIfEEE10Policy1000EPfSC_iS9_ffNS7_10__identityEEEvT0_T1_T2_T3_T4_T6_E12temp_storage+60];
	add.f32 	%f226, %f225, %f224;
	selp.f32 	%f227, %f226, %f224, %p45;
	setp.gt.s32 	%p46, %r67, 384;
	ld.shared.f32 	%f228, [_ZZN3cub18CUB_300001_SM_10006detail6reduce28DeviceReduceSingleTileKernelINS2_10policy_hubIfjN4cuda3std3__44plusIfEEE10Policy1000EPfSC_iS9_ffNS7_10__identityEEEvT0_T1_T2_T3_T4_T6_E12temp_storage+64];
	add.f32 	%f229, %f228, %f227;
	selp.f32 	%f230, %f229, %f227, %p46;
	setp.gt.s32 	%p47, %r67, 416;
	ld.shared.f32 	%f231, [_ZZN3cub18CUB_300001_SM_10006detail6reduce28DeviceReduceSingleTileKernelINS2_10policy_hubIfjN4cuda3std3__44plusIfEEE10Policy1000EPfSC_iS9_ffNS7_10__identityEEEvT0_T1_T2_T3_T4_T6_E12temp_storage+68];
	add.f32 	%f232, %f231, %f230;
	selp.f32 	%f233, %f232, %f230, %p47;
	setp.gt.s32 	%p48, %r67, 448;
	ld.shared.f32 	%f234, [_ZZN3cub18CUB_300001_SM_10006detail6reduce28DeviceReduceSingleTileKernelINS2_10policy_hubIfjN4cuda3std3__44plusIfEEE10Policy1000EPfSC_iS9_ffNS7_10__identityEEEvT0_T1_T2_T3_T4_T6_E12temp_storage+72];
	add.f32 	%f235, %f234, %f233;
	selp.f32 	%f236, %f235, %f233, %p48;
	setp.gt.s32 	%p49, %r67, 480;
	ld.shared.f32 	%f237, [_ZZN3cub18CUB_300001_SM_10006detail6reduce28DeviceReduceSingleTileKernelINS2_10policy_hubIfjN4cuda3std3__44plusIfEEE10Policy1000EPfSC_iS9_ffNS7_10__identityEEEvT0_T1_T2_T3_T4_T6_E12temp_storage+76];
	add.f32 	%f238, %f237, %f236;
	selp.f32 	%f530, %f238, %f236, %p49;
	bra.uni 	$L__BB3_72;
$L__BB3_56:
	mov.u32 	%r46, %tid.x;
	mul.wide.u32 	%rd35, %r46, 4;
	add.s64 	%rd19, %rd16, %rd35;
	// begin inline asm
	ld.global.nc.u32 %r68, [%rd19];
	// end inline asm
	mov.b32 	%f59, %r68;
	add.s64 	%rd20, %rd19, 2048;
	// begin inline asm
	ld.global.nc.u32 %r69, [%rd20];
	// end inline asm
	mov.b32 	%f60, %r69;
	add.s64 	%rd21, %rd19, 4096;
	// begin inline asm
	ld.global.nc.u32 %r70, [%rd21];
	// end inline asm
	mov.b32 	%f61, %r70;
	add.s64 	%rd22, %rd19, 6144;
	// begin inline asm
	ld.global.nc.u32 %r71, [%rd22];
	// end inline asm
	mov.b32 	%f62, %r71;
	add.s64 	%rd23, %rd19, 8192;
	// begin inline asm
	ld.global.nc.u32 %r72, [%rd23];
	// end inline asm
	mov.b32 	%f63, %r72;
	add.s64 	%rd24, %rd19, 10240;
	// begin inline asm
	ld.global.nc.u32 %r73, [%rd24];
	// end inline asm
	mov.b32 	%f64, %r73;
	add.s64 	%rd25, %rd19, 12288;
	// begin inline asm
	ld.global.nc.u32 %r74, [%rd25];
	// end inline asm
	mov.b32 	%f65, %r74;
	add.s64 	%rd26, %rd19, 14336;
	// begin inline asm
	ld.global.nc.u32 %r75, [%rd26];
	// end inline asm
	mov.b32 	%f66, %r75;
	add.s64 	%rd27, %rd19, 16384;
	// begin inline asm
	ld.global.nc.u32 %r76, [%rd27];
	// end inline asm
	mov.b32 	%f67, %r76;
	add.s64 	%rd28, %rd19, 18432;
	// begin inline asm
	ld.global.nc.u32 %r77, [%rd28];
	// end inline asm
	mov.b32 	%f68, %r77;
	add.s64 	%rd29, %rd19, 20480;
	// begin inline asm
	ld.global.nc.u32 %r78, [%rd29];
	// end inline asm
	mov.b32 	%f69, %r78;
	add.s64 	%rd30, %rd19, 22528;
	// begin inline asm
	ld.global.nc.u32 %r79, [%rd30];
	// end inline asm
	mov.b32 	%f70, %r79;
	add.s64 	%rd31, %rd19, 24576;
	// begin inline asm
	ld.global.nc.u32 %r80, [%rd31];
	// end inline asm
	mov.b32 	%f71, %r80;
	add.s64 	%rd32, %rd19, 26624;
	// begin inline asm
	ld.global.nc.u32 %r81, [%rd32];
	// end inline asm
	mov.b32 	%f72, %r81;
	add.s64 	%rd33, %rd19, 28672;
	// begin inline asm
	ld.global.nc.u32 %r82, [%rd33];
	// end inline asm
	mov.b32 	%f73, %r82;
	add.s64 	%rd34, %rd19, 30720;
	// begin inline asm
	ld.global.nc.u32 %r83, [%rd34];
	// end inline asm
	mov.b32 	%f74, %r83;
	add.f32 	%f75, %f59, %f60;
	add.f32 	%f76, %f61, %f62;
	add.f32 	%f77, %f63, %f64;
	add.f32 	%f78, %f65, %f66;
	add.f32 	%f79, %f67, %f68;
	add.f32 	%f80, %f69, %f70;
	add.f32 	%f81, %f71, %f72;
	add.f32 	%f82, %f73, %f74;
	add.f32 	%f83, %f75, %f76;
	add.f32 	%f84, %f77, %f78;
	add.f32 	%f85, %f79, %f80;
	add.f32 	%f86, %f81, %f82;
	add.f32 	%f87, %f83, %f84;
	add.f32 	%f88, %f85, %f86;
	add.f32 	%f529, %f87, %f88;
	setp.lt.u32 	%p4, %r67, 16384;
	mov.b32 	%r400, 8192;
	@%p4 bra 	$L__BB3_60;
	add.s32 	%r47, %r67, -8192;
	mov.b32 	%r400, 8192;
$L__BB3_58:
	mul.wide.s32 	%rd52, %r400, 4;
	add.s64 	%rd36, %rd19, %rd52;
	// begin inline asm
	ld.global.nc.u32 %r86, [%rd36];
	// end inline asm
	mov.b32 	%f89, %r86;
	add.s64 	%rd37, %rd36, 2048;
	// begin inline asm
	ld.global.nc.u32 %r87, [%rd37];
	// end inline asm
	mov.b32 	%f90, %r87;
	add.s64 	%rd38, %rd36, 4096;
	// begin inline asm
	ld.global.nc.u32 %r88, [%rd38];
	// end inline asm
	mov.b32 	%f91, %r88;
	add.s64 	%rd39, %rd36, 6144;
	// begin inline asm
	ld.global.nc.u32 %r89, [%rd39];
	// end inline asm
	mov.b32 	%f92, %r89;
	add.s64 	%rd40, %rd36, 8192;
	// begin inline asm
	ld.global.nc.u32 %r90, [%rd40];
	// end inline asm
	mov.b32 	%f93, %r90;
	add.s64 	%rd41, %rd36, 10240;
	// begin inline asm
	ld.global.nc.u32 %r91, [%rd41];
	// end inline asm
	mov.b32 	%f94, %r91;
	add.s64 	%rd42, %rd36, 12288;
	// begin inline asm
	ld.global.nc.u32 %r92, [%rd42];
	// end inline asm
	mov.b32 	%f95, %r92;
	add.s64 	%rd43, %rd36, 14336;
	// begin inline asm
	ld.global.nc.u32 %r93, [%rd43];
	// end inline asm
	mov.b32 	%f96, %r93;
	add.s64 	%rd44, %rd36, 16384;
	// begin inline asm
	ld.global.nc.u32 %r94, [%rd44];
	// end inline asm
	mov.b32 	%f97, %r94;
	add.s64 	%rd45, %rd36, 18432;
	// begin inline asm
	ld.global.nc.u32 %r95, [%rd45];
	// end inline asm
	mov.b32 	%f98, %r95;
	add.s64 	%rd46, %rd36, 20480;
	// begin inline asm
	ld.global.nc.u32 %r96, [%rd46];
	// end inline asm
	mov.b32 	%f99, %r96;
	add.s64 	%rd47, %rd36, 22528;
	// begin inline asm
	ld.global.nc.u32 %r97, [%rd47];
	// end inline asm
	mov.b32 	%f100, %r97;
	add.s64 	%rd48, %rd36, 24576;
	// begin inline asm
	ld.global.nc.u32 %r98, [%rd48];
	// end inline asm
	mov.b32 	%f101, %r98;
	add.s64 	%rd49, %rd36, 26624;
	// begin inline asm
	ld.global.nc.u32 %r99, [%rd49];
	// end inline asm
	mov.b32 	%f102, %r99;
	add.s64 	%rd50, %rd36, 28672;
	// begin inline asm
	ld.global.nc.u32 %r100, [%rd50];
	// end inline asm
	mov.b32 	%f103, %r100;
	add.s64 	%rd51, %rd36, 30720;
	// begin inline asm
	ld.global.nc.u32 %r101, [%rd51];
	// end inline asm
	mov.b32 	%f104, %r101;
	add.f32 	%f105, %f529, %f89;
	add.f32 	%f106, %f90, %f91;
	add.f32 	%f107, %f92, %f93;
	add.f32 	%f108, %f94, %f95;
	add.f32 	%f109, %f96, %f97;
	add.f32 	%f110, %f98, %f99;
	add.f32 	%f111, %f100, %f101;
	add.f32 	%f112, %f102, %f103;
	add.f32 	%f113, %f105, %f106;
	add.f32 	%f114, %f107, %f108;
	add.f32 	%f115, %f109, %f110;
	add.f32 	%f116, %f111, %f112;
	add.f32 	%f117, %f113, %f114;
	add.f32 	%f118, %f115, %f116;
	add.f32 	%f119, %f117, %f118;
	add.f32 	%f529, %f119, %f104;
	sub.s32 	%r102, %r67, %r400;
	setp.lt.s32 	%p5, %r102, 8192;
	@%p5 bra 	$L__BB3_68;
	add.s32 	%r400, %r400, 8192;
	setp.le.s32 	%p6, %r400, %r47;
	@%p6 bra 	$L__BB3_58;
$L__BB3_60:
	setp.le.s32 	%p7, %r67, %r400;
	@%p7 bra 	$L__BB3_68;
	sub.s32 	%r51, %r67, %r400;
	setp.ge.s32 	%p8, %r46, %r51;
	@%p8 bra 	$L__BB3_68;
	not.b32 	%r103, %r46;
	add.s32 	%r104, %r67, %r103;
	sub.s32 	%r52, %r104, %r400;
	and.b32  	%r105, %r52, 1536;
	setp.eq.s32 	%p9, %r105, 1536;
	mov.u32 	%r404, %r46;
	@%p9 bra 	$L__BB3_65;
	add.s32 	%r402, %r46, %r400;
	shr.u32 	%r106, %r52, 9;
	add.s32 	%r107, %r106, 1;
	and.b32  	%r108, %r107, 3;
	neg.s32 	%r401, %r108;
	mov.u32 	%r404, %r46;
$L__BB3_64:
	.pragma "nounroll";
	mul.wide.u32 	%rd54, %r402, 4;
	add.s64 	%rd53, %rd16, %rd54;
	// begin inline asm
	ld.global.nc.u32 %r109, [%rd53];
	// end inline asm
	mov.b32 	%f121, %r109;
	add.f32 	%f529, %f529, %f121;
	add.s32 	%r404, %r404, 512;
	add.s32 	%r402, %r402, 512;
	add.s32 	%r401, %r401, 1;
	setp.ne.s32 	%p10, %r401, 0;
	@%p10 bra 	$L__BB3_64;
$L__BB3_65:
	setp.lt.u32 	%p11, %r52, 1536;
	@%p11 bra 	$L__BB3_68;
	cvt.u64.u32 	%rd55, %r404;
	cvt.u64.u32 	%rd56, %r400;
	add.s64 	%rd57, %rd55, %rd56;
	shl.b64 	%rd58, %rd57, 2;
	add.s64 	%rd59, %rd58, %rd16;
	add.s64 	%rd132, %rd59, 4096;
	add.s32 	%r405, %r404, %r400;
$L__BB3_67:
	mul.wide.u32 	%rd64, %r405, 4;
	add.s64 	%rd60, %rd16, %rd64;
	// begin inline asm
	ld.global.nc.u32 %r110, [%rd60];
	// end inline asm
	mov.b32 	%f122, %r110;
	add.f32 	%f123, %f529, %f122;
	add.s64 	%rd61, %rd132, -2048;
	// begin inline asm
	ld.global.nc.u32 %r111, [%rd61];
	// end inline asm
	mov.b32 	%f124, %r111;
	add.f32 	%f125, %f123, %f124;
	// begin inline asm
	ld.global.nc.u32 %r112, [%rd132];
	// end inline asm
	mov.b32 	%f126, %r112;
	add.f32 	%f127, %f125, %f126;
	add.s64 	%rd63, %rd132, 2048;
	// begin inline asm
	ld.global.nc.u32 %r113, [%rd63];
	// end inline asm
	mov.b32 	%f128, %r113;
	add.f32 	%f529, %f127, %f128;
	add.s32 	%r404, %r404, 2048;
	add.s64 	%rd132, %rd132, 8192;
	add.s32 	%r405, %r405, 2048;
	setp.lt.s32 	%p12, %r404, %r51;
	@%p12 bra 	$L__BB3_67;
$L__BB3_68:
	// begin inline asm
	mov.u32 %r114, %laneid;
	// end inline asm
	mov.b32 	%r116, %f529;
	mov.b32 	%r117, 1;
	mov.b32 	%r138, 31;
	mov.b32 	%r139, -1;
	// begin inline asm
	shfl.sync.down.b32 %r115, %r116, %r117, %r138, %r139;
	// end inline asm
	setp.gt.s32 	%p13, %r114, 30;
	mov.b32 	%f129, %r115;
	add.f32 	%f130, %f529, %f129;
	selp.f32 	%f131, %f529, %f130, %p13;
	mov.b32 	%r121, %f131;
	mov.b32 	%r122, 2;
	// begin inline asm
	shfl.sync.down.b32 %r120, %r121, %r122, %r138, %r139;
	// end inline asm
	setp.gt.s32 	%p14, %r114, 29;
	mov.b32 	%f132, %r120;
	add.f32 	%f133, %f131, %f132;
	selp.f32 	%f134, %f131, %f133, %p14;
	mov.b32 	%r126, %f134;
	mov.b32 	%r127, 4;
	// begin inline asm
	shfl.sync.down.b32 %r125, %r126, %r127, %r138, %r139;
	// end inline asm
	setp.gt.s32 	%p15, %r114, 27;
	mov.b32 	%f135, %r125;
	add.f32 	%f136, %f134, %f135;
	selp.f32 	%f137, %f134, %f136, %p15;
	mov.b32 	%r131, %f137;
	mov.b32 	%r132, 8;
	// begin inline asm
	shfl.sync.down.b32 %r130, %r131, %r132, %r138, %r139;
	// end inline asm
	setp.gt.s32 	%p16, %r114, 23;
	mov.b32 	%f138, %r130;
	add.f32 	%f139, %f137, %f138;
	selp.f32 	%f140, %f137, %f139, %p16;
	mov.b32 	%r136, %f140;
	mov.b32 	%r137, 16;
	// begin inline asm
	shfl.sync.down.b32 %r135, %r136, %r137, %r138, %r139;
	// end inline asm
	setp.gt.s32 	%p17, %r114, 15;
	mov.b32 	%f141, %r135;
	add.f32 	%f54, %f140, %f141;
	selp.f32 	%f530, %f140, %f54, %p17;
	setp.ne.s32 	%p18, %r114, 0;
	@%p18 bra 	$L__BB3_70;
	shr.u32 	%r140, %r46, 3;
	and.b32  	%r141, %r140, 124;
	mov.u32 	%r142, _ZZN3cub18CUB_300001_SM_10006detail6reduce28DeviceReduceSingleTileKernelINS2_10policy_hubIfjN4cuda3std3__44plusIfEEE10Policy1000EPfSC_iS9_ffNS7_10__identityEEEvT0_T1_T2_T3_T4_T6_E12temp_storage;
	add.s32 	%r143, %r142, %r141;
	st.shared.f32 	[%r143+16], %f54;
$L__BB3_70:
	bar.sync 	0;
	setp.ne.s32 	%p19, %r46, 0;
	@%p19 bra 	$L__BB3_72;
	ld.shared.f32 	%f142, [_ZZN3cub18CUB_300001_SM_10006detail6reduce28DeviceReduceSingleTileKernelINS2_10policy_hubIfjN4cuda3std3__44plusIfEEE10Policy1000EPfSC_iS9_ffNS7_10__identityEEEvT0_T1_T2_T3_T4_T6_E12temp_storage+20];
	add.f32 	%f143, %f530, %f142;
	ld.shared.f32 	%f144, [_ZZN3cub18CUB_300001_SM_10006detail6reduce28DeviceReduceSingleTileKernelINS2_10policy_hubIfjN4cuda3std3__44plusIfEEE10Policy1000EPfSC_iS9_ffNS7_10__identityEEEvT0_T1_T2_T3_T4_T6_E12temp_storage+24];
	add.f32 	%f145, %f143, %f144;
	ld.shared.f32 	%f146, [_ZZN3cub18CUB_300001_SM_10006detail6reduce28DeviceReduceSingleTileKernelINS2_10policy_hubIfjN4cuda3std3__44plusIfEEE10Policy1000EPfSC_iS9_ffNS7_10__identityEEEvT0_T1_T2_T3_T4_T6_E12temp_storage+28];
	add.f32 	%f147, %f145, %f146;
	ld.shared.f32 	%f148, [_ZZN3cub18CUB_300001_SM_10006detail6reduce28DeviceReduceSingleTileKernelINS2_10policy_hubIfjN4cuda3std3__44plusIfEEE10Policy1000EPfSC_iS9_ffNS7_10__identityEEEvT0_T1_T2_T3_T4_T6_E12temp_storage+32];
	add.f32 	%f149, %f147, %f148;
	ld.shared.f32 	%f150, [_ZZN3cub18CUB_300001_SM_10006detail6reduce28DeviceReduceSingleTileKernelINS2_10policy_hubIfjN4cuda3std3__44plusIfEEE10Policy1000EPfSC_iS9_ffNS7_10__identityEEEvT0_T1_T2_T3_T4_T6_E12temp_storage+36];
	add.f32 	%f151, %f149, %f150;
	ld.shared.f32 	%f152, [_ZZN3cub18CUB_300001_SM_10006detail6reduce28DeviceReduceSingleTileKernelINS2_10policy_hubIfjN4cuda3std3__44plusIfEEE10Policy1000EPfSC_iS9_ffNS7_10__identityEEEvT0_T1_T2_T3_T4_T6_E12temp_storage+40];
	add.f32 	%f153, %f151, %f152;
	ld.shared.f32 	%f154, [_ZZN3cub18CUB_300001_SM_10006detail6reduce28DeviceReduceSingleTileKernelINS2_10policy_hubIfjN4cuda3std3__44plusIfEEE10Policy1000EPfSC_iS9_ffNS7_10__identityEEEvT0_T1_T2_T3_T4_T6_E12temp_storage+44];
	add.f32 	%f155, %f153, %f154;
	ld.shared.f32 	%f156, [_ZZN3cub18CUB_300001_SM_10006detail6reduce28DeviceReduceSingleTileKernelINS2_10policy_hubIfjN4cuda3std3__44plusIfEEE10Policy1000EPfSC_iS9_ffNS7_10__identityEEEvT0_T1_T2_T3_T4_T6_E12temp_storage+48];
	add.f32 	%f157, %f155, %f156;
	ld.shared.f32 	%f158, [_ZZN3cub18CUB_300001_SM_10006detail6reduce28DeviceReduceSingleTileKernelINS2_10policy_hubIfjN4cuda3std3__44plusIfEEE10Policy1000EPfSC_iS9_ffNS7_10__identityEEEvT0_T1_T2_T3_T4_T6_E12temp_storage+52];
	add.f32 	%f159, %f157, %f158;
	ld.shared.f32 	%f160, [_ZZN3cub18CUB_300001_SM_10006detail6reduce28DeviceReduceSingleTileKernelINS2_10policy_hubIfjN4cuda3std3__44plusIfEEE10Policy1000EPfSC_iS9_ffNS7_10__identityEEEvT0_T1_T2_T3_T4_T6_E12temp_storage+56];
	add.f32 	%f161, %f159, %f160;
	ld.shared.f32 	%f162, [_ZZN3cub18CUB_300001_SM_10006detail6reduce28DeviceReduceSingleTileKernelINS2_10policy_hubIfjN4cuda3std3__44plusIfEEE10Policy1000EPfSC_iS9_ffNS7_10__identityEEEvT0_T1_T2_T3_T4_T6_E12temp_storage+60];
	add.f32 	%f163, %f161, %f162;
	ld.shared.f32 	%f164, [_ZZN3cub18CUB_300001_SM_10006detail6reduce28DeviceReduceSingleTileKernelINS2_10policy_hubIfjN4cuda3std3__44plusIfEEE10Policy1000EPfSC_iS9_ffNS7_10__identityEEEvT0_T1_T2_T3_T4_T6_E12temp_storage+64];
	add.f32 	%f165, %f163, %f164;
	ld.shared.f32 	%f166, [_ZZN3cub18CUB_300001_SM_10006detail6reduce28DeviceReduceSingleTileKernelINS2_10policy_hubIfjN4cuda3std3__44plusIfEEE10Policy1000EPfSC_iS9_ffNS7_10__identityEEEvT0_T1_T2_T3_T4_T6_E12temp_storage+68];
	add.f32 	%f167, %f165, %f166;
	ld.shared.f32 	%f168, [_ZZN3cub18CUB_300001_SM_10006detail6reduce28DeviceReduceSingleTileKernelINS2_10policy_hubIfjN4cuda3std3__44plusIfEEE10Policy1000EPfSC_iS9_ffNS7_10__identityEEEvT0_T1_T2_T3_T4_T6_E12temp_storage+72];
	add.f32 	%f169, %f167, %f168;
	ld.shared.f32 	%f170, [_ZZN3cub18CUB_300001_SM_10006detail6reduce28DeviceReduceSingleTileKernelINS2_10policy_hubIfjN4cuda3std3__44plusIfEEE10Policy1000EPfSC_iS9_ffNS7_10__identityEEEvT0_T1_T2_T3_T4_T6_E12temp_storage+76];
	add.f32 	%f530, %f169, %f170;
$L__BB3_72:
	mov.u32 	%r379, %tid.x;
	setp.ne.s32 	%p111, %r379, 0;
	@%p111 bra 	$L__BB3_74;
	add.f32 	%f503, %f58, %f530;
	st.global.f32 	[%rd1], %f503;
$L__BB3_74:
	ret;

}
	// .globl	_ZN3cub18CUB_300001_SM_10006detail6reduce28DeviceReduceSingleTileKernelINS2_10policy_hubIfyN4cuda3std3__44plusIfEEE10Policy1000EN6thrust24THRUST_300001_SM_1000_NS6detail15normal_iteratorINSD_10device_ptrIfEEEEPfyS9_ffNS7_10__identityEEEvT0_T1_T2_T3_T4_T6_
.visible .entry _ZN3cub18CUB_300001_SM_10006detail6reduce28DeviceReduceSingleTileKernelINS2_10policy_hubIfyN4cuda3std3__44plusIfEEE10Policy1000EN6thrust24THRUST_300001_SM_1000_NS6detail15normal_iteratorINSD_10device_ptrIfEEEEPfyS9_ffNS7_10__identityEEEvT0_T1_T2_T3_T4_T6_(
	.param .align 8 .b8 _ZN3cub18CUB_300001_SM_10006detail6reduce28DeviceReduceSingleTileKernelINS2_10policy_hubIfyN4cuda3std3__44plusIfEEE10Policy1000EN6thrust24THRUST_300001_SM_1000_NS6detail15normal_iteratorINSD_10device_ptrIfEEEEPfyS9_ffNS7_10__identityEEEvT0_T1_T2_T3_T4_T6__param_0[8],
	.param .u64 .ptr .align 1 _ZN3cub18CUB_300001_SM_10006detail6reduce28DeviceReduceSingleTileKernelINS2_10policy_hubIfyN4cuda3std3__44plusIfEEE10Policy1000EN6thrust24THRUST_300001_SM_1000_NS6detail15normal_iteratorINSD_10device_ptrIfEEEEPfyS9_ffNS7_10__identityEEEvT0_T1_T2_T3_T4_T6__param_1,
	.param .u64 _ZN3cub18CUB_300001_SM_10006detail6reduce28DeviceReduceSingleTileKernelINS2_10policy_hubIfyN4cuda3std3__44plusIfEEE10Policy1000EN6thrust24THRUST_300001_SM_1000_NS6detail15normal_iteratorINSD_10device_ptrIfEEEEPfyS9_ffNS7_10__identityEEEvT0_T1_T2_T3_T4_T6__param_2,
	.param .align 1 .b8 _ZN3cub18CUB_300001_SM_10006detail6reduce28DeviceReduceSingleTileKernelINS2_10policy_hubIfyN4cuda3std3__44plusIfEEE10Policy1000EN6thrust24THRUST_300001_SM_1000_NS6detail15normal_iteratorINSD_10device_ptrIfEEEEPfyS9_ffNS7_10__identityEEEvT0_T1_T2_T3_T4_T6__param_3[1],
	.param .f32 _ZN3cub18CUB_300001_SM_10006detail6reduce28DeviceReduceSingleTileKernelINS2_10policy_hubIfyN4cuda3std3__44plusIfEEE10Policy1000EN6thrust24THRUST_300001_SM_1000_NS6detail15normal_iteratorINSD_10device_ptrIfEEEEPfyS9_ffNS7_10__identityEEEvT0_T1_T2_T3_T4_T6__param_4,
	.param .align 1 .b8 _ZN3cub18CUB_300001_SM_10006detail6reduce28DeviceReduceSingleTileKernelINS2_10policy_hubIfyN4cuda3std3__44plusIfEEE10Policy1000EN6thrust24THRUST_300001_SM_1000_NS6detail15normal_iteratorINSD_10device_ptrIfEEEEPfyS9_ffNS7_10__identityEEEvT0_T1_T2_T3_T4_T6__param_5[1]
)
.maxntid 256
.minnctapersm 1
{
	.reg .pred 	%p<59>;
	.reg .b32 	%r<171>;
	.reg .b32 	%f<328>;
	.reg .b64 	%rd<56>;
	// demoted variable
	.shared .align 4 .b8 _ZZN3cub18CUB_300001_SM_10006detail6reduce28DeviceReduceSingleTileKernelINS2_10policy_hubIfyN4cuda3std3__44plusIfEEE10Policy1000EN6thrust24THRUST_300001_SM_1000_NS6detail15normal_iteratorINSD_10device_ptrIfEEEEPfyS9_ffNS7_10__identityEEEvT0_T1_T2_T3_T4_T6_E12temp_storage[44];
	ld.param.u64 	%rd18, [_ZN3cub18CUB_300001_SM_10006detail6reduce28DeviceReduceSingleTileKernelINS2_10policy_hubIfyN4cuda3std3__44plusIfEEE10Policy1000EN6thrust24THRUST_300001_SM_1000_NS6detail15normal_iteratorINSD_10device_ptrIfEEEEPfyS9_ffNS7_10__identityEEEvT0_T1_T2_T3_T4_T6__param_0];
	ld.param.u64 	%rd20, [_ZN3cub18CUB_300001_SM_10006detail6reduce28DeviceReduceSingleTileKernelINS2_10policy_hubIfyN4cuda3std3__44plusIfEEE10Policy1000EN6thrust24THRUST_300001_SM_1000_NS6detail15normal_iteratorINSD_10device_ptrIfEEEEPfyS9_ffNS7_10__identityEEEvT0_T1_T2_T3_T4_T6__param_1];
	ld.param.u64 	%rd19, [_ZN3cub18CUB_300001_SM_10006detail6reduce28DeviceReduceSingleTileKernelINS2_10policy_hubIfyN4cuda3std3__44plusIfEEE10Policy1000EN6thrust24THRUST_300001_SM_1000_NS6detail15normal_iteratorINSD_10device_ptrIfEEEEPfyS9_ffNS7_10__identityEEEvT0_T1_T2_T3_T4_T6__param_2];
	ld.param.f32 	%f42, [_ZN3cub18CUB_300001_SM_10006detail6reduce28DeviceReduceSingleTileKernelINS2_10policy_hubIfyN4cuda3std3__44plusIfEEE10Policy1000EN6thrust24THRUST_300001_SM_1000_NS6detail15normal_iteratorINSD_10device_ptrIfEEEEPfyS9_ffNS7_10__identityEEEvT0_T1_T2_T3_T4_T6__param_4];
	cvta.to.global.u64 	%rd1, %rd20;
	setp.ne.s64 	%p1, %rd19, 0;
	@%p1 bra 	$L__BB4_3;
	mov.u32 	%r156, %tid.x;
	setp.ne.s32 	%p58, %r156, 0;
	@%p58 bra 	$L__BB4_51;
	st.global.f32 	[%rd1], %f42;
	bra.uni 	$L__BB4_51;
$L__BB4_3:
	cvta.to.global.u64 	%rd2, %rd18;
	setp.gt.u64 	%p2, %rd19, 4095;
	@%p2 bra 	$L__BB4_28;
	cvt.u32.u64 	%r1, %rd19;
	mov.u32 	%r2, %tid.x;
	setp.ge.u32 	%p24, %r2, %r1;
	mov.f32 	%f315, 0f00000000;
	mov.u32 	%r160, %r2;
	@%p24 bra 	$L__BB4_6;
	mul.wide.u32 	%rd41, %r2, 4;
	add.s64 	%rd42, %rd2, %rd41;
	ld.global.f32 	%f315, [%rd42];
	add.s32 	%r160, %r2, 256;
$L__BB4_6:
	setp.ge.u32 	%p25, %r160, %r1;
	@%p25 bra 	$L__BB4_19;
	not.b32 	%r83, %r160;
	add.s32 	%r84, %r83, %r1;
	shr.u32 	%r85, %r84, 8;
	add.s32 	%r5, %r85, 1;
	and.b32  	%r6, %r5, 15;
	setp.lt.u32 	%p26, %r84, 3840;
	@%p26 bra 	$L__BB4_10;
	and.b32  	%r86, %r5, 33554416;
	neg.s32 	%r158, %r86;
	mul.wide.u32 	%rd43, %r160, 4;
	add.s64 	%rd44, %rd43, %rd2;
	add.s64 	%rd51, %rd44, 8192;
$L__BB4_9:
	.pragma "nounroll";
	ld.global.f32 	%f189, [%rd51+-8192];
	add.f32 	%f190, %f315, %f189;
	ld.global.f32 	%f191, [%rd51+-7168];
	add.f32 	%f192, %f190, %f191;
	ld.global.f32 	%f193, [%rd51+-6144];
	add.f32 	%f194, %f192, %f193;
	ld.global.f32 	%f195, [%rd51+-5120];
	add.f32 	%f196, %f194, %f195;
	ld.global.f32 	%f197, [%rd51+-4096];
	add.f32 	%f198, %f196, %f197;
	ld.global.f32 	%f199, [%rd51+-3072];
	add.f32 	%f200, %f198, %f199;
	ld.global.f32 	%f201, [%rd51+-2048];
	add.f32 	%f202, %f200, %f201;
	ld.global.f32 	%f203, [%rd51+-1024];
	add.f32 	%f204, %f202, %f203;
	ld.global.f32 	%f205, [%rd51];
	add.f32 	%f206, %f204, %f205;
	ld.global.f32 	%f207, [%rd51+1024];
	add.f32 	%f208, %f206, %f207;
	ld.global.f32 	%f209, [%rd51+2048];
	add.f32 	%f210, %f208, %f209;
	ld.global.f32 	%f211, [%rd51+3072];
	add.f32 	%f212, %f210, %f211;
	ld.global.f32 	%f213, [%rd51+4096];
	add.f32 	%f214, %f212, %f213;
	ld.global.f32 	%f215, [%rd51+5120];
	add.f32 	%f216, %f214, %f215;
	ld.global.f32 	%f217, [%rd51+6144];
	add.f32 	%f218, %f216, %f217;
	ld.global.f32 	%f219, [%rd51+7168];
	add.f32 	%f315, %f218, %f219;
	add.s32 	%r160, %r160, 4096;
	add.s32 	%r158, %r158, 16;
	add.s64 	%rd51, %rd51, 16384;
	setp.ne.s32 	%p27, %r158, 0;
	@%p27 bra 	$L__BB4_9;
$L__BB4_10:
	setp.eq.s32 	%p28, %r6, 0;
	@%p28 bra 	$L__BB4_19;
	and.b32  	%r13, %r5, 7;
	setp.lt.u32 	%p29, %r6, 8;
	@%p29 bra 	$L__BB4_13;
	mul.wide.s32 	%rd45, %r160, 4;
	add.s64 	%rd46, %rd2, %rd45;
	ld.global.f32 	%f221, [%rd46];
	add.f32 	%f222, %f315, %f221;
	ld.global.f32 	%f223, [%rd46+1024];
	add.f32 	%f224, %f222, %f223;
	ld.global.f32 	%f225, [%rd46+2048];
	add.f32 	%f226, %f224, %f225;
	ld.global.f32 	%f227, [%rd46+3072];
	add.f32 	%f228, %f226, %f227;
	ld.global.f32 	%f229, [%rd46+4096];
	add.f32 	%f230, %f228, %f229;
	ld.global.f32 	%f231, [%rd46+5120];
	add.f32 	%f232, %f230, %f231;
	ld.global.f32 	%f233, [%rd46+6144];
	add.f32 	%f234, %f232, %f233;
	ld.global.f32 	%f235, [%rd46+7168];
	add.f32 	%f315, %f234, %f235;
	add.s32 	%r160, %r160, 2048;
$L__BB4_13:
	setp.eq.s32 	%p30, %r13, 0;
	@%p30 bra 	$L__BB4_19;
	and.b32  	%r16, %r5, 3;
	setp.lt.u32 	%p31, %r13, 4;
	@%p31 bra 	$L__BB4_16;
	mul.wide.s32 	%rd47, %r160, 4;
	add.s64 	%rd48, %rd2, %rd47;
	ld.global.f32 	%f237, [%rd48];
	add.f32 	%f238, %f315, %f237;
	ld.global.f32 	%f239, [%rd48+1024];
	add.f32 	%f240, %f238, %f239;
	ld.global.f32 	%f241, [%rd48+2048];
	add.f32 	%f242, %f240, %f241;
	ld.global.f32 	%f243, [%rd48+3072];
	add.f32 	%f315, %f242, %f243;
	add.s32 	%r160, %r160, 1024;
$L__BB4_16:
	setp.eq.s32 	%p32, %r16, 0;
	@%p32 bra 	$L__BB4_19;
	neg.s32 	%r163, %r16;
$L__BB4_18:
	.pragma "nounroll";
	mul.wide.s32 	%rd49, %r160, 4;
	add.s64 	%rd50, %rd2, %rd49;
	ld.global.f32 	%f244, [%rd50];
	add.f32 	%f315, %f315, %f244;
	add.s32 	%r160, %r160, 256;
	add.s32 	%r163, %r163, 1;
	setp.ne.s32 	%p33, %r163, 0;
	@%p33 bra 	$L__BB4_18;
$L__BB4_19:
	setp.lt.u64 	%p34, %rd19, 256;
	@%p34 bra 	$L__BB4_24;
	// begin inline asm
	mov.u32 %r125, %laneid;
	// end inline asm
	mov.b32 	%r127, %f315;
	mov.b32 	%r128, 1;
	mov.b32 	%r149, 31;
	mov.b32 	%r150, -1;
	// begin inline asm
	shfl.sync.down.b32 %r126, %r127, %r128, %r149, %r150;
	// end inline asm
	setp.gt.s32 	%p50, %r125, 30;
	mov.b32 	%f279, %r126;
	add.f32 	%f280, %f315, %f279;
	selp.f32 	%f281, %f315, %f280, %p50;
	mov.b32 	%r132, %f281;
	mov.b32 	%r133, 2;
	// begin inline asm
	shfl.sync.down.b32 %r131, %r132, %r133, %r149, %r150;
	// end inline asm
	setp.gt.s32 	%p51, %r125, 29;
	mov.b32 	%f282, %r131;
	add.f32 	%f283, %f281, %f282;
	selp.f32 	%f284, %f281, %f283, %p51;
	mov.b32 	%r137, %f284;
	mov.b32 	%r138, 4;
	// begin inline asm
	shfl.sync.down.b32 %r136, %r137, %r138, %r149, %r150;
	// end inline asm
	setp.gt.s32 	%p52, %r125, 27;
	mov.b32 	%f285, %r136;
	add.f32 	%f286, %f284, %f285;
	selp.f32 	%f287, %f284, %f286, %p52;
	mov.b32 	%r142, %f287;
	mov.b32 	%r143, 8;
	// begin inline asm
	shfl.sync.down.b32 %r141, %r142, %r143, %r149, %r150;
	// end inline asm
	setp.gt.s32 	%p53, %r125, 23;
	mov.b32 	%f288, %r141;
	add.f32 	%f289, %f287, %f288;
	selp.f32 	%f290, %f287, %f289, %p53;
	mov.b32 	%r147, %f290;
	mov.b32 	%r148, 16;
	// begin inline asm
	shfl.sync.down.b32 %r146, %r147, %r148, %r149, %r150;
	// end inline asm
	setp.gt.s32 	%p54, %r125, 15;
	mov.b32 	%f291, %r146;
	add.f32 	%f16, %f290, %f291;
	selp.f32 	%f327, %f290, %f16, %p54;
	setp.ne.s32 	%p55, %r125, 0;
	@%p55 bra 	$L__BB4_22;
	shr.u32 	%r151, %r2, 3;
	and.b32  	%r152, %r151, 124;
	mov.u32 	%r153, _ZZN3cub18CUB_300001_SM_10006detail6reduce28DeviceReduceSingleTileKernelINS2_10policy_hubIfyN4cuda3std3__44plusIfEEE10Policy1000EN6thrust24THRUST_300001_SM_1000_NS6detail15normal_iteratorINSD_10device_ptrIfEEEEPfyS9_ffNS7_10__identityEEEvT0_T1_T2_T3_T4_T6_E12temp_storage;
	add.s32 	%r154, %r153, %r152;
	st.shared.f32 	[%r154+8], %f16;
$L__BB4_22:
	bar.sync 	0;
	setp.ne.s32 	%p56, %r2, 0;
	@%p56 bra 	$L__BB4_49;
	ld.shared.f32 	%f292, [_ZZN3cub18CUB_300001_SM_10006detail6reduce28DeviceReduceSingleTileKernelINS2_10policy_hubIfyN4cuda3std3__44plusIfEEE10Policy1000EN6thrust24THRUST_300001_SM_1000_NS6detail15normal_iteratorINSD_10device_ptrIfEEEEPfyS9_ffNS7_10__identityEEEvT0_T1_T2_T3_T4_T6_E12temp_storage+12];
	add.f32 	%f293, %f327, %f292;
	ld.shared.f32 	%f294, [_ZZN3cub18CUB_300001_SM_10006detail6reduce28DeviceReduceSingleTileKernelINS2_10policy_hubIfyN4cuda3std3__44plusIfEEE10Policy1000EN6thrust24THRUST_300001_SM_1000_NS6detail15normal_iteratorINSD_10device_ptrIfEEEEPfyS9_ffNS7_10__identityEEEvT0_T1_T2_T3_T4_T6_E12temp_storage+16];
	add.f32 	%f295, %f293, %f294;
	ld.shared.f32 	%f296, [_ZZN3cub18CUB_300001_SM_10006detail6reduce28DeviceReduceSingleTileKernelINS2_10policy_hubIfyN4cuda3std3__44plusIfEEE10Policy1000EN6thrust24THRUST_300001_SM_1000_NS6detail15normal_iteratorINSD_10device_ptrIfEEEEPfyS9_ffNS7_10__identityEEEvT0_T1_T2_T3_T4_T6_E12temp_storage+20];
	add.f32 	%f297, %f295, %f296;
	ld.shared.f32 	%f298, [_ZZN3cub18CUB_300001_SM_10006detail6reduce28DeviceReduceSingleTileKernelINS2_10policy_hubIfyN4cuda3std3__44plusIfEEE10Policy1000EN6thrust24THRUST_300001_SM_1000_NS6detail15normal_iteratorINSD_10device_ptrIfEEEEPfyS9_ffNS7_10__identityEEEvT0_T1_T2_T3_T4_T6_E12temp_storage+24];
	add.f32 	%f299, %f297, %f298;
	ld.shared.f32 	%f300, [_ZZN3cub18CUB_300001_SM_10006detail6reduce28DeviceReduceSingleTileKernelINS2_10policy_hubIfyN4cuda3std3__44plusIfEEE10Policy1000EN6thrust24THRUST_300001_SM_1000_NS6detail15normal_iteratorINSD_10device_ptrIfEEEEPfyS9_ffNS7_10__identityEEEvT0_T1_T2_T3_T4_T6_E12temp_storage+28];
	add.f32 	%f301, %f299, %f300;
	ld.shared.f32 	%f302, [_ZZN3cub18CUB_300001_SM_10006detail6reduce28DeviceReduceSingleTileKernelINS2_10policy_hubIfyN4cuda3std3__44plusIfEEE10Policy1000EN6thrust24THRUST_300001_SM_1000_NS6detail15normal_iteratorINSD_10device_ptrIfEEEEPfyS9_ffNS7_10__identityEEEvT0_T1_T2_T3_T4_T6_E12temp_storage+32];
	add.f32 	%f303, %f301, %f302;
	ld.shared.f32 	%f304, [_ZZN3cub18CUB_300001_SM_10006detail6reduce28DeviceReduceSingleTileKernelINS2_10policy_hubIfyN4cuda3std3__44plusIfEEE10Policy1000EN6thrust24THRUST_300001_SM_1000_NS6detail15normal_iteratorINSD_10device_ptrIfEEEEPfyS9_ffNS7_10__identityEEEvT0_T1_T2_T3_T4_T6_E12temp_storage+36];
	add.f32 	%f327, %f303, %f304;
	bra.uni 	$L__BB4_49;
$L__BB4_24:
	// begin inline asm
	mov.u32 %r87, %laneid;
	// end inline asm
	and.b32  	%r113, %r2, 992;
	add.s32 	%r114, %r113, 32;
	setp.gt.u32 	%p35, %r114, %r1;
	not.b32 	%r115, %r113;
	add.s32 	%r116, %r1, %r115;
	selp.b32 	%r111, %r116, 31, %p35;
	mov.b32 	%r89, %f315;
	mov.b32 	%r90, 1;
	mov.b32 	%r112, -1;
	// begin inline asm
	shfl.sync.down.b32 %r88, %r89, %r90, %r111, %r112;
	// end inline asm
	setp.lt.s32 	%p36, %r87, %r111;
	mov.b32 	%f245, %r88;
	add.f32 	%f246, %f315, %f245;
	selp.f32 	%f247, %f246, %f315, %p36;
	mov.b32 	%r94, %f247;
	mov.b32 	%r95, 2;
	// begin inline asm
	shfl.sync.down.b32 %r93, %r94, %r95, %r111, %r112;
	// end inline asm
	add.s32 	%r117, %r87, 2;
	setp.gt.s32 	%p37, %r117, %r111;
	mov.b32 	%f248, %r93;
	add.f32 	%f249, %f247, %f248;
	selp.f32 	%f250, %f247, %f249, %p37;
	mov.b32 	%r99, %f250;
	mov.b32 	%r100, 4;
	// begin inline asm
	shfl.sync.down.b32 %r98, %r99, %r100, %r111, %r112;
	// end inline asm
	add.s32 	%r118, %r87, 4;
	setp.gt.s32 	%p38, %r118, %r111;
	mov.b32 	%f251, %r98;
	add.f32 	%f252, %f250, %f251;
	selp.f32 	%f253, %f250, %f252, %p38;
	mov.b32 	%r104, %f253;
	mov.b32 	%r105, 8;
	// begin inline asm
	shfl.sync.down.b32 %r103, %r104, %r105, %r111, %r112;
	// end inline asm
	add.s32 	%r119, %r87, 8;
	setp.gt.s32 	%p39, %r119, %r111;
	mov.b32 	%f254, %r103;
	add.f32 	%f255, %f253, %f254;
	selp.f32 	%f256, %f253, %f255, %p39;
	mov.b32 	%r109, %f256;
	mov.b32 	%r110, 16;
	// begin inline asm
	shfl.sync.down.b32 %r108, %r109, %r110, %r111, %r112;
	// end inline asm
	add.s32 	%r120, %r87, 16;
	setp.gt.s32 	%p40, %r120, %r111;
	mov.b32 	%f257, %r108;
	add.f32 	%f258, %f256, %f257;
	selp.f32 	%f327, %f256, %f258, %p40;
	setp.ne.s32 	%p41, %r87, 0;
	@%p41 bra 	$L__BB4_26;
	shr.u32 	%r121, %r2, 3;
	and.b32  	%r122, %r121, 124;
	mov.u32 	%r123, _ZZN3cub18CUB_300001_SM_10006detail6reduce28DeviceReduceSingleTileKernelINS2_10policy_hubIfyN4cuda3std3__44plusIfEEE10Policy1000EN6thrust24THRUST_300001_SM_1000_NS6detail15normal_iteratorINSD_10device_ptrIfEEEEPfyS9_ffNS7_10__identityEEEvT0_T1_T2_T3_T4_T6_E12temp_storage;
	add.s32 	%r124, %r123, %r122;
	st.shared.f32 	[%r124+8], %f327;
$L__BB4_26:
	bar.sync 	0;
	setp.ne.s32 	%p42, %r2, 0;
	@%p42 bra 	$L__BB4_49;
	setp.gt.u64 	%p43, %rd19, 32;
	ld.shared.f32 	%f259, [_ZZN3cub18CUB_300001_SM_10006detail6reduce28DeviceReduceSingleTileKernelINS2_10policy_hubIfyN4cuda3std3__44plusIfEEE10Policy1000EN6thrust24THRUST_300001_SM_1000_NS6detail15normal_iteratorINSD_10device_ptrIfEEEEPfyS9_ffNS7_10__identityEEEvT0_T1_T2_T3_T4_T6_E12temp_storage+12];
	add.f32 	%f260, %f327, %f259;
	selp.f32 	%f261, %f260, %f327, %p43;
	setp.gt.u64 	%p44, %rd19, 64;
	ld.shared.f32 	%f262, [_ZZN3cub18CUB_300001_SM_10006detail6reduce28DeviceReduceSingleTileKernelINS2_10policy_hubIfyN4cuda3std3__44plusIfEEE10Policy1000EN6thrust24THRUST_300001_SM_1000_NS6detail15normal_iteratorINSD_10device_ptrIfEEEEPfyS9_ffNS7_10__identityEEEvT0_T1_T2_T3_T4_T6_E12temp_storage+16];
	add.f32 	%f263, %f262, %f261;
	selp.f32 	%f264, %f263, %f261, %p44;
	setp.gt.u64 	%p45, %rd19, 96;
	ld.shared.f32 	%f265, [_ZZN3cub18CUB_300001_SM_10006detail6reduce28DeviceReduceSingleTileKernelINS2_10policy_hubIfyN4cuda3std3__44plusIfEEE10Policy1000EN6thrust24THRUST_300001_SM_1000_NS6detail15normal_iteratorINSD_10device_ptrIfEEEEPfyS9_ffNS7_10__identityEEEvT0_T1_T2_T3_T4_T6_E12temp_storage+20];
	add.f32 	%f266, %f265, %f264;
	selp.f32 	%f267, %f266, %f264, %p45;
	setp.gt.u64 	%p46, %rd19, 128;
	ld.shared.f32 	%f268, [_ZZN3cub18CUB_300001_SM_10006detail6reduce28DeviceReduceSingleTileKernelINS2_10policy_hubIfyN4cuda3std3__44plusIfEEE10Policy1000EN6thrust24THRUST_300001_SM_1000_NS6detail15normal_iteratorINSD_10device_ptrIfEEEEPfyS9_ffNS7_10__identityEEEvT0_T1_T2_T3_T4_T6_E12temp_storage+24];
	add.f32 	%f269, %f268, %f267;
	selp.f32 	%f270, %f269, %f267, %p46;
	setp.gt.u64 	%p47, %rd19, 160;
	ld.shared.f32 	%f271, [_ZZN3cub18CUB_300001_SM_10006detail6reduce28DeviceReduceSingleTileKernelINS2_10policy_hubIfyN4cuda3std3__44plusIfEEE10Policy1000EN6thrust24THRUST_300001_SM_1000_NS6detail15normal_iteratorINSD_10device_ptrIfEEEEPfyS9_ffNS7_10__identityEEEvT0_T1_T2_T3_T4_T6_E12temp_storage+28];
	add.f32 	%f272, %f271, %f270;
	selp.f32 	%f273, %f272, %f270, %p47;
	setp.gt.u64 	%p48, %rd19, 192;
	ld.shared.f32 	%f274, [_ZZN3cub18CUB_300001_SM_10006detail6reduce28DeviceReduceSingleTileKernelINS2_10policy_hubIfyN4cuda3std3__44plusIfEEE10Policy1000EN6thrust24THRUST_300001_SM_1000_NS6detail15normal_iteratorINSD_10device_ptrIfEEEEPfyS9_ffNS7_10__identityEEEvT0_T1_T2_T3_T4_T6_E12temp_storage+32];
	add.f32 	%f275, %f274, %f273;
	selp.f32 	%f276, %f275, %f273, %p48;
	setp.gt.u64 	%p49, %rd19, 224;
	ld.shared.f32 	%f277, [_ZZN3cub18CUB_300001_SM_10006detail6reduce28DeviceReduceSingleTileKernelINS2_10policy_hubIfyN4cuda3std3__44plusIfEEE10Policy1000EN6thrust24THRUST_300001_SM_1000_NS6detail15normal_iteratorINSD_10device_ptrIfEEEEPfyS9_ffNS7_10__identityEEEvT0_T1_T2_T3_T4_T6_E12temp_storage+36];
	add.f32 	%f278, %f277, %f276;
	selp.f32 	%f327, %f278, %f276, %p49;
	bra.uni 	$L__BB4_49;
$L__BB4_28:
	mov.u32 	%r24, %tid.x;
	cvt.u64.u32 	%rd6, %r24;
	mul.wide.u32 	%rd22, %r24, 4;
	add.s64 	%rd7, %rd2, %rd22;
	ld.global.f32 	%f43, [%rd7];
	ld.global.f32 	%f44, [%rd7+1024];
	ld.global.f32 	%f45, [%rd7+2048];
	ld.global.f32 	%f46, [%rd7+3072];
	ld.global.f32 	%f47, [%rd7+4096];
	ld.global.f32 	%f48, [%rd7+5120];
	ld.global.f32 	%f49, [%rd7+6144];
	ld.global.f32 	%f50, [%rd7+7168];
	ld.global.f32 	%f51, [%rd7+8192];
	ld.global.f32 	%f52, [%rd7+9216];
	ld.global.f32 	%f53, [%rd7+10240];
	ld.global.f32 	%f54, [%rd7+11264];
	ld.global.f32 	%f55, [%rd7+12288];
	ld.global.f32 	%f56, [%rd7+13312];
	ld.global.f32 	%f57, [%rd7+14336];
	ld.global.f32 	%f58, [%rd7+15360];
	add.f32 	%f59, %f43, %f44;
	add.f32 	%f60, %f45, %f46;
	add.f32 	%f61, %f47, %f48;
	add.f32 	%f62, %f49, %f50;
	add.f32 	%f63, %f51, %f52;
	add.f32 	%f64, %f53, %f54;
	add.f32 	%f65, %f55, %f56;
	add.f32 	%f66, %f57, %f58;
	add.f32 	%f67, %f59, %f60;
	add.f32 	%f68, %f61, %f62;
	add.f32 	%f69, %f63, %f64;
	add.f32 	%f70, %f65, %f66;
	add.f32 	%f71, %f67, %f68;
	add.f32 	%f72, %f69, %f70;
	add.f32 	%f326, %f71, %f72;
	add.s64 	%rd8, %rd19, -4096;
	setp.lt.u64 	%p3, %rd8, 4096;
	mov.b64 	%rd53, 4096;
	@%p3 bra 	$L__BB4_32;
	mov.b64 	%rd53, 4096;
$L__BB4_30:
	shl.b64 	%rd24, %rd53, 2;
	add.s64 	%rd25, %rd7, %rd24;
	ld.global.f32 	%f73, [%rd25];
	ld.global.f32 	%f74, [%rd25+1024];
	ld.global.f32 	%f75, [%rd25+2048];
	ld.global.f32 	%f76, [%rd25+3072];
	ld.global.f32 	%f77, [%rd25+4096];
	ld.global.f32 	%f78, [%rd25+5120];
	ld.global.f32 	%f79, [%rd25+6144];
	ld.global.f32 	%f80, [%rd25+7168];
	ld.global.f32 	%f81, [%rd25+8192];
	ld.global.f32 	%f82, [%rd25+9216];
	ld.global.f32 	%f83, [%rd25+10240];
	ld.global.f32 	%f84, [%rd25+11264];
	ld.global.f32 	%f85, [%rd25+12288];
	ld.global.f32 	%f86, [%rd25+13312];
	ld.global.f32 	%f87, [%rd25+14336];
	ld.global.f32 	%f88, [%rd25+15360];
	add.f32 	%f89, %f326, %f73;
	add.f32 	%f90, %f74, %f75;
	add.f32 	%f91, %f76, %f77;
	add.f32 	%f92, %f78, %f79;
	add.f32 	%f93, %f80, %f81;
	add.f32 	%f94, %f82, %f83;
	add.f32 	%f95, %f84, %f85;
	add.f32 	%f96, %f86, %f87;
	add.f32 	%f97, %f89, %f90;
	add.f32 	%f98, %f91, %f92;
	add.f32 	%f99, %f93, %f94;
	add.f32 	%f100, %f95, %f96;
	add.f32 	%f101, %f97, %f98;
	add.f32 	%f102, %f99, %f100;
	add.f32 	%f103, %f101, %f102;
	add.f32 	%f326, %f103, %f88;
	sub.s64 	%rd26, %rd19, %rd53;
	setp.lt.u64 	%p4, %rd26, 4096;
	@%p4 bra 	$L__BB4_45;
	add.s64 	%rd53, %rd53, 4096;
	setp.le.u64 	%p5, %rd53, %rd8;
	@%p5 bra 	$L__BB4_30;
$L__BB4_32:
	setp.le.u64 	%p6, %rd19, %rd53;
	cvt.u32.u64 	%r42, %rd53;
	cvt.u32.u64 	%r43, %rd19;
	sub.s32 	%r44, %r43, %r42;
	setp.ge.s32 	%p7, %r24, %r44;
	or.pred  	%p8, %p6, %p7;
	@%p8 bra 	$L__BB4_45;
	not.b32 	%r47, %r24;
	add.s32 	%r48, %r47, %r43;
	sub.s32 	%r50, %r48, %r42;
	shr.u32 	%r51, %r50, 8;
	add.s32 	%r25, %r51, 1;
	and.b32  	%r26, %r25, 15;
	setp.lt.u32 	%p9, %r50, 3840;
	mov.u32 	%r167, %r24;
	@%p9 bra 	$L__BB4_36;
	and.b32  	%r52, %r25, 33554416;
	neg.s32 	%r165, %r52;
	add.s64 	%rd27, %rd53, %rd6;
	shl.b64 	%rd28, %rd27, 2;
	add.s64 	%rd29, %rd28, %rd2;
	add.s64 	%rd54, %rd29, 8192;
	mov.u32 	%r167, %r24;
$L__BB4_35:
	.pragma "nounroll";
	ld.global.f32 	%f105, [%rd54+-8192];
	add.f32 	%f106, %f326, %f105;
	ld.global.f32 	%f107, [%rd54+-7168];
	add.f32 	%f108, %f106, %f107;
	ld.global.f32 	%f109, [%rd54+-6144];
	add.f32 	%f110, %f108, %f109;
	ld.global.f32 	%f111, [%rd54+-5120];
	add.f32 	%f112, %f110, %f111;
	ld.global.f32 	%f113, [%rd54+-4096];
	add.f32 	%f114, %f112, %f113;
	ld.global.f32 	%f115, [%rd54+-3072];
	add.f32 	%f116, %f114, %f115;
	ld.global.f32 	%f117, [%rd54+-2048];
	add.f32 	%f118, %f116, %f117;
	ld.global.f32 	%f119, [%rd54+-1024];
	add.f32 	%f120, %f118, %f119;
	ld.global.f32 	%f121, [%rd54];
	add.f32 	%f122, %f120, %f121;
	ld.global.f32 	%f123, [%rd54+1024];
	add.f32 	%f124, %f122, %f123;
	ld.global.f32 	%f125, [%rd54+2048];
	add.f32 	%f126, %f124, %f125;
	ld.global.f32 	%f127, [%rd54+3072];
	add.f32 	%f128, %f126, %f127;
	ld.global.f32 	%f129, [%rd54+4096];
	add.f32 	%f130, %f128, %f129;
	ld.global.f32 	%f131, [%rd54+5120];
	add.f32 	%f132, %f130, %f131;
	ld.global.f32 	%f133, [%rd54+6144];
	add.f32 	%f134, %f132, %f133;
	ld.global.f32 	%f135, [%rd54+7168];
	add.f32 	%f326, %f134, %f135;
	add.s32 	%r167, %r167, 4096;
	add.s32 	%r165, %r165, 16;
	add.s64 	%rd54, %rd54, 16384;
	setp.ne.s32 	%p10, %r165, 0;
	@%p10 bra 	$L__BB4_35;
$L__BB4_36:
	setp.eq.s32 	%p11, %r26, 0;
	@%p11 bra 	$L__BB4_45;
	and.b32  	%r33, %r25, 7;
	setp.lt.u32 	%p12, %r26, 8;
	@%p12 bra 	$L__BB4_39;
	cvt.u64.u32 	%rd30, %r167;
	add.s64 	%rd31, %rd53, %rd30;
	shl.b64 	%rd32, %rd31, 2;
	add.s64 	%rd33, %rd2, %rd32;
	ld.global.f32 	%f137, [%rd33];
	add.f32 	%f138, %f326, %f137;
	ld.global.f32 	%f139, [%rd33+1024];
	add.f32 	%f140, %f138, %f139;
	ld.global.f32 	%f141, [%rd33+2048];
	add.f32 	%f142, %f140, %f141;
	ld.global.f32 	%f143, [%rd33+3072];
	add.f32 	%f144, %f142, %f143;
	ld.global.f32 	%f145, [%rd33+4096];
	add.f32 	%f146, %f144, %f145;
	ld.global.f32 	%f147, [%rd33+5120];
	add.f32 	%f148, %f146, %f147;
	ld.global.f32 	%f149, [%rd33+6144];
	add.f32 	%f150, %f148, %f149;
	ld.global.f32 	%f151, [%rd33+7168];
	add.f32 	%f326, %f150, %f151;
	add.s32 	%r167, %r167, 2048;
$L__BB4_39:
	setp.eq.s32 	%p13, %r33, 0;
	@%p13 bra 	$L__BB4_45;
	and.b32  	%r36, %r25, 3;
	setp.lt.u32 	%p14, %r33, 4;
	@%p14 bra 	$L__BB4_42;
	cvt.u64.u32 	%rd34, %r167;
	add.s64 	%rd35, %rd53, %rd34;
	shl.b64 	%rd36, %rd35, 2;
	add.s64 	%rd37, %rd2, %rd36;
	ld.global.f32 	%f153, [%rd37];
	add.f32 	%f154, %f326, %f153;
	ld.global.f32 	%f155, [%rd37+1024];
	add.f32 	%f156, %f154, %f155;
	ld.global.f32 	%f157, [%rd37+2048];
	add.f32 	%f158, %f156, %f157;
	ld.global.f32 	%f159, [%rd37+3072];
	add.f32 	%f326, %f158, %f159;
	add.s32 	%r167, %r167, 1024;
$L__BB4_42:
	setp.eq.s32 	%p15, %r36, 0;
	@%p15 bra 	$L__BB4_45;
	cvt.u64.u32 	%rd38, %r167;
	add.s64 	%rd39, %rd53, %rd38;
	shl.b64 	%rd40, %rd39, 2;
	add.s64 	%rd55, %rd2, %rd40;
	neg.s32 	%r170, %r36;
$L__BB4_44:
	.pragma "nounroll";
	ld.global.f32 	%f160, [%rd55];
	add.f32 	%f326, %f326, %f160;
	add.s64 	%rd55, %rd55, 1024;
	add.s32 	%r170, %r170, 1;
	setp.ne.s32 	%p16, %r170, 0;
	@%p16 bra 	$L__BB4_44;
$L__BB4_45:
	// begin inline asm
	mov.u32 %r53, %laneid;
	// end inline asm
	mov.b32 	%r55, %f326;
	mov.b32 	%r56, 1;
	mov.b32 	%r77, 31;
	mov.b32 	%r78, -1;
	// begin inline asm
	shfl.sync.down.b32 %r54, %r55, %r56, %r77, %r78;
	// end inline asm
	setp.gt.s32 	%p17, %r53, 30;
	mov.b32 	%f161, %r54;
	add.f32 	%f162, %f326, %f161;
	selp.f32 	%f163, %f326, %f162, %p17;
	mov.b32 	%r60, %f163;
	mov.b32 	%r61, 2;
	// begin inline asm
	shfl.sync.down.b32 %r59, %r60, %r61, %r77, %r78;
	// end inline asm
	setp.gt.s32 	%p18, %r53, 29;
	mov.b32 	%f164, %r59;
	add.f32 	%f165, %f163, %f164;
	selp.f32 	%f166, %f163, %f165, %p18;
	mov.b32 	%r65, %f166;
	mov.b32 	%r66, 4;
	// begin inline asm
	shfl.sync.down.b32 %r64, %r65, %r66, %r77, %r78;
	// end inline asm
	setp.gt.s32 	%p19, %r53, 27;
	mov.b32 	%f167, %r64;
	add.f32 	%f168, %f166, %f167;
	selp.f32 	%f169, %f166, %f168, %p19;
	mov.b32 	%r70, %f169;
	mov.b32 	%r71, 8;
	// begin inline asm
	shfl.sync.down.b32 %r69, %r70, %r71, %r77, %r78;
	// end inline asm
	setp.gt.s32 	%p20, %r53, 23;
	mov.b32 	%f170, %r69;
	add.f32 	%f171, %f169, %f170;
	selp.f32 	%f172, %f169, %f171, %p20;
	mov.b32 	%r75, %f172;
	mov.b32 	%r76, 16;
	// begin inline asm
	shfl.sync.down.b32 %r74, %r75, %r76, %r77, %r78;
	// end inline asm
	setp.gt.s32 	%p21, %r53, 15;
	mov.b32 	%f173, %r74;
	add.f32 	%f38, %f172, %f173;
	selp.f32 	%f327, %f172, %f38, %p21;
	setp.ne.s32 	%p22, %r53, 0;
	@%p22 bra 	$L__BB4_47;
	shr.u32 	%r79, %r24, 3;
	and.b32  	%r80, %r79, 124;
	mov.u32 	%r81, _ZZN3cub18CUB_300001_SM_10006detail6reduce28DeviceReduceSingleTileKernelINS2_10policy_hubIfyN4cuda3std3__44plusIfEEE10Policy1000EN6thrust24THRUST_300001_SM_1000_NS6detail15normal_iteratorINSD_10device_ptrIfEEEEPfyS9_ffNS7_10__identityEEEvT0_T1_T2_T3_T4_T6_E12temp_storage;
	add.s32 	%r82, %r81, %r80;
	st.shared.f32 	[%r82+8], %f38;
$L__BB4_47:
	bar.sync 	0;
	setp.ne.s32 	%p23, %r24, 0;
	@%p23 bra 	$L__BB4_49;
	ld.shared.f32 	%f174, [_ZZN3cub18CUB_300001_SM_10006detail6reduce28DeviceReduceSingleTileKernelINS2_10policy_hubIfyN4cuda3std3__44plusIfEEE10Policy1000EN6thrust24THRUST_300001_SM_1000_NS6detail15normal_iteratorINSD_10device_ptrIfEEEEPfyS9_ffNS7_10__identityEEEvT0_T1_T2_T3_T4_T6_E12temp_storage+12];
	add.f32 	%f175, %f327, %f174;
	ld.shared.f32 	%f176, [_ZZN3cub18CUB_300001_SM_10006detail6reduce28DeviceReduceSingleTileKernelINS2_10policy_hubIfyN4cuda3std3__44plusIfEEE10Policy1000EN6thrust24THRUST_300001_SM_1000_NS6detail15normal_iteratorINSD_10device_ptrIfEEEEPfyS9_ffNS7_10__identityEEEvT0_T1_T2_T3_T4_T6_E12temp_storage+16];
	add.f32 	%f177, %f175, %f176;
	ld.shared.f32 	%f178, [_ZZN3cub18CUB_300001_SM_10006detail6reduce28DeviceReduceSingleTileKernelINS2_10policy_hubIfyN4cuda3std3__44plusIfEEE10Policy1000EN6thrust24THRUST_300001_SM_1000_NS6detail15normal_iteratorINSD_10device_ptrIfEEEEPfyS9_ffNS7_10__identityEEEvT0_T1_T2_T3_T4_T6_E12temp_storage+20];
	add.f32 	%f179, %f177, %f178;
	ld.shared.f32 	%f180, [_ZZN3cub18CUB_300001_SM_10006detail6reduce28DeviceReduceSingleTileKernelINS2_10policy_hubIfyN4cuda3std3__44plusIfEEE10Policy1000EN6thrust24THRUST_300001_SM_1000_NS6detail15normal_iteratorINSD_10device_ptrIfEEEEPfyS9_ffNS7_10__identityEEEvT0_T1_T2_T3_T4_T6_E12temp_storage+24];
	add.f32 	%f181, %f179, %f180;
	ld.shared.f32 	%f182, [_ZZN3cub18CUB_300001_SM_10006detail6reduce28DeviceReduceSingleTileKernelINS2_10policy_hubIfyN4cuda3std3__44plusIfEEE10Policy1000EN6thrust24THRUST_300001_SM_1000_NS6detail15normal_iteratorINSD_10device_ptrIfEEEEPfyS9_ffNS7_10__identityEEEvT0_T1_T2_T3_T4_T6_E12temp_storage+28];
	add.f32 	%f183, %f181, %f182;
	ld.shared.f32 	%f184, [_ZZN3cub18CUB_300001_SM_10006detail6reduce28DeviceReduceSingleTileKernelINS2_10policy_hubIfyN4cuda3std3__44plusIfEEE10Policy1000EN6thrust24THRUST_300001_SM_1000_NS6detail15normal_iteratorINSD_10device_ptrIfEEEEPfyS9_ffNS7_10__identityEEEvT0_T1_T2_T3_T4_T6_E12temp_storage+32];
	add.f32 	%f185, %f183, %f184;
	ld.shared.f32 	%f186, [_ZZN3cub18CUB_300001_SM_10006detail6reduce28DeviceReduceSingleTileKernelINS2_10policy_hubIfyN4cuda3std3__44plusIfEEE10Policy1000EN6thrust24THRUST_300001_SM_1000_NS6detail15normal_iteratorINSD_10device_ptrIfEEEEPfyS9_ffNS7_10__identityEEEvT0_T1_T2_T3_T4_T6_E12temp_storage+36];
	add.f32 	%f327, %f185, %f186;
$L__BB4_49:
	mov.u32 	%r155, %tid.x;
	setp.ne.s32 	%p57, %r155, 0;
	@%p57 bra 	$L__BB4_51;
	add.f32 	%f305, %f42, %f327;
	st.global.f32 	[%rd1], %f305;
$L__BB4_51:
	ret;

}
	// .globl	_ZN3cub18CUB_300001_SM_10006detail6reduce18DeviceReduceKernelINS2_10policy_hubIfyN4cuda3std3__44plusIfEEE10Policy1000EN6thrust24THRUST_300001_SM_1000_NS6detail15normal_iteratorINSD_10device_ptrIfEEEEyS9_fNS7_10__identityEEEvT0_PT3_T1_NS0_13GridEvenShareISN_EET2_T4_
.visible .entry _ZN3cub18CUB_300001_SM_10006detail6reduce18DeviceReduceKernelINS2_10policy_hubIfyN4cuda3std3__44plusIfEEE10Policy1000EN6thrust24THRUST_300001_SM_1000_NS6detail15normal_iteratorINSD_10device_ptrIfEEEEyS9_fNS7_10__identityEEEvT0_PT3_T1_NS0_13GridEvenShareISN_EET2_T4_(
	.param .align 8 .b8 _ZN3cub18CUB_300001_SM_10006detail6reduce18DeviceReduceKernelINS2_10policy_hubIfyN4cuda3std3__44plusIfEEE10Policy1000EN6thrust24THRUST_300001_SM_1000_NS6detail15normal_iteratorINSD_10device_ptrIfEEEEyS9_fNS7_10__identityEEEvT0_PT3_T1_NS0_13GridEvenShareISN_EET2_T4__param_0[8],
	.param .u64 .ptr .align 1 _ZN3cub18CUB_300001_SM_10006detail6reduce18DeviceReduceKernelINS2_10policy_hubIfyN4cuda3std3__44plusIfEEE10Policy1000EN6thrust24THRUST_300001_SM_1000_NS6detail15normal_iteratorINSD_10device_ptrIfEEEEyS9_fNS7_10__identityEEEvT0_PT3_T1_NS0_13GridEvenShareISN_EET2_T4__param_1,
	.param .u64 _ZN3cub18CUB_300001_SM_10006detail6reduce18DeviceReduceKernelINS2_10policy_hubIfyN4cuda3std3__44plusIfEEE10Policy1000EN6thrust24THRUST_300001_SM_1000_NS6detail15normal_iteratorINSD_10device_ptrIfEEEEyS9_fNS7_10__identityEEEvT0_PT3_T1_NS0_13GridEvenShareISN_EET2_T4__param_2,
	.param .align 8 .b8 _ZN3cub18CUB_300001_SM_10006detail6reduce18DeviceReduceKernelINS2_10policy_hubIfyN4cuda3std3__44plusIfEEE10Policy1000EN6thrust24THRUST_300001_SM_1000_NS6detail15normal_iteratorINSD_10device_ptrIfEEEEyS9_fNS7_10__identityEEEvT0_PT3_T1_NS0_13GridEvenShareISN_EET2_T4__param_3[72],
	.param .align 1 .b8 _ZN3cub18CUB_300001_SM_10006detail6reduce18DeviceReduceKernelINS2_10policy_hubIfyN4cuda3std3__44plusIfEEE10Policy1000EN6thrust24THRUST_300001_SM_1000_NS6detail15normal_iteratorINSD_10device_ptrIfEEEEyS9_fNS7_10__identityEEEvT0_PT3_T1_NS0_13GridEvenShareISN_EET2_T4__param_4[1],
	.param .align 1 .b8 _ZN3cub18CUB_300001_SM_10006detail6reduce18DeviceReduceKernelINS2_10policy_hubIfyN4cuda3std3__44plusIfEEE10Policy1000EN6thrust24THRUST_300001_SM_1000_NS6detail15normal_iteratorINSD_10device_ptrIfEEEEyS9_fNS7_10__identityEEEvT0_PT3_T1_NS0_13GridEvenShareISN_EET2_T4__param_5[1]
)
.maxntid 256
{
	.reg .pred 	%p<57>;
	.reg .b16 	%rs<4>;
	.reg .b32 	%r<206>;
	.reg .b32 	%f<324>;
	.reg .b64 	%rd<78>;
	// demoted variable
	.shared .align 4 .b8 _ZZN3cub18CUB_300001_SM_10006detail6reduce18DeviceReduceKernelINS2_10policy_hubIfyN4cuda3std3__44plusIfEEE10Policy1000EN6thrust24THRUST_300001_SM_1000_NS6detail15normal_iteratorINSD_10device_ptrIfEEEEyS9_fNS7_10__identityEEEvT0_PT3_T1_NS0_13GridEvenShareISN_EET2_T4_E12temp_storage[44];
	ld.param.u64 	%rd1, [_ZN3cub18CUB_300001_SM_10006detail6reduce18DeviceReduceKernelINS2_10policy_hubIfyN4cuda3std3__44plusIfEEE10Policy1000EN6thrust24THRUST_300001_SM_1000_NS6detail15normal_iteratorINSD_10device_ptrIfEEEEyS9_fNS7_10__identityEEEvT0_PT3_T1_NS0_13GridEvenShareISN_EET2_T4__param_3+32];
	ld.param.u32 	%r1, [_ZN3cub18CUB_300001_SM_10006detail6reduce18DeviceReduceKernelINS2_10policy_hubIfyN4cuda3std3__44plusIfEEE10Policy1000EN6thrust24THRUST_300001_SM_1000_NS6detail15normal_iteratorINSD_10device_ptrIfEEEEyS9_fNS7_10__identityEEEvT0_PT3_T1_NS0_13GridEvenShareISN_EET2_T4__param_3+40];
	ld.param.u64 	%rd25, [_ZN3cub18CUB_300001_SM_10006detail6reduce18DeviceReduceKernelINS2_10policy_hubIfyN4cuda3std3__44plusIfEEE10Policy1000EN6thrust24THRUST_300001_SM_1000_NS6detail15normal_iteratorINSD_10device_ptrIfEEEEyS9_fNS7_10__identityEEEvT0_PT3_T1_NS0_13GridEvenShareISN_EET2_T4__param_0];
	cvta.to.global.u64 	%rd2, %rd25;
	mov.u32 	%r2, %ctaid.x;
	shl.b32 	%r50, %r1, 12;
	cvt.s64.s32 	%rd3, %r50;
	shl.b32 	%r51, %r2, 12;
	cvt.u64.u32 	%rd4, %r51;
	sub.s64 	%rd5, %rd1, %rd4;
	setp.gt.u64 	%p1, %rd5, 4095;
	@%p1 bra 	$L__BB5_25;
	cvt.u32.u64 	%r112, %rd4;
	cvt.u32.u64 	%r3, %rd1;
	sub.s32 	%r4, %r3, %r112;
	mov.u32 	%r5, %tid.x;
	setp.ge.s32 	%p23, %r5, %r4;
	mov.f32 	%f312, 0f00000000;
	mov.u32 	%r193, %r5;
	@%p23 bra 	$L__BB5_3;
	add.s32 	%r114, %r112, %r5;
	mul.wide.u32 	%rd51, %r114, 4;
	add.s64 	%rd52, %rd2, %rd51;
	ld.global.f32 	%f312, [%rd52];
	add.s32 	%r193, %r5, 256;
$L__BB5_3:
	setp.ge.s32 	%p24, %r193, %r4;
	@%p24 bra 	$L__BB5_16;
	not.b32 	%r116, %r193;
	add.s32 	%r117, %r116, %r3;
	sub.s32 	%r118, %r117, %r112;
	shr.u32 	%r119, %r118, 8;
	add.s32 	%r8, %r119, 1;
	and.b32  	%r9, %r8, 15;
	setp.lt.u32 	%p25, %r118, 3840;
	@%p25 bra 	$L__BB5_7;
	and.b32  	%r120, %r8, 33554416;
	neg.s32 	%r191, %r120;
	mul.wide.u32 	%rd53, %r2, 16384;
	mul.wide.u32 	%rd54, %r193, 4;
	or.b64  	%rd55, %rd53, %rd54;
	add.s64 	%rd56, %rd55, %rd2;
	add.s64 	%rd72, %rd56, 8192;
$L__BB5_6:
	.pragma "nounroll";
	ld.global.f32 	%f187, [%rd72+-8192];
	add.f32 	%f188, %f312, %f187;
	ld.global.f32 	%f189, [%rd72+-7168];
	add.f32 	%f190, %f188, %f189;
	ld.global.f32 	%f191, [%rd72+-6144];
	add.f32 	%f192, %f190, %f191;
	ld.global.f32 	%f193, [%rd72+-5120];
	add.f32 	%f194, %f192, %f193;
	ld.global.f32 	%f195, [%rd72+-4096];
	add.f32 	%f196, %f194, %f195;
	ld.global.f32 	%f197, [%rd72+-3072];
	add.f32 	%f198, %f196, %f197;
	ld.global.f32 	%f199, [%rd72+-2048];
	add.f32 	%f200, %f198, %f199;
	ld.global.f32 	%f201, [%rd72+-1024];
	add.f32 	%f202, %f200, %f201;
	ld.global.f32 	%f203, [%rd72];
	add.f32 	%f204, %f202, %f203;
	ld.global.f32 	%f205, [%rd72+1024];
	add.f32 	%f206, %f204, %f205;
	ld.global.f32 	%f207, [%rd72+2048];
	add.f32 	%f208, %f206, %f207;
	ld.global.f32 	%f209, [%rd72+3072];
	add.f32 	%f210, %f208, %f209;
	ld.global.f32 	%f211, [%rd72+4096];
	add.f32 	%f212, %f210, %f211;
	ld.global.f32 	%f213, [%rd72+5120];
	add.f32 	%f214, %f212, %f213;
	ld.global.f32 	%f215, [%rd72+6144];
	add.f32 	%f216, %f214, %f215;
	ld.global.f32 	%f217, [%rd72+7168];
	add.f32 	%f312, %f216, %f217;
	add.s32 	%r193, %r193, 4096;
	add.s32 	%r191, %r191, 16;
	add.s64 	%rd72, %rd72, 16384;
	setp.ne.s32 	%p26, %r191, 0;
	@%p26 bra 	$L__BB5_6;
$L__BB5_7:
	setp.eq.s32 	%p27, %r9, 0;
	@%p27 bra 	$L__BB5_16;
	and.b32  	%r16, %r8, 7;
	setp.lt.u32 	%p28, %r9, 8;
	@%p28 bra 	$L__BB5_10;
	cvt.s64.s32 	%rd57, %r193;
	add.s64 	%rd58, %rd57, %rd4;
	shl.b64 	%rd59, %rd58, 2;
	add.s64 	%rd60, %rd2, %rd59;
	ld.global.f32 	%f219, [%rd60];
	add.f32 	%f220, %f312, %f219;
	ld.global.f32 	%f221, [%rd60+1024];
	add.f32 	%f222, %f220, %f221;
	ld.global.f32 	%f223, [%rd60+2048];
	add.f32 	%f224, %f222, %f223;
	ld.global.f32 	%f225, [%rd60+3072];
	add.f32 	%f226, %f224, %f225;
	ld.global.f32 	%f227, [%rd60+4096];
	add.f32 	%f228, %f226, %f227;
	ld.global.f32 	%f229, [%rd60+5120];
	add.f32 	%f230, %f228, %f229;
	ld.global.f32 	%f231, [%rd60+6144];
	add.f32 	%f232, %f230, %f231;
	ld.global.f32 	%f233, [%rd60+7168];
	add.f32 	%f312, %f232, %f233;
	add.s32 	%r193, %r193, 2048;
$L__BB5_10:
	setp.eq.s32 	%p29, %r16, 0;
	@%p29 bra 	$L__BB5_16;
	and.b32  	%r19, %r8, 3;
	setp.lt.u32 	%p30, %r16, 4;
	@%p30 bra 	$L__BB5_13;
	cvt.s64.s32 	%rd61, %r193;
	add.s64 	%rd62, %rd61, %rd4;
	shl.b64 	%rd63, %rd62, 2;
	add.s64 	%rd64, %rd2, %rd63;
	ld.global.f32 	%f235, [%rd64];
	add.f32 	%f236, %f312, %f235;
	ld.global.f32 	%f237, [%rd64+1024];
	add.f32 	%f238, %f236, %f237;
	ld.global.f32 	%f239, [%rd64+2048];
	add.f32 	%f240, %f238, %f239;
	ld.global.f32 	%f241, [%rd64+3072];
	add.f32 	%f312, %f240, %f241;
	add.s32 	%r193, %r193, 1024;
$L__BB5_13:
	setp.eq.s32 	%p31, %r19, 0;
	@%p31 bra 	$L__BB5_16;
	mul.wide.u32 	%rd65, %r2, 16384;
	add.s64 	%rd9, %rd2, %rd65;
	neg.s32 	%r196, %r19;
$L__BB5_15:
	.pragma "nounroll";
	mul.wide.s32 	%rd66, %r193, 4;
	add.s64 	%rd67, %rd9, %rd66;
	ld.global.f32 	%f242, [%rd67];
	add.f32 	%f312, %f312, %f242;
	add.s32 	%r193, %r193, 256;
	add.s32 	%r196, %r196, 1;
	setp.ne.s32 	%p32, %r196, 0;
	@%p32 bra 	$L__BB5_15;
$L__BB5_16:
	setp.lt.s32 	%p33, %r4, 256;
	@%p33 bra 	$L__BB5_21;
	// begin inline asm
	mov.u32 %r159, %laneid;
	// end inline asm
	mov.b32 	%r161, %f312;
	mov.b32 	%r162, 1;
	mov.b32 	%r183, 31;
	mov.b32 	%r184, -1;
	// begin inline asm
	shfl.sync.down.b32 %r160, %r161, %r162, %r183, %r184;
	// end inline asm
	setp.gt.s32 	%p49, %r159, 30;
	mov.b32 	%f277, %r160;
	add.f32 	%f278, %f312, %f277;
	selp.f32 	%f279, %f312, %f278, %p49;
	mov.b32 	%r166, %f279;
	mov.b32 	%r167, 2;
	// begin inline asm
	shfl.sync.down.b32 %r165, %r166, %r167, %r183, %r184;
	// end inline asm
	setp.gt.s32 	%p50, %r159, 29;
	mov.b32 	%f280, %r165;
	add.f32 	%f281, %f279, %f280;
	selp.f32 	%f282, %f279, %f281, %p50;
	mov.b32 	%r171, %f282;
	mov.b32 	%r172, 4;
	// begin inline asm
	shfl.sync.down.b32 %r170, %r171, %r172, %r183, %r184;
	// end inline asm
	setp.gt.s32 	%p51, %r159, 27;
	mov.b32 	%f283, %r170;
	add.f32 	%f284, %f282, %f283;
	selp.f32 	%f285, %f282, %f284, %p51;
	mov.b32 	%r176, %f285;
	mov.b32 	%r177, 8;
	// begin inline asm
	shfl.sync.down.b32 %r175, %r176, %r177, %r183, %r184;
	// end inline asm
	setp.gt.s32 	%p52, %r159, 23;
	mov.b32 	%f286, %r175;
	add.f32 	%f287, %f285, %f286;
	selp.f32 	%f288, %f285, %f287, %p52;
	mov.b32 	%r181, %f288;
	mov.b32 	%r182, 16;
	// begin inline asm
	shfl.sync.down.b32 %r180, %r181, %r182, %r183, %r184;
	// end inline asm
	setp.gt.s32 	%p53, %r159, 15;
	mov.b32 	%f289, %r180;
	add.f32 	%f16, %f288, %f289;
	selp.f32 	%f323, %f288, %f16, %p53;
	setp.ne.s32 	%p54, %r159, 0;
	@%p54 bra 	$L__BB5_19;
	shr.u32 	%r185, %r5, 3;
	and.b32  	%r186, %r185, 124;
	mov.u32 	%r187, _ZZN3cub18CUB_300001_SM_10006detail6reduce18DeviceReduceKernelINS2_10policy_hubIfyN4cuda3std3__44plusIfEEE10Policy1000EN6thrust24THRUST_300001_SM_1000_NS6detail15normal_iteratorINSD_10device_ptrIfEEEEyS9_fNS7_10__identityEEEvT0_PT3_T1_NS0_13GridEvenShareISN_EET2_T4_E12temp_storage;
	add.s32 	%r188, %r187, %r186;
	st.shared.f32 	[%r188+8], %f16;
$L__BB5_19:
	bar.sync 	0;
	setp.ne.s32 	%p55, %r5, 0;
	@%p55 bra 	$L__BB5_46;
	ld.shared.f32 	%f290, [_ZZN3cub18CUB_300001_SM_10006detail6reduce18DeviceReduceKernelINS2_10policy_hubIfyN4cuda3std3__44plusIfEEE10Policy1000EN6thrust24THRUST_300001_SM_1000_NS6detail15normal_iteratorINSD_10device_ptrIfEEEEyS9_fNS7_10__identityEEEvT0_PT3_T1_NS0_13GridEvenShareISN_EET2_T4_E12temp_storage+12];
	add.f32 	%f291, %f323, %f290;
	ld.shared.f32 	%f292, [_ZZN3cub18CUB_300001_SM_10006detail6reduce18DeviceReduceKernelINS2_10policy_hubIfyN4cuda3std3__44plusIfEEE10Policy1000EN6thrust24THRUST_300001_SM_1000_NS6detail15normal_iteratorINSD_10device_ptrIfEEEEyS9_fNS7_10__identityEEEvT0_PT3_T1_NS0_13GridEvenShareISN_EET2_T4_E12temp_storage+16];
	add.f32 	%f293, %f291, %f292;
	ld.shared.f32 	%f294, [_ZZN3cub18CUB_300001_SM_10006detail6reduce18DeviceReduceKernelINS2_10policy_hubIfyN4cuda3std3__44plusIfEEE10Policy1000EN6thrust24THRUST_300001_SM_1000_NS6detail15normal_iteratorINSD_10device_ptrIfEEEEyS9_fNS7_10__identityEEEvT0_PT3_T1_NS0_13GridEvenShareISN_EET2_T4_E12temp_storage+20];
	add.f32 	%f295, %f293, %f294;
	ld.shared.f32 	%f296, [_ZZN3cub18CUB_300001_SM_10006detail6reduce18DeviceReduceKernelINS2_10policy_hubIfyN4cuda3std3__44plusIfEEE10Policy1000EN6thrust24THRUST_300001_SM_1000_NS6detail15normal_iteratorINSD_10device_ptrIfEEEEyS9_fNS7_10__identityEEEvT0_PT3_T1_NS0_13GridEvenShareISN_EET2_T4_E12temp_storage+24];
	add.f32 	%f297, %f295, %f296;
	ld.shared.f32 	%f298, [_ZZN3cub18CUB_300001_SM_10006detail6reduce18DeviceReduceKernelINS2_10policy_hubIfyN4cuda3std3__44plusIfEEE10Policy1000EN6thrust24THRUST_300001_SM_1000_NS6detail15normal_iteratorINSD_10device_ptrIfEEEEyS9_fNS7_10__identityEEEvT0_PT3_T1_NS0_13GridEvenShareISN_EET2_T4_E12temp_storage+28];
	add.f32 	%f299, %f297, %f298;
	ld.shared.f32 	%f300, [_ZZN3cub18CUB_300001_SM_10006detail6reduce18DeviceReduceKernelINS2_10policy_hubIfyN4cuda3std3__44plusIfEEE10Policy1000EN6thrust24THRUST_300001_SM_1000_NS6detail15normal_iteratorINSD_10device_ptrIfEEEEyS9_fNS7_10__identityEEEvT0_PT3_T1_NS0_13GridEvenShareISN_EET2_T4_E12temp_storage+32];
	add.f32 	%f301, %f299, %f300;
	ld.shared.f32 	%f302, [_ZZN3cub18CUB_300001_SM_10006detail6reduce18DeviceReduceKernelINS2_10policy_hubIfyN4cuda3std3__44plusIfEEE10Policy1000EN6thrust24THRUST_300001_SM_1000_NS6detail15normal_iteratorINSD_10device_ptrIfEEEEyS9_fNS7_10__identityEEEvT0_PT3_T1_NS0_13GridEvenShareISN_EET2_T4_E12temp_storage+36];
	add.f32 	%f323, %f301, %f302;
	bra.uni 	$L__BB5_46;
$L__BB5_21:
	// begin inline asm
	mov.u32 %r121, %laneid;
	// end inline asm
	and.b32  	%r147, %r5, 992;
	add.s32 	%r148, %r147, 32;
	setp.gt.s32 	%p34, %r148, %r4;
	not.b32 	%r149, %r147;
	add.s32 	%r150, %r4, %r149;
	selp.b32 	%r145, %r150, 31, %p34;
	mov.b32 	%r123, %f312;
	mov.b32 	%r124, 1;
	mov.b32 	%r146, -1;
	// begin inline asm
	shfl.sync.down.b32 %r122, %r123, %r124, %r145, %r146;
	// end inline asm
	setp.lt.s32 	%p35, %r121, %r145;
	mov.b32 	%f243, %r122;
	add.f32 	%f244, %f312, %f243;
	selp.f32 	%f245, %f244, %f312, %p35;
	mov.b32 	%r128, %f245;
	mov.b32 	%r129, 2;
	// begin inline asm
	shfl.sync.down.b32 %r127, %r128, %r129, %r145, %r146;
	// end inline asm
	add.s32 	%r151, %r121, 2;
	setp.gt.s32 	%p36, %r151, %r145;
	mov.b32 	%f246, %r127;
	add.f32 	%f247, %f245, %f246;
	selp.f32 	%f248, %f245, %f247, %p36;
	mov.b32 	%r133, %f248;
	mov.b32 	%r134, 4;
	// begin inline asm
	shfl.sync.down.b32 %r132, %r133, %r134, %r145, %r146;
	// end inline asm
	add.s32 	%r152, %r121, 4;
	setp.gt.s32 	%p37, %r152, %r145;
	mov.b32 	%f249, %r132;
	add.f32 	%f250, %f248, %f249;
	selp.f32 	%f251, %f248, %f250, %p37;
	mov.b32 	%r138, %f251;
	mov.b32 	%r139, 8;
	// begin inline asm
	shfl.sync.down.b32 %r137, %r138, %r139, %r145, %r146;
	// end inline asm
	add.s32 	%r153, %r121, 8;
	setp.gt.s32 	%p38, %r153, %r145;
	mov.b32 	%f252, %r137;
	add.f32 	%f253, %f251, %f252;
	selp.f32 	%f254, %f251, %f253, %p38;
	mov.b32 	%r143, %f254;
	mov.b32 	%r144, 16;
	// begin inline asm
	shfl.sync.down.b32 %r142, %r143, %r144, %r145, %r146;
	// end inline asm
	add.s32 	%r154, %r121, 16;
	setp.gt.s32 	%p39, %r154, %r145;
	mov.b32 	%f255, %r142;
	add.f32 	%f256, %f254, %f255;
	selp.f32 	%f323, %f254, %f256, %p39;
	setp.ne.s32 	%p40, %r121, 0;
	@%p40 bra 	$L__BB5_23;
	shr.u32 	%r155, %r5, 3;
	and.b32  	%r156, %r155, 124;
	mov.u32 	%r157, _ZZN3cub18CUB_300001_SM_10006detail6reduce18DeviceReduceKernelINS2_10policy_hubIfyN4cuda3std3__44plusIfEEE10Policy1000EN6thrust24THRUST_300001_SM_1000_NS6detail15normal_iteratorINSD_10device_ptrIfEEEEyS9_fNS7_10__identityEEEvT0_PT3_T1_NS0_13GridEvenShareISN_EET2_T4_E12temp_storage;
	add.s32 	%r158, %r157, %r156;
	st.shared.f32 	[%r158+8], %f323;
$L__BB5_23:
	bar.sync 	0;
	setp.ne.s32 	%p41, %r5, 0;
	@%p41 bra 	$L__BB5_46;
	setp.gt.s32 	%p42, %r4, 32;
	ld.shared.f32 	%f257, [_ZZN3cub18CUB_300001_SM_10006detail6reduce18DeviceReduceKernelINS2_10policy_hubIfyN4cuda3std3__44plusIfEEE10Policy1000EN6thrust24THRUST_300001_SM_1000_NS6detail15normal_iteratorINSD_10device_ptrIfEEEEyS9_fNS7_10__identityEEEvT0_PT3_T1_NS0_13GridEvenShareISN_EET2_T4_E12temp_storage+12];
	add.f32 	%f258, %f323, %f257;
	selp.f32 	%f259, %f258, %f323, %p42;
	setp.gt.s32 	%p43, %r4, 64;
	ld.shared.f32 	%f260, [_ZZN3cub18CUB_300001_SM_10006detail6reduce18DeviceReduceKernelINS2_10policy_hubIfyN4cuda3std3__44plusIfEEE10Policy1000EN6thrust24THRUST_300001_SM_1000_NS6detail15normal_iteratorINSD_10device_ptrIfEEEEyS9_fNS7_10__identityEEEvT0_PT3_T1_NS0_13GridEvenShareISN_EET2_T4_E12temp_storage+16];
	add.f32 	%f261, %f260, %f259;
	selp.f32 	%f262, %f261, %f259, %p43;
	setp.gt.s32 	%p44, %r4, 96;
	ld.shared.f32 	%f263, [_ZZN3cub18CUB_300001_SM_10006detail6reduce18DeviceReduceKernelINS2_10policy_hubIfyN4cuda3std3__44plusIfEEE10Policy1000EN6thrust24THRUST_300001_SM_1000_NS6detail15normal_iteratorINSD_10device_ptrIfEEEEyS9_fNS7_10__identityEEEvT0_PT3_T1_NS0_13GridEvenShareISN_EET2_T4_E12temp_storage+20];
	add.f32 	%f264, %f263, %f262;
	selp.f32 	%f265, %f264, %f262, %p44;
	setp.gt.s32 	%p45, %r4, 128;
	ld.shared.f32 	%f266, [_ZZN3cub18CUB_300001_SM_10006detail6reduce18DeviceReduceKernelINS2_10policy_hubIfyN4cuda3std3__44plusIfEEE10Policy1000EN6thrust24THRUST_300001_SM_1000_NS6detail15normal_iteratorINSD_10device_ptrIfEEEEyS9_fNS7_10__identityEEEvT0_PT3_T1_NS0_13GridEvenShareISN_EET2_T4_E12temp_storage+24];
	add.f32 	%f267, %f266, %f265;
	selp.f32 	%f268, %f267, %f265, %p45;
	setp.gt.s32 	%p46, %r4, 160;
	ld.shared.f32 	%f269, [_ZZN3cub18CUB_300001_SM_10006detail6reduce18DeviceReduceKernelINS2_10policy_hubIfyN4cuda3std3__44plusIfEEE10Policy1000EN6thrust24THRUST_300001_SM_1000_NS6detail15normal_iteratorINSD_10device_ptrIfEEEEyS9_fNS7_10__identityEEEvT0_PT3_T1_NS0_13GridEvenShareISN_EET2_T4_E12temp_storage+28];
	add.f32 	%f270, %f269, %f268;
	selp.f32 	%f271, %f270, %f268, %p46;
	setp.gt.s32 	%p47, %r4, 192;
	ld.shared.f32 	%f272, [_ZZN3cub18CUB_300001_SM_10006detail6reduce18DeviceReduceKernelINS2_10policy_hubIfyN4cuda3std3__44plusIfEEE10Policy1000EN6thrust24THRUST_300001_SM_1000_NS6detail15normal_iteratorINSD_10device_ptrIfEEEEyS9_fNS7_10__identityEEEvT0_PT3_T1_NS0_13GridEvenShareISN_EET2_T4_E12temp_storage+32];
	add.f32 	%f273, %f272, %f271;
	selp.f32 	%f274, %f273, %f271, %p47;
	setp.gt.s32 	%p48, %r4, 224;
	ld.shared.f32 	%f275, [_ZZN3cub18CUB_300001_SM_10006detail6reduce18DeviceReduceKernelINS2_10policy_hubIfyN4cuda3std3__44plusIfEEE10Policy1000EN6thrust24THRUST_300001_SM_1000_NS6detail15normal_iteratorINSD_10device_ptrIfEEEEyS9_fNS7_10__identityEEEvT0_PT3_T1_NS0_13GridEvenShareISN_EET2_T4_E12temp_storage+36];
	add.f32 	%f276, %f275, %f274;
	selp.f32 	%f323, %f276, %f274, %p48;
	bra.uni 	$L__BB5_46;
$L__BB5_25:
	cvt.u32.u64 	%r52, %rd4;
	mov.u32 	%r27, %tid.x;
	add.s32 	%r53, %r27, %r52;
	mul.wide.u32 	%rd26, %r53, 4;
	add.s64 	%rd27, %rd2, %rd26;
	ld.global.f32 	%f41, [%rd27];
	ld.global.f32 	%f42, [%rd27+1024];
	ld.global.f32 	%f43, [%rd27+2048];
	ld.global.f32 	%f44, [%rd27+3072];
	ld.global.f32 	%f45, [%rd27+4096];
	ld.global.f32 	%f46, [%rd27+5120];
	ld.global.f32 	%f47, [%rd27+6144];
	ld.global.f32 	%f48, [%rd27+7168];
	ld.global.f32 	%f49, [%rd27+8192];
	ld.global.f32 	%f50, [%rd27+9216];
	ld.global.f32 	%f51, [%rd27+10240];
	ld.global.f32 	%f52, [%rd27+11264];
	ld.global.f32 	%f53, [%rd27+12288];
	ld.global.f32 	%f54, [%rd27+13312];
	ld.global.f32 	%f55, [%rd27+14336];
	ld.global.f32 	%f56, [%rd27+15360];
	add.f32 	%f57, %f41, %f42;
	add.f32 	%f58, %f43, %f44;
	add.f32 	%f59, %f45, %f46;
	add.f32 	%f60, %f47, %f48;
	add.f32 	%f61, %f49, %f50;
	add.f32 	%f62, %f51, %f52;
	add.f32 	%f63, %f53, %f54;
	add.f32 	%f64, %f55, %f56;
	add.f32 	%f65, %f57, %f58;
	add.f32 	%f66, %f59, %f60;
	add.f32 	%f67, %f61, %f62;
	add.f32 	%f68, %f63, %f64;
	add.f32 	%f69, %f65, %f66;
	add.f32 	%f70, %f67, %f68;
	add.f32 	%f322, %f69, %f70;
	setp.lt.u64 	%p2, %rd5, %rd3;
	@%p2 bra 	$L__BB5_42;
	cvt.u32.u64 	%r55, %rd3;
	cvt.u64.u32 	%rd28, %r27;
	add.s64 	%rd74, %rd4, %rd3;
	cvt.u32.u64 	%r28, %rd1;
	not.b32 	%r57, %r27;
	add.s32 	%r58, %r57, %r28;
	sub.s32 	%r59, %r58, %r55;
	sub.s32 	%r198, %r59, %r52;
	add.s64 	%rd29, %rd74, %rd28;
	shl.b64 	%rd30, %rd29, 2;
	add.s64 	%rd31, %rd30, %rd2;
	add.s64 	%rd73, %rd31, 8192;
	mov.b32 	%r199, 0;
	shl.b32 	%r60, %r1, 12;
	mov.u64 	%rd75, %rd4;
$L__BB5_27:
	cvt.s64.s32 	%rd15, %r60;
	add.s64 	%rd75, %rd75, %rd15;
	add.s64 	%rd32, %rd1, -4096;
	setp.gt.u64 	%p3, %rd75, %rd32;
	@%p3 bra 	$L__BB5_29;
	shl.b32 	%r61, %r1, 12;
	cvt.s64.s32 	%rd33, %r61;
	cvt.u64.u32 	%rd34, %r27;
	add.s64 	%rd35, %rd75, %rd34;
	shl.b64 	%rd36, %rd35, 2;
	add.s64 	%rd37, %rd2, %rd36;
	ld.global.f32 	%f71, [%rd37];
	ld.global.f32 	%f72, [%rd37+1024];
	ld.global.f32 	%f73, [%rd37+2048];
	ld.global.f32 	%f74, [%rd37+3072];
	ld.global.f32 	%f75, [%rd37+4096];
	ld.global.f32 	%f76, [%rd37+5120];
	ld.global.f32 	%f77, [%rd37+6144];
	ld.global.f32 	%f78, [%rd37+7168];
	ld.global.f32 	%f79, [%rd37+8192];
	ld.global.f32 	%f80, [%rd37+9216];
	ld.global.f32 	%f81, [%rd37+10240];
	ld.global.f32 	%f82, [%rd37+11264];
	ld.global.f32 	%f83, [%rd37+12288];
	ld.global.f32 	%f84, [%rd37+13312];
	ld.global.f32 	%f85, [%rd37+14336];
	ld.global.f32 	%f86, [%rd37+15360];
	add.f32 	%f87, %f322, %f71;
	add.f32 	%f88, %f72, %f73;
	add.f32 	%f89, %f74, %f75;
	add.f32 	%f90, %f76, %f77;
	add.f32 	%f91, %f78, %f79;
	add.f32 	%f92, %f80, %f81;
	add.f32 	%f93, %f82, %f83;
	add.f32 	%f94, %f84, %f85;
	add.f32 	%f95, %f87, %f88;
	add.f32 	%f96, %f89, %f90;
	add.f32 	%f97, %f91, %f92;
	add.f32 	%f98, %f93, %f94;
	add.f32 	%f99, %f95, %f96;
	add.f32 	%f100, %f97, %f98;
	add.f32 	%f101, %f99, %f100;
	add.f32 	%f322, %f101, %f86;
	sub.s64 	%rd38, %rd1, %rd75;
	setp.lt.u64 	%p4, %rd38, %rd33;
	add.s32 	%r199, %r199, 1;
	add.s64 	%rd74, %rd74, %rd33;
	sub.s32 	%r198, %r198, %r61;
	mul.wide.s32 	%rd39, %r61, 4;
	add.s64 	%rd73, %rd73, %rd39;
	@%p4 bra 	$L__BB5_42;
	bra.uni 	$L__BB5_27;
$L__BB5_29:
	setp.le.u64 	%p5, %rd1, %rd75;
	cvt.u32.u64 	%r62, %rd75;
	cvt.u32.u64 	%r63, %rd1;
	sub.s32 	%r64, %r63, %r62;
	setp.ge.s32 	%p6, %r27, %r64;
	or.pred  	%p7, %p5, %p6;
	@%p7 bra 	$L__BB5_42;
	cvt.u32.u64 	%r66, %rd15;
	cvt.u32.u64 	%r67, %rd4;
	not.b32 	%r68, %r27;
	add.s32 	%r69, %r68, %r28;
	add.s32 	%r70, %r66, %r67;
	sub.s32 	%r71, %r69, %r70;
	mul.lo.s32 	%r72, %r1, %r199;
	shl.b32 	%r73, %r72, 12;
	sub.s32 	%r74, %r71, %r73;
	shr.u32 	%r75, %r74, 8;
	add.s32 	%r34, %r75, 1;
	and.b32  	%r35, %r34, 15;
	setp.lt.u32 	%p8, %r74, 3840;
	mov.u32 	%r202, %r27;
	@%p8 bra 	$L__BB5_33;
	shr.u32 	%r76, %r198, 8;
	add.s32 	%r77, %r76, 1;
	and.b32  	%r78, %r77, 33554416;
	neg.s32 	%r200, %r78;
	mov.u32 	%r202, %r27;
$L__BB5_32:
	.pragma "nounroll";
	ld.global.f32 	%f103, [%rd73+-8192];
	add.f32 	%f104, %f322, %f103;
	ld.global.f32 	%f105, [%rd73+-7168];
	add.f32 	%f106, %f104, %f105;
	ld.global.f32 	%f107, [%rd73+-6144];
	add.f32 	%f108, %f106, %f107;
	ld.global.f32 	%f109, [%rd73+-5120];
	add.f32 	%f110, %f108, %f109;
	ld.global.f32 	%f111, [%rd73+-4096];
	add.f32 	%f112, %f110, %f111;
	ld.global.f32 	%f113, [%rd73+-3072];
	add.f32 	%f114, %f112, %f113;
	ld.global.f32 	%f115, [%rd73+-2048];
	add.f32 	%f116, %f114, %f115;
	ld.global.f32 	%f117, [%rd73+-1024];
	add.f32 	%f118, %f116, %f117;
	ld.global.f32 	%f119, [%rd73];
	add.f32 	%f120, %f118, %f119;
	ld.global.f32 	%f121, [%rd73+1024];
	add.f32 	%f122, %f120, %f121;
	ld.global.f32 	%f123, [%rd73+2048];
	add.f32 	%f124, %f122, %f123;
	ld.global.f32 	%f125, [%rd73+3072];
	add.f32 	%f126, %f124, %f125;
	ld.global.f32 	%f127, [%rd73+4096];
	add.f32 	%f128, %f126, %f127;
	ld.global.f32 	%f129, [%rd73+5120];
	add.f32 	%f130, %f128, %f129;
	ld.global.f32 	%f131, [%rd73+6144];
	add.f32 	%f132, %f130, %f131;
	ld.global.f32 	%f133, [%rd73+7168];
	add.f32 	%f322, %f132, %f133;
	add.s32 	%r202, %r202, 4096;
	add.s32 	%r200, %r200, 16;
	add.s64 	%rd73, %rd73, 16384;
	setp.ne.s32 	%p9, %r200, 0;
	@%p9 bra 	$L__BB5_32;
$L__BB5_33:
	setp.eq.s32 	%p10, %r35, 0;
	@%p10 bra 	$L__BB5_42;
	and.b32  	%r42, %r34, 7;
	setp.lt.u32 	%p11, %r35, 8;
	@%p11 bra 	$L__BB5_36;
	cvt.u64.u32 	%rd40, %r202;
	add.s64 	%rd41, %rd75, %rd40;
	shl.b64 	%rd42, %rd41, 2;
	add.s64 	%rd43, %rd2, %rd42;
	ld.global.f32 	%f135, [%rd43];
	add.f32 	%f136, %f322, %f135;
	ld.global.f32 	%f137, [%rd43+1024];
	add.f32 	%f138, %f136, %f137;
	ld.global.f32 	%f139, [%rd43+2048];
	add.f32 	%f140, %f138, %f139;
	ld.global.f32 	%f141, [%rd43+3072];
	add.f32 	%f142, %f140, %f141;
	ld.global.f32 	%f143, [%rd43+4096];
	add.f32 	%f144, %f142, %f143;
	ld.global.f32 	%f145, [%rd43+5120];
	add.f32 	%f146, %f144, %f145;
	ld.global.f32 	%f147, [%rd43+6144];
	add.f32 	%f148, %f146, %f147;
	ld.global.f32 	%f149, [%rd43+7168];
	add.f32 	%f322, %f148, %f149;
	add.s32 	%r202, %r202, 2048;
$L__BB5_36:
	setp.eq.s32 	%p12, %r42, 0;
	@%p12 bra 	$L__BB5_42;
	setp.lt.u32 	%p13, %r42, 4;
	@%p13 bra 	$L__BB5_39;
	cvt.u64.u32 	%rd44, %r202;
	add.s64 	%rd45, %rd75, %rd44;
	shl.b64 	%rd46, %rd45, 2;
	add.s64 	%rd47, %rd2, %rd46;
	ld.global.f32 	%f151, [%rd47];
	add.f32 	%f152, %f322, %f151;
	ld.global.f32 	%f153, [%rd47+1024];
	add.f32 	%f154, %f152, %f153;
	ld.global.f32 	%f155, [%rd47+2048];
	add.f32 	%f156, %f154, %f155;
	ld.global.f32 	%f157, [%rd47+3072];
	add.f32 	%f322, %f156, %f157;
	add.s32 	%r202, %r202, 1024;
$L__BB5_39:
	and.b32  	%r79, %r34, 3;
	setp.eq.s32 	%p14, %r79, 0;
	@%p14 bra 	$L__BB5_42;
	cvt.u64.u32 	%rd48, %r202;
	add.s64 	%rd49, %rd48, %rd74;
	shl.b64 	%rd50, %rd49, 2;
	add.s64 	%rd77, %rd2, %rd50;
	cvt.u16.u32 	%rs1, %r198;
	shr.u16 	%rs2, %rs1, 8;
	add.s16 	%rs3, %rs2, 1;
	cvt.u32.u16 	%r80, %rs3;
	and.b32  	%r81, %r80, 3;
	neg.s32 	%r205, %r81;
$L__BB5_41:
	.pragma "nounroll";
	ld.global.f32 	%f158, [%rd77];
	add.f32 	%f322, %f322, %f158;
	add.s64 	%rd77, %rd77, 1024;
	add.s32 	%r205, %r205, 1;
	setp.ne.s32 	%p15, %r205, 0;
	@%p15 bra 	$L__BB5_41;
$L__BB5_42:
	// begin inline asm
	mov.u32 %r82, %laneid;
	// end inline asm
	mov.b32 	%r84, %f322;
	mov.b32 	%r85, 1;
	mov.b32 	%r106, 31;
	mov.b32 	%r107, -1;
	// begin inline asm
	shfl.sync.down.b32 %r83, %r84, %r85, %r106, %r107;
	// end inline asm
	setp.gt.s32 	%p16, %r82, 30;
	mov.b32 	%f159, %r83;
	add.f32 	%f160, %f322, %f159;
	selp.f32 	%f161, %f322, %f160, %p16;
	mov.b32 	%r89, %f161;
	mov.b32 	%r90, 2;
	// begin inline asm
	shfl.sync.down.b32 %r88, %r89, %r90, %r106, %r107;
	// end inline asm
	setp.gt.s32 	%p17, %r82, 29;
	mov.b32 	%f162, %r88;
	add.f32 	%f163, %f161, %f162;
	selp.f32 	%f164, %f161, %f163, %p17;
	mov.b32 	%r94, %f164;
	mov.b32 	%r95, 4;
	// begin inline asm
	shfl.sync.down.b32 %r93, %r94, %r95, %r106, %r107;
	// end inline asm
	setp.gt.s32 	%p18, %r82, 27;
	mov.b32 	%f165, %r93;
	add.f32 	%f166, %f164, %f165;
	selp.f32 	%f167, %f164, %f166, %p18;
	mov.b32 	%r99, %f167;
	mov.b32 	%r100, 8;
	// begin inline asm
	shfl.sync.down.b32 %r98, %r99, %r100, %r106, %r107;
	// end inline asm
	setp.gt.s32 	%p19, %r82, 23;
	mov.b32 	%f168, %r98;
	add.f32 	%f169, %f167, %f168;
	selp.f32 	%f170, %f167, %f169, %p19;
	mov.b32 	%r104, %f170;
	mov.b32 	%r105, 16;
	// begin inline asm
	shfl.sync.down.b32 %r103, %r104, %r105, %r106, %r107;
	// end inline asm
	setp.gt.s32 	%p20, %r82, 15;
	mov.b32 	%f171, %r103;
	add.f32 	%f37, %f170, %f171;
	selp.f32 	%f323, %f170, %f37, %p20;
	setp.ne.s32 	%p21, %r82, 0;
	@%p21 bra 	$L__BB5_44;
	shr.u32 	%r108, %r27, 3;
	and.b32  	%r109, %r108, 124;
	mov.u32 	%r110, _ZZN3cub18CUB_300001_SM_10006detail6reduce18DeviceReduceKernelINS2_10policy_hubIfyN4cuda3std3__44plusIfEEE10Policy1000EN6thrust24THRUST_300001_SM_1000_NS6detail15normal_iteratorINSD_10device_ptrIfEEEEyS9_fNS7_10__identityEEEvT0_PT3_T1_NS0_13GridEvenShareISN_EET2_T4_E12temp_storage;
	add.s32 	%r111, %r110, %r109;
	st.shared.f32 	[%r111+8], %f37;
$L__BB5_44:
	bar.sync 	0;
	setp.ne.s32 	%p22, %r27, 0;
	@%p22 bra 	$L__BB5_46;
	ld.shared.f32 	%f172, [_ZZN3cub18CUB_300001_SM_10006detail6reduce18DeviceReduceKernelINS2_10policy_hubIfyN4cuda3std3__44plusIfEEE10Policy1000EN6thrust24THRUST_300001_SM_1000_NS6detail15normal_iteratorINSD_10device_ptrIfEEEEyS9_fNS7_10__identityEEEvT0_PT3_T1_NS0_13GridEvenShareISN_EET2_T4_E12temp_storage+12];
	add.f32 	%f173, %f323, %f172;
	ld.shared.f32 	%f174, [_ZZN3cub18CUB_300001_SM_10006detail6reduce18DeviceReduceKernelINS2_10policy_hubIfyN4cuda3std3__44plusIfEEE10Policy1000EN6thrust24THRUST_300001_SM_1000_NS6detail15normal_iteratorINSD_10device_ptrIfEEEEyS9_fNS7_10__identityEEEvT0_PT3_T1_NS0_13GridEvenShareISN_EET2_T4_E12temp_storage+16];
	add.f32 	%f175, %f173, %f174;
	ld.shared.f32 	%f176, [_ZZN3cub18CUB_300001_SM_10006detail6reduce18DeviceReduceKernelINS2_10policy_hubIfyN4cuda3std3__44plusIfEEE10Policy1000EN6thrust24THRUST_300001_SM_1000_NS6detail15normal_iteratorINSD_10device_ptrIfEEEEyS9_fNS7_10__identityEEEvT0_PT3_T1_NS0_13GridEvenShareISN_EET2_T4_E12temp_storage+20];
	add.f32 	%f177, %f175, %f176;
	ld.shared.f32 	%f178, [_ZZN3cub18CUB_300001_SM_10006detail6reduce18DeviceReduceKernelINS2_10policy_hubIfyN4cuda3std3__44plusIfEEE10Policy1000EN6thrust24THRUST_300001_SM_1000_NS6detail15normal_iteratorINSD_10device_ptrIfEEEEyS9_fNS7_10__identityEEEvT0_PT3_T1_NS0_13GridEvenShareISN_EET2_T4_E12temp_storage+24];
	add.f32 	%f179, %f177, %f178;
	ld.shared.f32 	%f180, [_ZZN3cub18CUB_300001_SM_10006detail6reduce18DeviceReduceKernelINS2_10policy_hubIfyN4cuda3std3__44plusIfEEE10Policy1000EN6thrust24THRUST_300001_SM_1000_NS6detail15normal_iteratorINSD_10device_ptrIfEEEEyS9_fNS7_10__identityEEEvT0_PT3_T1_NS0_13GridEvenShareISN_EET2_T4_E12temp_storage+28];
	add.f32 	%f181, %f179, %f180;
	ld.shared.f32 	%f182, [_ZZN3cub18CUB_300001_SM_10006detail6reduce18DeviceReduceKernelINS2_10policy_hubIfyN4cuda3std3__44plusIfEEE10Policy1000EN6thrust24THRUST_300001_SM_1000_NS6detail15normal_iteratorINSD_10device_ptrIfEEEEyS9_fNS7_10__identityEEEvT0_PT3_T1_NS0_13GridEvenShareISN_EET2_T4_E12temp_storage+32];
	add.f32 	%f183, %f181, %f182;
	ld.shared.f32 	%f184, [_ZZN3cub18CUB_300001_SM_10006detail6reduce18DeviceReduceKernelINS2_10policy_hubIfyN4cuda3std3__44plusIfEEE10Policy1000EN6thrust24THRUST_300001_SM_1000_NS6detail15normal_iteratorINSD_10device_ptrIfEEEEyS9_fNS7_10__identityEEEvT0_PT3_T1_NS0_13GridEvenShareISN_EET2_T4_E12temp_storage+36];
	add.f32 	%f323, %f183, %f184;
$L__BB5_46:
	mov.u32 	%r189, %tid.x;
	setp.ne.s32 	%p56, %r189, 0;
	@%p56 bra 	$L__BB5_48;
	ld.param.u64 	%rd71, [_ZN3cub18CUB_300001_SM_10006detail6reduce18DeviceReduceKernelINS2_10policy_hubIfyN4cuda3std3__44plusIfEEE10Policy1000EN6thrust24THRUST_300001_SM_1000_NS6detail15normal_iteratorINSD_10device_ptrIfEEEEyS9_fNS7_10__identityEEEvT0_PT3_T1_NS0_13GridEvenShareISN_EET2_T4__param_1];
	cvta.to.global.u64 	%rd68, %rd71;
	mul.wide.u32 	%rd69, %r2, 4;
	add.s64 	%rd70, %rd68, %rd69;
	st.global.f32 	[%rd70], %f323;
$L__BB5_48:
	ret;

}
	// .globl	_ZN3cub18CUB_300001_SM_10006detail6reduce28DeviceReduceSingleTileKernelINS2_10policy_hubIfyN4cuda3std3__44plusIfEEE10Policy1000EPfSC_iS9_ffNS7_10__identityEEEvT0_T1_T2_T3_T4_T6_
.visible .entry _ZN3cub18CUB_300001_SM_10006detail6reduce28DeviceReduceSingleTileKernelINS2_10policy_hubIfyN4cuda3std3__44plusIfEEE10Policy1000EPfSC_iS9_ffNS7_10__identityEEEvT0_T1_T2_T3_T4_T6_(
	.param .u64 .ptr .align 1 _ZN3cub18CUB_300001_SM_10006detail6reduce28DeviceReduceSingleTileKernelINS2_10policy_hubIfyN4cuda3std3__44plusIfEEE10Policy1000EPfSC_iS9_ffNS7_10__identityEEEvT0_T1_T2_T3_T4_T6__param_0,
	.param .u64 .ptr .align 1 _ZN3cub18CUB_300001_SM_10006detail6reduce28DeviceReduceSingleTileKernelINS2_10policy_hubIfyN4cuda3std3__44plusIfEEE10Policy1000EPfSC_iS9_ffNS7_10__identityEEEvT0_T1_T2_T3_T4_T6__param_1,
	.param .u32 _ZN3cub18CUB_300001_SM_10006detail6reduce28DeviceReduceSingleTileKernelINS2_10policy_hubIfyN4cuda3std3__44plusIfEEE10Policy1000EPfSC_iS9_ffNS7_10__identityEEEvT0_T1_T2_T3_T4_T6__param_2,
	.param .align 1 .b8 _ZN3cub18CUB_300001_SM_10006detail6reduce28DeviceReduceSingleTileKernelINS2_10policy_hubIfyN4cuda3std3__44plusIfEEE10Policy1000EPfSC_iS9_ffNS7_10__identityEEEvT0_T1_T2_T3_T4_T6__param_3[1],
	.param .f32 _ZN3cub18CUB_300001_SM_10006detail6reduce28DeviceReduceSingleTileKernelINS2_10policy_hubIfyN4cuda3std3__44plusIfEEE10Policy1000EPfSC_iS9_ffNS7_10__identityEEEvT0_T1_T2_T3_T4_T6__param_4,
	.param .align 1 .b8 _ZN3cub18CUB_300001_SM_10006detail6reduce28DeviceReduceSingleTileKernelINS2_10policy_hubIfyN4cuda3std3__44plusIfEEE10Policy1000EPfSC_iS9_ffNS7_10__identityEEEvT0_T1_T2_T3_T4_T6__param_5[1]
)
.maxntid 256
.minnctapersm 1
{
	.reg .pred 	%p<97>;
	.reg .b32 	%r<407>;
	.reg .b32 	%f<419>;
	.reg .b64 	%rd<125>;
	// demoted variable
	.shared .align 4 .b8 _ZZN3cub18CUB_300001_SM_10006detail6reduce28DeviceReduceSingleTileKernelINS2_10policy_hubIfyN4cuda3std3__44plusIfEEE10Policy1000EPfSC_iS9_ffNS7_10__identityEEEvT0_T1_T2_T3_T4_T6_E12temp_storage[44];
	ld.param.u64 	%rd16, [_ZN3cub18CUB_300001_SM_10006detail6reduce28DeviceReduceSingleTileKernelINS2_10policy_hubIfyN4cuda3std3__44plusIfEEE10Policy1000EPfSC_iS9_ffNS7_10__identityEEEvT0_T1_T2_T3_T4_T6__param_0];
	ld.param.u64 	%rd17, [_ZN3cub18CUB_300001_SM_10006detail6reduce28DeviceReduceSingleTileKernelINS2_10policy_hubIfyN4cuda3std3__44plusIfEEE10Policy1000EPfSC_iS9_ffNS7_10__identityEEEvT0_T1_T2_T3_T4_T6__param_1];
	ld.param.u32 	%r67, [_ZN3cub18CUB_300001_SM_10006detail6reduce28DeviceReduceSingleTileKernelINS2_10policy_hubIfyN4cuda3std3__44plusIfEEE10Policy1000EPfSC_iS9_ffNS7_10__identityEEEvT0_T1_T2_T3_T4_T6__param_2];
	ld.param.f32 	%f58, [_ZN3cub18CUB_300001_SM_10006detail6reduce28DeviceReduceSingleTileKernelINS2_10policy_hubIfyN4cuda3std3__44plusIfEEE10Policy1000EPfSC_iS9_ffNS7_10__identityEEEvT0_T1_T2_T3_T4_T6__param_4];
	cvta.to.global.u64 	%rd1, %rd17;
	setp.ne.s32 	%p1, %r67, 0;
	@%p1 bra 	$L__BB6_3;
	mov.u32 	%r380, %tid.x;
	setp.ne.s32 	%p96, %r380, 0;
	@%p96 bra 	$L__BB6_74;
	st.global.f32 	[%rd1], %f58;
	bra.uni 	$L__BB6_74;
$L__BB6_3:
	and.b64  	%rd18, %rd16, 15;
	setp.ne.s64 	%p2, %rd18, 0;
	@%p2 bra 	$L__BB6_38;
	setp.gt.s32 	%p49, %r67, 4095;
	@%p49 bra 	$L__BB6_22;
	mov.u32 	%r1, %tid.x;
	setp.ge.s32 	%p66, %r1, %r67;
	mov.f32 	%f397, 0f00000000;
	mov.u32 	%r384, %r1;
	@%p66 bra 	$L__BB6_7;
	mul.wide.u32 	%rd113, %r1, 4;
	add.s64 	%rd112, %rd16, %rd113;
	// begin inline asm
	ld.global.nc.u32 %r300, [%rd112];
	// end inline asm
	mov.b32 	%f397, %r300;
	add.s32 	%r384, %r1, 256;
$L__BB6_7:
	setp.ge.s32 	%p67, %r384, %r67;
	@%p67 bra 	$L__BB6_13;
	not.b32 	%r301, %r384;
	add.s32 	%r4, %r67, %r301;
	and.b32  	%r302, %r4, 768;
	setp.eq.s32 	%p68, %r302, 768;
	@%p68 bra 	$L__BB6_11;
	mul.wide.u32 	%rd114, %r384, 4;
	add.s64 	%rd121, %rd16, %rd114;
	shr.u32 	%r303, %r4, 8;
	add.s32 	%r304, %r303, 1;
	and.b32  	%r305, %r304, 3;
	neg.s32 	%r382, %r305;
$L__BB6_10:
	.pragma "nounroll";
	// begin inline asm
	ld.global.nc.u32 %r306, [%rd121];
	// end inline asm
	mov.b32 	%f323, %r306;
	add.f32 	%f397, %f397, %f323;
	add.s32 	%r384, %r384, 256;
	add.s64 	%rd121, %rd121, 1024;
	add.s32 	%r382, %r382, 1;
	setp.ne.s32 	%p69, %r382, 0;
	@%p69 bra 	$L__BB6_10;
$L__BB6_11:
	setp.lt.u32 	%p70, %r4, 768;
	@%p70 bra 	$L__BB6_13;
$L__BB6_12:
	mul.wide.s32 	%rd120, %r384, 4;
	add.s64 	%rd116, %rd16, %rd120;
	// begin inline asm
	ld.global.nc.u32 %r307, [%rd116];
	// end inline asm
	mov.b32 	%f324, %r307;
	add.f32 	%f325, %f397, %f324;
	add.s64 	%rd117, %rd116, 1024;
	// begin inline asm
	ld.global.nc.u32 %r308, [%rd117];
	// end inline asm
	mov.b32 	%f326, %r308;
	add.f32 	%f327, %f325, %f326;
	add.s64 	%rd118, %rd116, 2048;
	// begin inline asm
	ld.global.nc.u32 %r309, [%rd118];
	// end inline asm
	mov.b32 	%f328, %r309;
	add.f32 	%f329, %f327, %f328;
	add.s64 	%rd119, %rd116, 3072;
	// begin inline asm
	ld.global.nc.u32 %r310, [%rd119];
	// end inline asm
	mov.b32 	%f330, %r310;
	add.f32 	%f397, %f329, %f330;
	add.s32 	%r384, %r384, 1024;
	setp.lt.s32 	%p71, %r384, %r67;
	@%p71 bra 	$L__BB6_12;
$L__BB6_13:
	setp.lt.s32 	%p72, %r67, 256;
	@%p72 bra 	$L__BB6_18;
	// begin inline asm
	mov.u32 %r349, %laneid;
	// end inline asm
	mov.b32 	%r351, %f397;
	mov.b32 	%r352, 1;
	mov.b32 	%r373, 31;
	mov.b32 	%r374, -1;
	// begin inline asm
	shfl.sync.down.b32 %r350, %r351, %r352, %r373, %r374;
	// end inline asm
	setp.gt.s32 	%p88, %r349, 30;
	mov.b32 	%f365, %r350;
	add.f32 	%f366, %f397, %f365;
	selp.f32 	%f367, %f397, %f366, %p88;
	mov.b32 	%r356, %f367;
	mov.b32 	%r357, 2;
	// begin inline asm
	shfl.sync.down.b32 %r355, %r356, %r357, %r373, %r374;
	// end inline asm
	setp.gt.s32 	%p89, %r349, 29;
	mov.b32 	%f368, %r355;
	add.f32 	%f369, %f367, %f368;
	selp.f32 	%f370, %f367, %f369, %p89;
	mov.b32 	%r361, %f370;
	mov.b32 	%r362, 4;
	// begin inline asm
	shfl.sync.down.b32 %r360, %r361, %r362, %r373, %r374;
	// end inline asm
	setp.gt.s32 	%p90, %r349, 27;
	mov.b32 	%f371, %r360;
	add.f32 	%f372, %f370, %f371;
	selp.f32 	%f373, %f370, %f372, %p90;
	mov.b32 	%r366, %f373;
	mov.b32 	%r367, 8;
	// begin inline asm
	shfl.sync.down.b32 %r365, %r366, %r367, %r373, %r374;
	// end inline asm
	setp.gt.s32 	%p91, %r349, 23;
	mov.b32 	%f374, %r365;
	add.f32 	%f375, %f373, %f374;
	selp.f32 	%f376, %f373, %f375, %p91;
	mov.b32 	%r371, %f376;
	mov.b32 	%r372, 16;
	// begin inline asm
	shfl.sync.down.b32 %r370, %r371, %r372, %r373, %r374;
	// end inline asm
	setp.gt.s32 	%p92, %r349, 15;
	mov.b32 	%f377, %r370;
	add.f32 	%f10, %f376, %f377;
	selp.f32 	%f418, %f376, %f10, %p92;
	setp.ne.s32 	%p93, %r349, 0;
	@%p93 bra 	$L__BB6_16;
	shr.u32 	%r375, %r1, 3;
	and.b32  	%r376, %r375, 124;
	mov.u32 	%r377, _ZZN3cub18CUB_300001_SM_10006detail6reduce28DeviceReduceSingleTileKernelINS2_10policy_hubIfyN4cuda3std3__44plusIfEEE10Policy1000EPfSC_iS9_ffNS7_10__identityEEEvT0_T1_T2_T3_T4_T6_E12temp_storage;
	add.s32 	%r378, %r377, %r376;
	st.shared.f32 	[%r378+8], %f10;
$L__BB6_16:
	bar.sync 	0;
	setp.ne.s32 	%p94, %r1, 0;
	@%p94 bra 	$L__BB6_72;
	ld.shared.f32 	%f378, [_ZZN3cub18CUB_300001_SM_10006detail6reduce28DeviceReduceSingleTileKernelINS2_10policy_hubIfyN4cuda3std3__44plusIfEEE10Policy1000EPfSC_iS9_ffNS7_10__identityEEEvT0_T1_T2_T3_T4_T6_E12temp_storage+12];
	add.f32 	%f379, %f418, %f378;
	ld.shared.f32 	%f380, [_ZZN3cub18CUB_300001_SM_10006detail6reduce28DeviceReduceSingleTileKernelINS2_10policy_hubIfyN4cuda3std3__44plusIfEEE10Policy1000EPfSC_iS9_ffNS7_10__identityEEEvT0_T1_T2_T3_T4_T6_E12temp_storage+16];
	add.f32 	%f381, %f379, %f380;
	ld.shared.f32 	%f382, [_ZZN3cub18CUB_300001_SM_10006detail6reduce28DeviceReduceSingleTileKernelINS2_10policy_hubIfyN4cuda3std3__44plusIfEEE10Policy1000EPfSC_iS9_ffNS7_10__identityEEEvT0_T1_T2_T3_T4_T6_E12temp_storage+20];
	add.f32 	%f383, %f381, %f382;
	ld.shared.f32 	%f384, [_ZZN3cub18CUB_300001_SM_10006detail6reduce28DeviceReduceSingleTileKernelINS2_10policy_hubIfyN4cuda3std3__44plusIfEEE10Policy1000EPfSC_iS9_ffNS7_10__identityEEEvT0_T1_T2_T3_T4_T6_E12temp_storage+24];
	add.f32 	%f385, %f383, %f384;
	ld.shared.f32 	%f386, [_ZZN3cub18CUB_300001_SM_10006detail6reduce28DeviceReduceSingleTileKernelINS2_10policy_hubIfyN4cuda3std3__44plusIfEEE10Policy1000EPfSC_iS9_ffNS7_10__identityEEEvT0_T1_T2_T3_T4_T6_E12temp_storage+28];
	add.f32 	%f387, %f385, %f386;
	ld.shared.f32 	%f388, [_ZZN3cub18CUB_300001_SM_10006detail6reduce28DeviceReduceSingleTileKernelINS2_10policy_hubIfyN4cuda3std3__44plusIfEEE10Policy1000EPfSC_iS9_ffNS7_10__identityEEEvT0_T1_T2_T3_T4_T6_E12temp_storage+32];
	add.f32 	%f389, %f387, %f388;
	ld.shared.f32 	%f390, [_ZZN3cub18CUB_300001_SM_10006detail6reduce28DeviceReduceSingleTileKernelINS2_10policy_hubIfyN4cuda3std3__44plusIfEEE10Policy1000EPfSC_iS9_ffNS7_10__identityEEEvT0_T1_T2_T3_T4_T6_E12temp_storage+36];
	add.f32 	%f418, %f389, %f390;
	bra.uni 	$L__BB6_72;
$L__BB6_18:
	// begin inline asm
	mov.u32 %r311, %laneid;
	// end inline asm
	and.b32  	%r337, %r1, 992;
	add.s32 	%r338, %r337, 32;
	setp.gt.s32 	%p73, %r338, %r67;
	not.b32 	%r339, %r337;
	add.s32 	%r340, %r67, %r339;
	selp.b32 	%r335, %r340, 31, %p73;
	mov.b32 	%r313, %f397;
	mov.b32 	%r314, 1;
	mov.b32 	%r336, -1;
	// begin inline asm
	shfl.sync.down.b32 %r312, %r313, %r314, %r335, %r336;
	// end inline asm
	setp.lt.s32 	%p74, %r311, %r335;
	mov.b32 	%f331, %r312;
	add.f32 	%f332, %f397, %f331;
	selp.f32 	%f333, %f332, %f397, %p74;
	mov.b32 	%r318, %f333;
	mov.b32 	%r319, 2;
	// begin inline asm
	shfl.sync.down.b32 %r317, %r318, %r319, %r335, %r336;
	// end inline asm
	add.s32 	%r341, %r311, 2;
	setp.gt.s32 	%p75, %r341, %r335;
	mov.b32 	%f334, %r317;
	add.f32 	%f335, %f333, %f334;
	selp.f32 	%f336, %f333, %f335, %p75;
	mov.b32 	%r323, %f336;
	mov.b32 	%r324, 4;
	// begin inline asm
	shfl.sync.down.b32 %r322, %r323, %r324, %r335, %r336;
	// end inline asm
	add.s32 	%r342, %r311, 4;
	setp.gt.s32 	%p76, %r342, %r335;
	mov.b32 	%f337, %r322;
	add.f32 	%f338, %f336, %f337;
	selp.f32 	%f339, %f336, %f338, %p76;
	mov.b32 	%r328, %f339;
	mov.b32 	%r329, 8;
	// begin inline asm
	shfl.sync.down.b32 %r327, %r328, %r329, %r335, %r336;
	// end inline asm
	add.s32 	%r343, %r311, 8;
	setp.gt.s32 	%p77, %r343, %r335;
	mov.b32 	%f340, %r327;
	add.f32 	%f341, %f339, %f340;
	selp.f32 	%f342, %f339, %f341, %p77;
	mov.b32 	%r333, %f342;
	mov.b32 	%r334, 16;
	// begin inline asm
	shfl.sync.down.b32 %r332, %r333, %r334, %r335, %r336;
	// end inline asm
	add.s32 	%r344, %r311, 16;
	setp.gt.s32 	%p78, %r344, %r335;
	mov.b32 	%f343, %r332;
	add.f32 	%f344, %f342, %f343;
	selp.f32 	%f418, %f342, %f344, %p78;
	setp.ne.s32 	%p79, %r311, 0;
	@%p79 bra 	$L__BB6_20;
	shr.u32 	%r345, %r1, 3;
	and.b32  	%r346, %r345, 124;
	mov.u32 	%r347, _ZZN3cub18CUB_300001_SM_10006detail6reduce28DeviceReduceSingleTileKernelINS2_10policy_hubIfyN4cuda3std3__44plusIfEEE10Policy1000EPfSC_iS9_ffNS7_10__identityEEEvT0_T1_T2_T3_T4_T6_E12temp_storage;
	add.s32 	%r348, %r347, %r346;
	st.shared.f32 	[%r348+8], %f418;
$L__BB6_20:
	bar.sync 	0;
	setp.ne.s32 	%p80, %r1, 0;
	@%p80 bra 	$L__BB6_72;
	setp.gt.s32 	%p81, %r67, 32;
	ld.shared.f32 	%f345, [_ZZN3cub18CUB_300001_SM_10006detail6reduce28DeviceReduceSingleTileKernelINS2_10policy_hubIfyN4cuda3std3__44plusIfEEE10Policy1000EPfSC_iS9_ffNS7_10__identityEEEvT0_T1_T2_T3_T4_T6_E12temp_storage+12];
	add.f32 	%f346, %f418, %f345;
	selp.f32 	%f347, %f346, %f418, %p81;
	setp.gt.s32 	%p82, %r67, 64;
	ld.shared.f32 	%f348, [_ZZN3cub18CUB_300001_SM_10006detail6reduce28DeviceReduceSingleTileKernelINS2_10policy_hubIfyN4cuda3std3__44plusIfEEE10Policy1000EPfSC_iS9_ffNS7_10__identityEEEvT0_T1_T2_T3_T4_T6_E12temp_storage+16];
	add.f32 	%f349, %f348, %f347;
	selp.f32 	%f350, %f349, %f347, %p82;
	setp.gt.s32 	%p83, %r67, 96;
	ld.shared.f32 	%f351, [_ZZN3cub18CUB_300001_SM_10006detail6reduce28DeviceReduceSingleTileKernelINS2_10policy_hubIfyN4cuda3std3__44plusIfEEE10Policy1000EPfSC_iS9_ffNS7_10__identityEEEvT0_T1_T2_T3_T4_T6_E12temp_storage+20];
	add.f32 	%f352, %f351, %f350;
	selp.f32 	%f353, %f352, %f350, %p83;
	setp.gt.s32 	%p84, %r67, 128;
	ld.shared.f32 	%f354, [_ZZN3cub18CUB_300001_SM_10006detail6reduce28DeviceReduceSingleTileKernelINS2_10policy_hubIfyN4cuda3std3__44plusIfEEE10Policy1000EPfSC_iS9_ffNS7_10__identityEEEvT0_T1_T2_T3_T4_T6_E12temp_storage+24];
	add.f32 	%f355, %f354, %f353;
	selp.f32 	%f356, %f355, %f353, %p84;
	setp.gt.s32 	%p85, %r67, 160;
	ld.shared.f32 	%f357, [_ZZN3cub18CUB_300001_SM_10006detail6reduce28DeviceReduceSingleTileKernelINS2_10policy_hubIfyN4cuda3std3__44plusIfEEE10Policy1000EPfSC_iS9_ffNS7_10__identityEEEvT0_T1_T2_T3_T4_T6_E12temp_storage+28];
	add.f32 	%f358, %f357, %f356;
	selp.f32 	%f359, %f358, %f356, %p85;
	setp.gt.s32 	%p86, %r67, 192;
	ld.shared.f32 	%f360, [_ZZN3cub18CUB_300001_SM_10006detail6reduce28DeviceReduceSingleTileKernelINS2_10policy_hubIfyN4cuda3std3__44plusIfEEE10Policy1000EPfSC_iS9_ffNS7_10__identityEEEvT0_T1_T2_T3_T4_T6_E12temp_storage+32];
	add.f32 	%f361, %f360, %f359;
	selp.f32 	%f362, %f361, %f359, %p86;
	setp.gt.s32 	%p87, %r67, 224;
	ld.shared.f32 	%f363, [_ZZN3cub18CUB_300001_SM_10006detail6reduce28DeviceReduceSingleTileKernelINS2_10policy_hubIfyN4cuda3std3__44plusIfEEE10Policy1000EPfSC_iS9_ffNS7_10__identityEEEvT0_T1_T2_T3_T4_T6_E12temp_storage+36];
	add.f32 	%f364, %f363, %f362;
	selp.f32 	%f418, %f364, %f362, %p87;
	bra.uni 	$L__BB6_72;
$L__BB6_22:
	mov.u32 	%r13, %tid.x;
	shl.b32 	%r224, %r13, 2;
	mul.wide.u32 	%rd86, %r224, 4;
	add.s64 	%rd76, %rd16, %rd86;
	// begin inline asm
	ld.global.nc.v2.u64 {%rd74, %rd75}, [%rd76];
	// end inline asm
	mov.b64 	{%r225, %r226}, %rd75;
	mov.b64 	{%r227, %r228}, %rd74;
	mov.b32 	%f225, %r228;
	mov.b32 	%f226, %r227;
	mov.b32 	%f227, %r226;
	mov.b32 	%f228, %r225;
	add.s64 	%rd79, %rd76, 4096;
	// begin inline asm
	ld.global.nc.v2.u64 {%rd77, %rd78}, [%rd79];
	// end inline asm
	mov.b64 	{%r229, %r230}, %rd78;
	mov.b64 	{%r231, %r232}, %rd77;
	mov.b32 	%f229, %r232;
	mov.b32 	%f230, %r231;
	mov.b32 	%f231, %r230;
	mov.b32 	%f232, %r229;
	add.s64 	%rd82, %rd76, 8192;
	// begin inline asm
	ld.global.nc.v2.u64 {%rd80, %rd81}, [%rd82];
	// end inline asm
	mov.b64 	{%r233, %r234}, %rd81;
	mov.b64 	{%r235, %r236}, %rd80;
	mov.b32 	%f233, %r236;
	mov.b32 	%f234, %r235;
	mov.b32 	%f235, %r234;
	mov.b32 	%f236, %r233;
	add.s64 	%rd85, %rd76, 12288;
	// begin inline asm
	ld.global.nc.v2.u64 {%rd83, %rd84}, [%rd85];
	// end inline asm
	mov.b64 	{%r237, %r238}, %rd84;
	mov.b64 	{%r239, %r240}, %rd83;
	mov.b32 	%f237, %r240;
	mov.b32 	%f238, %r239;
	mov.b32 	%f239, %r238;
	mov.b32 	%f240, %r237;
	add.f32 	%f241, %f226, %f225;
	add.f32 	%f242, %f228, %f227;
	add.f32 	%f243, %f230, %f229;
	add.f32 	%f244, %f232, %f231;
	add.f32 	%f245, %f234, %f233;
	add.f32 	%f246, %f236, %f235;
	add.f32 	%f247, %f238, %f237;
	add.f32 	%f248, %f240, %f239;
	add.f32 	%f249, %f241, %f242;
	add.f32 	%f250, %f243, %f244;
	add.f32 	%f251, %f245, %f246;
	add.f32 	%f252, %f247, %f248;
	add.f32 	%f253, %f249, %f250;
	add.f32 	%f254, %f251, %f252;
	add.f32 	%f404, %f253, %f254;
	setp.lt.u32 	%p50, %r67, 8192;
	mov.b32 	%r387, 4096;
	@%p50 bra 	$L__BB6_26;
	add.s32 	%r14, %r67, -4096;
	mov.b32 	%r387, 4096;
$L__BB6_24:
	mul.wide.s32 	%rd99, %r387, 4;
	add.s64 	%rd89, %rd76, %rd99;
	// begin inline asm
	ld.global.nc.v2.u64 {%rd87, %rd88}, [%rd89];
	// end inline asm
	mov.b64 	{%r242, %r243}, %rd88;
	mov.b64 	{%r244, %r245}, %rd87;
	mov.b32 	%f255, %r245;
	mov.b32 	%f256, %r244;
	mov.b32 	%f257, %r243;
	mov.b32 	%f258, %r242;
	add.s64 	%rd92, %rd89, 4096;
	// begin inline asm
	ld.global.nc.v2.u64 {%rd90, %rd91}, [%rd92];
	// end inline asm
	mov.b64 	{%r246, %r247}, %rd91;
	mov.b64 	{%r248, %r249}, %rd90;
	mov.b32 	%f259, %r249;
	mov.b32 	%f260, %r248;
	mov.b32 	%f261, %r247;
	mov.b32 	%f262, %r246;
	add.s64 	%rd95, %rd89, 8192;
	// begin inline asm
	ld.global.nc.v2.u64 {%rd93, %rd94}, [%rd95];
	// end inline asm
	mov.b64 	{%r250, %r251}, %rd94;
	mov.b64 	{%r252, %r253}, %rd93;
	mov.b32 	%f263, %r253;
	mov.b32 	%f264, %r252;
	mov.b32 	%f265, %r251;
	mov.b32 	%f266, %r250;
	add.s64 	%rd98, %rd89, 12288;
	// begin inline asm
	ld.global.nc.v2.u64 {%rd96, %rd97}, [%rd98];
	// end inline asm
	mov.b64 	{%r254, %r255}, %rd97;
	mov.b64 	{%r256, %r257}, %rd96;
	mov.b32 	%f267, %r257;
	mov.b32 	%f268, %r256;
	mov.b32 	%f269, %r255;
	mov.b32 	%f270, %r254;
	add.f32 	%f271, %f404, %f256;
	add.f32 	%f272, %f255, %f258;
	add.f32 	%f273, %f257, %f260;
	add.f32 	%f274, %f259, %f262;
	add.f32 	%f275, %f261, %f264;
	add.f32 	%f276, %f263, %f266;
	add.f32 	%f277, %f265, %f268;
	add.f32 	%f278, %f267, %f270;
	add.f32 	%f279, %f271, %f272;
	add.f32 	%f280, %f273, %f274;
	add.f32 	%f281, %f275, %f276;
	add.f32 	%f282, %f277, %f278;
	add.f32 	%f283, %f279, %f280;
	add.f32 	%f284, %f281, %f282;
	add.f32 	%f285, %f283, %f284;
	add.f32 	%f404, %f285, %f269;
	sub.s32 	%r258, %r67, %r387;
	setp.lt.s32 	%p51, %r258, 4096;
	@%p51 bra 	$L__BB6_34;
	add.s32 	%r387, %r387, 4096;
	setp.le.s32 	%p52, %r387, %r14;
	@%p52 bra 	$L__BB6_24;
$L__BB6_26:
	setp.le.s32 	%p53, %r67, %r387;
	@%p53 bra 	$L__BB6_34;
	sub.s32 	%r18, %r67, %r387;
	setp.ge.s32 	%p54, %r13, %r18;
	@%p54 bra 	$L__BB6_34;
	not.b32 	%r259, %r13;
	add.s32 	%r260, %r67, %r259;
	sub.s32 	%r19, %r260, %r387;
	and.b32  	%r261, %r19, 768;
	setp.eq.s32 	%p55, %r261, 768;
	mov.u32 	%r391, %r13;
	@%p55 bra 	$L__BB6_31;
	add.s32 	%r389, %r13, %r387;
	shr.u32 	%r262, %r19, 8;
	add.s32 	%r263, %r262, 1;
	and.b32  	%r264, %r263, 3;
	neg.s32 	%r388, %r264;
	mov.u32 	%r391, %r13;
$L__BB6_30:
	.pragma "nounroll";
	mul.wide.u32 	%rd101, %r389, 4;
	add.s64 	%rd100, %rd16, %rd101;
	// begin inline asm
	ld.global.nc.u32 %r265, [%rd100];
	// end inline asm
	mov.b32 	%f287, %r265;
	add.f32 	%f404, %f404, %f287;
	add.s32 	%r391, %r391, 256;
	add.s32 	%r389, %r389, 256;
	add.s32 	%r388, %r388, 1;
	setp.ne.s32 	%p56, %r388, 0;
	@%p56 bra 	$L__BB6_30;
$L__BB6_31:
	setp.lt.u32 	%p57, %r19, 768;
	@%p57 bra 	$L__BB6_34;
	cvt.u64.u32 	%rd102, %r391;
	cvt.u64.u32 	%rd103, %r387;
	add.s64 	%rd104, %rd102, %rd103;
	shl.b64 	%rd105, %rd104, 2;
	add.s64 	%rd106, %rd105, %rd16;
	add.s64 	%rd122, %rd106, 2048;
	add.s32 	%r392, %r391, %r387;
$L__BB6_33:
	mul.wide.u32 	%rd111, %r392, 4;
	add.s64 	%rd107, %rd16, %rd111;
	// begin inline asm
	ld.global.nc.u32 %r266, [%rd107];
	// end inline asm
	mov.b32 	%f288, %r266;
	add.f32 	%f289, %f404, %f288;
	add.s64 	%rd108, %rd122, -1024;
	// begin inline asm
	ld.global.nc.u32 %r267, [%rd108];
	// end inline asm
	mov.b32 	%f290, %r267;
	add.f32 	%f291, %f289, %f290;
	// begin inline asm
	ld.global.nc.u32 %r268, [%rd122];
	// end inline asm
	mov.b32 	%f292, %r268;
	add.f32 	%f293, %f291, %f292;
	add.s64 	%rd110, %rd122, 1024;
	// begin inline asm
	ld.global.nc.u32 %r269, [%rd110];
	// end inline asm
	mov.b32 	%f294, %r269;
	add.f32 	%f404, %f293, %f294;
	add.s32 	%r391, %r391, 1024;
	add.s64 	%rd122, %rd122, 4096;
	add.s32 	%r392, %r392, 1024;
	setp.lt.s32 	%p58, %r391, %r18;
	@%p58 bra 	$L__BB6_33;
$L__BB6_34:
	// begin inline asm
	mov.u32 %r270, %laneid;
	// end inline asm
	mov.b32 	%r272, %f404;
	mov.b32 	%r273, 1;
	mov.b32 	%r294, 31;
	mov.b32 	%r295, -1;
	// begin inline asm
	shfl.sync.down.b32 %r271, %r272, %r273, %r294, %r295;
	// end inline asm
	setp.gt.s32 	%p59, %r270, 30;
	mov.b32 	%f295, %r271;
	add.f32 	%f296, %f404, %f295;
	selp.f32 	%f297, %f404, %f296, %p59;
	mov.b32 	%r277, %f297;
	mov.b32 	%r278, 2;
	// begin inline asm
	shfl.sync.down.b32 %r276, %r277, %r278, %r294, %r295;
	// end inline asm
	setp.gt.s32 	%p60, %r270, 29;
	mov.b32 	%f298, %r276;
	add.f32 	%f299, %f297, %f298;
	selp.f32 	%f300, %f297, %f299, %p60;
	mov.b32 	%r282, %f300;
	mov.b32 	%r283, 4;
	// begin inline asm
	shfl.sync.down.b32 %r281, %r282, %r283, %r294, %r295;
	// end inline asm
	setp.gt.s32 	%p61, %r270, 27;
	mov.b32 	%f301, %r281;
	add.f32 	%f302, %f300, %f301;
	selp.f32 	%f303, %f300, %f302, %p61;
	mov.b32 	%r287, %f303;
	mov.b32 	%r288, 8;
	// begin inline asm
	shfl.sync.down.b32 %r286, %r287, %r288, %r294, %r295;
	// end inline asm
	setp.gt.s32 	%p62, %r270, 23;
	mov.b32 	%f304, %r286;
	add.f32 	%f305, %f303, %f304;
	selp.f32 	%f306, %f303, %f305, %p62;
	mov.b32 	%r292, %f306;
	mov.b32 	%r293, 16;
	// begin inline asm
	shfl.sync.down.b32 %r291, %r292, %r293, %r294, %r295;
	// end inline asm
	setp.gt.s32 	%p63, %r270, 15;
	mov.b32 	%f307, %r291;
	add.f32 	%f26, %f306, %f307;
	selp.f32 	%f418, %f306, %f26, %p63;
	setp.ne.s32 	%p64, %r270, 0;
	@%p64 bra 	$L__BB6_36;
	shr.u32 	%r296, %r13, 3;
	and.b32  	%r297, %r296, 124;
	mov.u32 	%r298, _ZZN3cub18CUB_300001_SM_10006detail6reduce28DeviceReduceSingleTileKernelINS2_10policy_hubIfyN4cuda3std3__44plusIfEEE10Policy1000EPfSC_iS9_ffNS7_10__identityEEEvT0_T1_T2_T3_T4_T6_E12temp_storage;
	add.s32 	%r299, %r298, %r297;
	st.shared.f32 	[%r299+8], %f26;
$L__BB6_36:
	bar.sync 	0;
	setp.ne.s32 	%p65, %r13, 0;
	@%p65 bra 	$L__BB6_72;
	ld.shared.f32 	%f308, [_ZZN3cub18CUB_300001_SM_10006detail6reduce28DeviceReduceSingleTileKernelINS2_10policy_hubIfyN4cuda3std3__44plusIfEEE10Policy1000EPfSC_iS9_ffNS7_10__identityEEEvT0_T1_T2_T3_T4_T6_E12temp_storage+12];
	add.f32 	%f309, %f418, %f308;
	ld.shared.f32 	%f310, [_ZZN3cub18CUB_300001_SM_10006detail6reduce28DeviceReduceSingleTileKernelINS2_10policy_hubIfyN4cuda3std3__44plusIfEEE10Policy1000EPfSC_iS9_ffNS7_10__identityEEEvT0_T1_T2_T3_T4_T6_E12temp_storage+16];
	add.f32 	%f311, %f309, %f310;
	ld.shared.f32 	%f312, [_ZZN3cub18CUB_300001_SM_10006detail6reduce28DeviceReduceSingleTileKernelINS2_10policy_hubIfyN4cuda3std3__44plusIfEEE10Policy1000EPfSC_iS9_ffNS7_10__identityEEEvT0_T1_T2_T3_T4_T6_E12temp_storage+20];
	add.f32 	%f313, %f311, %f312;
	ld.shared.f32 	%f314, [_ZZN3cub18CUB_300001_SM_10006detail6reduce28DeviceReduceSingleTileKernelINS2_10policy_hubIfyN4cuda3std3__44plusIfEEE10Policy1000EPfSC_iS9_ffNS7_10__identityEEEvT0_T1_T2_T3_T4_T6_E12temp_storage+24];
	add.f32 	%f315, %f313, %f314;
	ld.shared.f32 	%f316, [_ZZN3cub18CUB_300001_SM_10006detail6reduce28DeviceReduceSingleTileKernelINS2_10policy_hubIfyN4cuda3std3__44plusIfEEE10Policy1000EPfSC_iS9_ffNS7_10__identityEEEvT0_T1_T2_T3_T4_T6_E12temp_storage+28];
	add.f32 	%f317, %f315, %f316;
	ld.shared.f32 	%f318, [_ZZN3cub18CUB_300001_SM_10006detail6reduce28DeviceReduceSingleTileKernelINS2_10policy_hubIfyN4cuda3std3__44plusIfEEE10Policy1000EPfSC_iS9_ffNS7_10__identityEEEvT0_T1_T2_T3_T4_T6_E12temp_storage+32];
	add.f32 	%f319, %f317, %f318;
	ld.shared.f32 	%f320, [_ZZN3cub18CUB_300001_SM_10006detail6reduce28DeviceReduceSingleTileKernelINS2_10policy_hubIfyN4cuda3std3__44plusIfEEE10Policy1000EPfSC_iS9_ffNS7_10__identityEEEvT0_T1_T2_T3_T4_T6_E12temp_storage+36];
	add.f32 	%f418, %f319, %f320;
	bra.uni 	$L__BB6_72;
$L__BB6_38:
	setp.gt.s32 	%p3, %r67, 4095;
	@%p3 bra 	$L__BB6_56;
	mov.u32 	%r34, %tid.x;
	setp.ge.s32 	%p20, %r34, %r67;
	mov.f32 	%f410, 0f00000000;
	mov.u32 	%r397, %r34;
	@%p20 bra 	$L__BB6_41;
	mul.wide.u32 	%rd66, %r34, 4;
	add.s64 	%rd65, %rd16, %rd66;
	// begin inline asm
	ld.global.nc.u32 %r144, [%rd65];
	// end inline asm
	mov.b32 	%f410, %r144;
	add.s32 	%r397, %r34, 256;
$L__BB6_41:
	setp.ge.s32 	%p21, %r397, %r67;
	@%p21 bra 	$L__BB6_47;
	not.b32 	%r145, %r397;
	add.s32 	%r37, %r67, %r145;
	and.b32  	%r146, %r37, 768;
	setp.eq.s32 	%p22, %r146, 768;
	@%p22 bra 	$L__BB6_45;
	mul.wide.u32 	%rd67, %r397, 4;
	add.s64 	%rd123, %rd16, %rd67;
	shr.u32 	%r147, %r37, 8;
	add.s32 	%r148, %r147, 1;
	and.b32  	%r149, %r148, 3;
	neg.s32 	%r395, %r149;
$L__BB6_44:
	.pragma "nounroll";
	// begin inline asm
	ld.global.nc.u32 %r150, [%rd123];
	// end inline asm
	mov.b32 	%f157, %r150;
	add.f32 	%f410, %f410, %f157;
	add.s32 	%r397, %r397, 256;
	add.s64 	%rd123, %rd123, 1024;
	add.s32 	%r395, %r395, 1;
	setp.ne.s32 	%p23, %r395, 0;
	@%p23 bra 	$L__BB6_44;
$L__BB6_45:
	setp.lt.u32 	%p24, %r37, 768;
	@%p24 bra 	$L__BB6_47;
$L__BB6_46:
	mul.wide.s32 	%rd73, %r397, 4;
	add.s64 	%rd69, %rd16, %rd73;
	// begin inline asm
	ld.global.nc.u32 %r151, [%rd69];
	// end inline asm
	mov.b32 	%f158, %r151;
	add.f32 	%f159, %f410, %f158;
	add.s64 	%rd70, %rd69, 1024;
	// begin inline asm
	ld.global.nc.u32 %r152, [%rd70];
	// end inline asm
	mov.b32 	%f160, %r152;
	add.f32 	%f161, %f159, %f160;
	add.s64 	%rd71, %rd69, 2048;
	// begin inline asm
	ld.global.nc.u32 %r153, [%rd71];
	// end inline asm
	mov.b32 	%f162, %r153;
	add.f32 	%f163, %f161, %f162;
	add.s64 	%rd72, %rd69, 3072;
	// begin inline asm
	ld.global.nc.u32 %r154, [%rd72];
	// end inline asm
	mov.b32 	%f164, %r154;
	add.f32 	%f410, %f163, %f164;
	add.s32 	%r397, %r397, 1024;
	setp.lt.s32 	%p25, %r397, %r67;
	@%p25 bra 	$L__BB6_46;
$L__BB6_47:
	setp.lt.s32 	%p26, %r67, 256;
	@%p26 bra 	$L__BB6_52;
	// begin inline asm
	mov.u32 %r193, %laneid;
	// end inline asm
	mov.b32 	%r195, %f410;
	mov.b32 	%r196, 1;
	mov.b32 	%r217, 31;
	mov.b32 	%r218, -1;
	// begin inline asm
	shfl.sync.down.b32 %r194, %r195, %r196, %r217, %r218;
	// end inline asm
	setp.gt.s32 	%p42, %r193, 30;
	mov.b32 	%f199, %r194;
	add.f32 	%f200, %f410, %f199;
	selp.f32 	%f201, %f410, %f200, %p42;
	mov.b32 	%r200, %f201;
	mov.b32 	%r201, 2;
	// begin inline asm
	shfl.sync.down.b32 %r199, %r200, %r201, %r217, %r218;
	// end inline asm
	setp.gt.s32 	%p43, %r193, 29;
	mov.b32 	%f202, %r199;
	add.f32 	%f203, %f201, %f202;
	selp.f32 	%f204, %f201, %f203, %p43;
	mov.b32 	%r205, %f204;
	mov.b32 	%r206, 4;
	// begin inline asm
	shfl.sync.down.b32 %r204, %r205, %r206, %r217, %r218;
	// end inline asm
	setp.gt.s32 	%p44, %r193, 27;
	mov.b32 	%f205, %r204;
	add.f32 	%f206, %f204, %f205;
	selp.f32 	%f207, %f204, %f206, %p44;
	mov.b32 	%r210, %f207;
	mov.b32 	%r211, 8;
	// begin inline asm
	shfl.sync.down.b32 %r209, %r210, %r211, %r217, %r218;
	// end inline asm
	setp.gt.s32 	%p45, %r193, 23;
	mov.b32 	%f208, %r209;
	add.f32 	%f209, %f207, %f208;
	selp.f32 	%f210, %f207, %f209, %p45;
	mov.b32 	%r215, %f210;
	mov.b32 	%r216, 16;
	// begin inline asm
	shfl.sync.down.b32 %r214, %r215, %r216, %r217, %r218;
	// end inline asm
	setp.gt.s32 	%p46, %r193, 15;
	mov.b32 	%f211, %r214;
	add.f32 	%f38, %f210, %f211;
	selp.f32 	%f418, %f210, %f38, %p46;
	setp.ne.s32 	%p47, %r193, 0;
	@%p47 bra 	$L__BB6_50;
	shr.u32 	%r219, %r34, 3;
	and.b32  	%r220, %r219, 124;
	mov.u32 	%r221, _ZZN3cub18CUB_300001_SM_10006detail6reduce28DeviceReduceSingleTileKernelINS2_10policy_hubIfyN4cuda3std3__44plusIfEEE10Policy1000EPfSC_iS9_ffNS7_10__identityEEEvT0_T1_T2_T3_T4_T6_E12temp_storage;
	add.s32 	%r222, %r221, %r220;
	st.shared.f32 	[%r222+8], %f38;
$L__BB6_50:
	bar.sync 	0;
	setp.ne.s32 	%p48, %r34, 0;
	@%p48 bra 	$L__BB6_72;
	ld.shared.f32 	%f212, [_ZZN3cub18CUB_300001_SM_10006detail6reduce28DeviceReduceSingleTileKernelINS2_10policy_hubIfyN4cuda3std3__44plusIfEEE10Policy1000EPfSC_iS9_ffNS7_10__identityEEEvT0_T1_T2_T3_T4_T6_E12temp_storage+12];
	add.f32 	%f213, %f418, %f212;
	ld.shared.f32 	%f214, [_ZZN3cub18CUB_300001_SM_10006detail6reduce28DeviceReduceSingleTileKernelINS2_10policy_hubIfyN4cuda3std3__44plusIfEEE10Policy1000EPfSC_iS9_ffNS7_10__identityEEEvT0_T1_T2_T3_T4_T6_E12temp_storage+16];
	add.f32 	%f215, %f213, %f214;
	ld.shared.f32 	%f216, [_ZZN3cub18CUB_300001_SM_10006detail6reduce28DeviceReduceSingleTileKernelINS2_10policy_hubIfyN4cuda3std3__44plusIfEEE10Policy1000EPfSC_iS9_ffNS7_10__identityEEEvT0_T1_T2_T3_T4_T6_E12temp_storage+20];
	add.f32 	%f217, %f215, %f216;
	ld.shared.f32 	%f218, [_ZZN3cub18CUB_300001_SM_10006detail6reduce28DeviceReduceSingleTileKernelINS2_10policy_hubIfyN4cuda3std3__44plusIfEEE10Policy1000EPfSC_iS9_ffNS7_10__identityEEEvT0_T1_T2_T3_T4_T6_E12temp_storage+24];
	add.f32 	%f219, %f217, %f218;
	ld.shared.f32 	%f220, [_ZZN3cub18CUB_300001_SM_10006detail6reduce28DeviceReduceSingleTileKernelINS2_10policy_hubIfyN4cuda3std3__44plusIfEEE10Policy1000EPfSC_iS9_ffNS7_10__identityEEEvT0_T1_T2_T3_T4_T6_E12temp_storage+28];
	add.f32 	%f221, %f219, %f220;
	ld.shared.f32 	%f222, [_ZZN3cub18CUB_300001_SM_10006detail6reduce28DeviceReduceSingleTileKernelINS2_10policy_hubIfyN4cuda3std3__44plusIfEEE10Policy1000EPfSC_iS9_ffNS7_10__identityEEEvT0_T1_T2_T3_T4_T6_E12temp_storage+32];
	add.f32 	%f223, %f221, %f222;
	ld.shared.f32 	%f224, [_ZZN3cub18CUB_300001_SM_10006detail6reduce28DeviceReduceSingleTileKernelINS2_10policy_hubIfyN4cuda3std3__44plusIfEEE10Policy1000EPfSC_iS9_ffNS7_10__identityEEEvT0_T1_T2_T3_T4_T6_E12temp_storage+36];
	add.f32 	%f418, %f223, %f224;
	bra.uni 	$L__BB6_72;
$L__BB6_52:
	// begin inline asm
	mov.u32 %r155, %laneid;
	// end inline asm
	and.b32  	%r181, %r34, 992;
	add.s32 	%r182, %r181, 32;
	setp.gt.s32 	%p27, %r182, %r67;
	not.b32 	%r183, %r181;
	add.s32 	%r184, %r67, %r183;
	selp.b32 	%r179, %r184, 31, %p27;
	mov.b32 	%r157, %f410;
	mov.b32 	%r158, 1;
	mov.b32 	%r180, -1;
	// begin inline asm
	shfl.sync.down.b32 %r156, %r157, %r158, %r179, %r180;
	// end inline asm
	setp.lt.s32 	%p28, %r155, %r179;
	mov.b32 	%f165, %r156;
	add.f32 	%f166, %f410, %f165;
	selp.f32 	%f167, %f166, %f410, %p28;
	mov.b32 	%r162, %f167;
	mov.b32 	%r163, 2;
	// begin inline asm
	shfl.sync.down.b32 %r161, %r162, %r163, %r179, %r180;
	// end inline asm
	add.s32 	%r185, %r155, 2;
	setp.gt.s32 	%p29, %r185, %r179;
	mov.b32 	%f168, %r161;
	add.f32 	%f169, %f167, %f168;
	selp.f32 	%f170, %f167, %f169, %p29;
	mov.b32 	%r167, %f170;
	mov.b32 	%r168, 4;
	// begin inline asm
	shfl.sync.down.b32 %r166, %r167, %r168, %r179, %r180;
	// end inline asm
	add.s32 	%r186, %r155, 4;
	setp.gt.s32 	%p30, %r186, %r179;
	mov.b32 	%f171, %r166;
	add.f32 	%f172, %f170, %f171;
	selp.f32 	%f173, %f170, %f172, %p30;
	mov.b32 	%r172, %f173;
	mov.b32 	%r173, 8;
	// begin inline asm
	shfl.sync.down.b32 %r171, %r172, %r173, %r179, %r180;
	// end inline asm
	add.s32 	%r187, %r155, 8;
	setp.gt.s32 	%p31, %r187, %r179;
	mov.b32 	%f174, %r171;
	add.f32 	%f175, %f173, %f174;
	selp.f32 	%f176, %f173, %f175, %p31;
	mov.b32 	%r177, %f176;
	mov.b32 	%r178, 16;
	// begin inline asm
	shfl.sync.down.b32 %r176, %r177, %r178, %r179, %r180;
	// end inline asm
	add.s32 	%r188, %r155, 16;
	setp.gt.s32 	%p32, %r188, %r179;
	mov.b32 	%f177, %r176;
	add.f32 	%f178, %f176, %f177;
	selp.f32 	%f418, %f176, %f178, %p32;
	setp.ne.s32 	%p33, %r155, 0;
	@%p33 bra 	$L__BB6_54;
	shr.u32 	%r189, %r34, 3;
	and.b32  	%r190, %r189, 124;
	mov.u32 	%r191, _ZZN3cub18CUB_300001_SM_10006detail6reduce28DeviceReduceSingleTileKernelINS2_10policy_hubIfyN4cuda3std3__44plusIfEEE10Policy1000EPfSC_iS9_ffNS7_10__identityEEEvT0_T1_T2_T3_T4_T6_E12temp_storage;
	add.s32 	%r192, %r191, %r190;
	st.shared.f32 	[%r192+8], %f418;
$L__BB6_54:
	bar.sync 	0;
	setp.ne.s32 	%p34, %r34, 0;
	@%p34 bra 	$L__BB6_72;
	setp.gt.s32 	%p35, %r67, 32;
	ld.shared.f32 	%f179, [_ZZN3cub18CUB_300001_SM_10006detail6reduce28DeviceReduceSingleTileKernelINS2_10policy_hubIfyN4cuda3std3__44plusIfEEE10Policy1000EPfSC_iS9_ffNS7_10__identityEEEvT0_T1_T2_T3_T4_T6_E12temp_storage+12];
	add.f32 	%f180, %f418, %f179;
	selp.f32 	%f181, %f180, %f418, %p35;
	setp.gt.s32 	%p36, %r67, 64;
	ld.shared.f32 	%f182, [_ZZN3cub18CUB_300001_SM_10006detail6reduce28DeviceReduceSingleTileKernelINS2_10policy_hubIfyN4cuda3std3__44plusIfEEE10Policy1000EPfSC_iS9_ffNS7_10__identityEEEvT0_T1_T2_T3_T4_T6_E12temp_storage+16];
	add.f32 	%f183, %f182, %f181;
	selp.f32 	%f184, %f183, %f181, %p36;
	setp.gt.s32 	%p37, %r67, 96;
	ld.shared.f32 	%f185, [_ZZN3cub18CUB_300001_SM_10006detail6reduce28DeviceReduceSingleTileKernelINS2_10policy_hubIfyN4cuda3std3__44plusIfEEE10Policy1000EPfSC_iS9_ffNS7_10__identityEEEvT0_T1_T2_T3_T4_T6_E12temp_storage+20];
	add.f32 	%f186, %f185, %f184;
	selp.f32 	%f187, %f186, %f184, %p37;
	setp.gt.s32 	%p38, %r67, 128;
	ld.shared.f32 	%f188, [_ZZN3cub18CUB_300001_SM_10006detail6reduce28DeviceReduceSingleTileKernelINS2_10policy_hubIfyN4cuda3std3__44plusIfEEE10Policy1000EPfSC_iS9_ffNS7_10__identityEEEvT0_T1_T2_T3_T4_T6_E12temp_storage+24];
	add.f32 	%f189, %f188, %f187;
	selp.f32 	%f190, %f189, %f187, %p38;
	setp.gt.s32 	%p39, %r67, 160;
	ld.shared.f32 	%f191, [_ZZN3cub18CUB_300001_SM_10006detail6reduce28DeviceReduceSingleTileKernelINS2_10policy_hubIfyN4cuda3std3__44plusIfEEE10Policy1000EPfSC_iS9_ffNS7_10__identityEEEvT0_T1_T2_T3_T4_T6_E12temp_storage+28];
	add.f32 	%f192, %f191, %f190;
	selp.f32 	%f193, %f192, %f190, %p39;
	setp.gt.s32 	%p40, %r67, 192;
	ld.shared.f32 	%f194, [_ZZN3cub18CUB_300001_SM_10006detail6reduce28DeviceReduceSingleTileKernelINS2_10policy_hubIfyN4cuda3std3__44plusIfEEE10Policy1000EPfSC_iS9_ffNS7_10__identityEEEvT0_T1_T2_T3_T4_T6_E12temp_storage+32];
	add.f32 	%f195, %f194, %f193;
	selp.f32 	%f196, %f195, %f193, %p40;
	setp.gt.s32 	%p41, %r67, 224;
	ld.shared.f32 	%f197, [_ZZN3cub18CUB_300001_SM_10006detail6reduce28DeviceReduceSingleTileKernelINS2_10policy_hubIfyN4cuda3std3__44plusIfEEE10Policy1000EPfSC_iS9_ffNS7_10__identityEEEvT0_T1_T2_T3_T4_T6_E12temp_storage+36];
	add.f32 	%f198, %f197, %f196;
	selp.f32 	%f418, %f198, %f196, %p41;
	bra.uni 	$L__BB6_72;
$L__BB6_56:
	mov.u32 	%r46, %tid.x;
	mul.wide.u32 	%rd35, %r46, 4;
	add.s64 	%rd19, %rd16, %rd35;
	// begin inline asm
	ld.global.nc.u32 %r68, [%rd19];
	// end inline asm
	mov.b32 	%f59, %r68;
	add.s64 	%rd20, %rd19, 1024;
	// begin inline asm
	ld.global.nc.u32 %r69, [%rd20];
	// end inline asm
	mov.b32 	%f60, %r69;
	add.s64 	%rd21, %rd19, 2048;
	// begin inline asm
	ld.global.nc.u32 %r70, [%rd21];
	// end inline asm
	mov.b32 	%f61, %r70;
	add.s64 	%rd22, %rd19, 3072;
	// begin inline asm
	ld.global.nc.u32 %r71, [%rd22];
	// end inline asm
	mov.b32 	%f62, %r71;
	add.s64 	%rd23, %rd19, 4096;
	// begin inline asm
	ld.global.nc.u32 %r72, [%rd23];
	// end inline asm
	mov.b32 	%f63, %r72;
	add.s64 	%rd24, %rd19, 5120;
	// begin inline asm
	ld.global.nc.u32 %r73, [%rd24];
	// end inline asm
	mov.b32 	%f64, %r73;
	add.s64 	%rd25, %rd19, 6144;
	// begin inline asm
	ld.global.nc.u32 %r74, [%rd25];
	// end inline asm
	mov.b32 	%f65, %r74;
	add.s64 	%rd26, %rd19, 7168;
	// begin inline asm
	ld.global.nc.u32 %r75, [%rd26];
	// end inline asm
	mov.b32 	%f66, %r75;
	add.s64 	%rd27, %rd19, 8192;
	// begin inline asm
	ld.global.nc.u32 %r76, [%rd27];
	// end inline asm
	mov.b32 	%f67, %r76;
	add.s64 	%rd28, %rd19, 9216;
	// begin inline asm
	ld.global.nc.u32 %r77, [%rd28];
	// end inline asm
	mov.b32 	%f68, %r77;
	add.s64 	%rd29, %rd19, 10240;
	// begin inline asm
	ld.global.nc.u32 %r78, [%rd29];
	// end inline asm
	mov.b32 	%f69, %r78;
	add.s64 	%rd30, %rd19, 11264;
	// begin inline asm
	ld.global.nc.u32 %r79, [%rd30];
	// end inline asm
	mov.b32 	%f70, %r79;
	add.s64 	%rd31, %rd19, 12288;
	// begin inline asm
	ld.global.nc.u32 %r80, [%rd31];
	// end inline asm
	mov.b32 	%f71, %r80;
	add.s64 	%rd32, %rd19, 13312;
	// begin inline asm
	ld.global.nc.u32 %r81, [%rd32];
	// end inline asm
	mov.b32 	%f72, %r81;
	add.s64 	%rd33, %rd19, 14336;
	// begin inline asm
	ld.global.nc.u32 %r82, [%rd33];
	// end inline asm
	mov.b32 	%f73, %r82;
	add.s64 	%rd34, %rd19, 15360;
	// begin inline asm
	ld.global.nc.u32 %r83, [%rd34];
	// end inline asm
	mov.b32 	%f74, %r83;
	add.f32 	%f75, %f59, %f60;
	add.f32 	%f76, %f61, %f62;
	add.f32 	%f77, %f63, %f64;
	add.f32 	%f78, %f65, %f66;
	add.f32 	%f79, %f67, %f68;
	add.f32 	%f80, %f69, %f70;
	add.f32 	%f81, %f71, %f72;
	add.f32 	%f82, %f73, %f74;
	add.f32 	%f83, %f75, %f76;
	add.f32 	%f84, %f77, %f78;
	add.f32 	%f85, %f79, %f80;
	add.f32 	%f86, %f81, %f82;
	add.f32 	%f87, %f83, %f84;
	add.f32 	%f88, %f85, %f86;
	add.f32 	%f417, %f87, %f88;
	setp.lt.u32 	%p4, %r67, 8192;
	mov.b32 	%r400, 4096;
	@%p4 bra 	$L__BB6_60;
	add.s32 	%r47, %r67, -4096;
	mov.b32 	%r400, 4096;
$L__BB6_58:
	mul.wide.s32 	%rd52, %r400, 4;
	add.s64 	%rd36, %rd19, %rd52;
	// begin inline asm
	ld.global.nc.u32 %r86, [%rd36];
	// end inline asm
	mov.b32 	%f89, %r86;
	add.s64 	%rd37, %rd36, 1024;
	// begin inline asm
	ld.global.nc.u32 %r87, [%rd37];
	// end inline asm
	mov.b32 	%f90, %r87;
	add.s64 	%rd38, %rd36, 2048;
	// begin inline asm
	ld.global.nc.u32 %r88, [%rd38];
	// end inline asm
	mov.b32 	%f91, %r88;
	add.s64 	%rd39, %rd36, 3072;
	// begin inline asm
	ld.global.nc.u32 %r89, [%rd39];
	// end inline asm
	mov.b32 	%f92, %r89;
	add.s64 	%rd40, %rd36, 4096;
	// begin inline asm
	ld.global.nc.u32 %r90, [%rd40];
	// end inline asm
	mov.b32 	%f93, %r90;
	add.s64 	%rd41, %rd36, 5120;
	// begin inline asm
	ld.global.nc.u32 %r91, [%rd41];
	// end inline asm
	mov.b32 	%f94, %r91;
	add.s64 	%rd42, %rd36, 6144;
	// begin inline asm
	ld.global.nc.u32 %r92, [%rd42];
	// end inline asm
	mov.b32 	%f95, %r92;
	add.s64 	%rd43, %rd36, 7168;
	// begin inline asm
	ld.global.nc.u32 %r93, [%rd43];
	// end inline asm
	mov.b32 	%f96, %r93;
	add.s64 	%rd44, %rd36, 8192;
	// begin inline asm
	ld.global.nc.u32 %r94, [%rd44];
	// end inline asm
	mov.b32 	%f97, %r94;
	add.s64 	%rd45, %rd36, 9216;
	// begin inline asm
	ld.global.nc.u32 %r95, [%rd45];
	// end inline asm
	mov.b32 	%f98, %r95;
	add.s64 	%rd46, %rd36, 10240;
	// begin inline asm
	ld.global.nc.u32 %r96, [%rd46];
	// end inline asm
	mov.b32 	%f99, %r96;
	add.s64 	%rd47, %rd36, 11264;
	// begin inline asm
	ld.global.nc.u32 %r97, [%rd47];
	// end inline asm
	mov.b32 	%f100, %r97;
	add.s64 	%rd48, %rd36, 12288;
	// begin inline asm
	ld.global.nc.u32 %r98, [%rd48];
	// end inline asm
	mov.b32 	%f101, %r98;
	add.s64 	%rd49, %rd36, 13312;
	// begin inline asm
	ld.global.nc.u32 %r99, [%rd49];
	// end inline asm
	mov.b32 	%f102, %r99;
	add.s64 	%rd50, %rd36, 14336;
	// begin inline asm
	ld.global.nc.u32 %r100, [%rd50];
	// end inline asm
	mov.b32 	%f103, %r100;
	add.s64 	%rd51, %rd36, 15360;
	// begin inline asm
	ld.global.nc.u32 %r101, [%rd51];
	// end inline asm
	mov.b32 	%f104, %r101;
	add.f32 	%f105, %f417, %f89;
	add.f32 	%f106, %f90, %f91;
	add.f32 	%f107, %f92, %f93;
	add.f32 	%f108, %f94, %f95;
	add.f32 	%f109, %f96, %f97;
	add.f32 	%f110, %f98, %f99;
	add.f32 	%f111, %f100, %f101;
	add.f32 	%f112, %f102, %f103;
	add.f32 	%f113, %f105, %f106;
	add.f32 	%f114, %f107, %f108;
	add.f32 	%f115, %f109, %f110;
	add.f32 	%f116, %f111, %f112;
	add.f32 	%f117, %f113, %f114;
	add.f32 	%f118, %f115, %f116;
	add.f32 	%f119, %f117, %f118;
	add.f32 	%f417, %f119, %f104;
	sub.s32 	%r102, %r67, %r400;
	setp.lt.s32 	%p5, %r102, 4096;
	@%p5 bra 	$L__BB6_68;
	add.s32 	%r400, %r400, 4096;
	setp.le.s32 	%p6, %r400, %r47;
	@%p6 bra 	$L__BB6_58;
$L__BB6_60:
	setp.le.s32 	%p7, %r67, %r400;
	@%p7 bra 	$L__BB6_68;
	sub.s32 	%r51, %r67, %r400;
	setp.ge.s32 	%p8, %r46, %r51;
	@%p8 bra 	$L__BB6_68;
	not.b32 	%r103, %r46;
	add.s32 	%r104, %r67, %r103;
	sub.s32 	%r52, %r104, %r400;
	and.b32  	%r105, %r52, 768;
	setp.eq.s32 	%p9, %r105, 768;
	mov.u32 	%r404, %r46;
	@%p9 bra 	$L__BB6_65;
	add.s32 	%r402, %r46, %r400;
	shr.u32 	%r106, %r52, 8;
	add.s32 	%r107, %r106, 1;
	and.b32  	%r108, %r107, 3;
	neg.s32 	%r401, %r108;
	mov.u32 	%r404, %r46;
$L__BB6_64:
	.pragma "nounroll";
	mul.wide.u32 	%rd54, %r402, 4;
	add.s64 	%rd53, %rd16, %rd54;
	// begin inline asm
	ld.global.nc.u32 %r109, [%rd53];
	// end inline asm
	mov.b32 	%f121, %r109;
	add.f32 	%f417, %f417, %f121;
	add.s32 	%r404, %r404, 256;
	add.s32 	%r402, %r402, 256;
	add.s32 	%r401, %r401, 1;
	setp.ne.s32 	%p10, %r401, 0;
	@%p10 bra 	$L__BB6_64;
$L__BB6_65:
	setp.lt.u32 	%p11, %r52, 768;
	@%p11 bra 	$L__BB6_68;
	cvt.u64.u32 	%rd55, %r404;
	cvt.u64.u32 	%rd56, %r400;
	add.s64 	%rd57, %rd55, %rd56;
	shl.b64 	%rd58, %rd57, 2;
	add.s64 	%rd59, %rd58, %rd16;
	add.s64 	%rd124, %rd59, 2048;
	add.s32 	%r405, %r404, %r400;
$L__BB6_67:
	mul.wide.u32 	%rd64, %r405, 4;
	add.s64 	%rd60, %rd16, %rd64;
	// begin inline asm
	ld.global.nc.u32 %r110, [%rd60];
	// end inline asm
	mov.b32 	%f122, %r110;
	add.f32 	%f123, %f417, %f122;
	add.s64 	%rd61, %rd124, -1024;
	// begin inline asm
	ld.global.nc.u32 %r111, [%rd61];
	// end inline asm
	mov.b32 	%f124, %r111;
	add.f32 	%f125, %f123, %f124;
	// begin inline asm
	ld.global.nc.u32 %r112, [%rd124];
	// end inline asm
	mov.b32 	%f126, %r112;
	add.f32 	%f127, %f125, %f126;
	add.s64 	%rd63, %rd124, 1024;
	// begin inline asm
	ld.global.nc.u32 %r113, [%rd63];
	// end inline asm
	mov.b32 	%f128, %r113;
	add.f32 	%f417, %f127, %f128;
	add.s32 	%r404, %r404, 1024;
	add.s64 	%rd124, %rd124, 4096;
	add.s32 	%r405, %r405, 1024;
	setp.lt.s32 	%p12, %r404, %r51;
	@%p12 bra 	$L__BB6_67;
$L__BB6_68:
	// begin inline asm
	mov.u32 %r114, %laneid;
	// end inline asm
	mov.b32 	%r116, %f417;
	mov.b32 	%r117, 1;
	mov.b32 	%r138, 31;
	mov.b32 	%r139, -1;
	// begin inline asm
	shfl.sync.down.b32 %r115, %r116, %r117, %r138, %r139;
	// end inline asm
	setp.gt.s32 	%p13, %r114, 30;
	mov.b32 	%f129, %r115;
	add.f32 	%f130, %f417, %f129;
	selp.f32 	%f131, %f417, %f130, %p13;
	mov.b32 	%r121, %f131;
	mov.b32 	%r122, 2;
	// begin inline asm
	shfl.sync.down.b32 %r120, %r121, %r122, %r138, %r139;
	// end inline asm
	setp.gt.s32 	%p14, %r114, 29;
	mov.b32 	%f132, %r120;
	add.f32 	%f133, %f131, %f132;
	selp.f32 	%f134, %f131, %f133, %p14;
	mov.b32 	%r126, %f134;
	mov.b32 	%r127, 4;
	// begin inline asm
	shfl.sync.down.b32 %r125, %r126, %r127, %r138, %r139;
	// end inline asm
	setp.gt.s32 	%p15, %r114, 27;
	mov.b32 	%f135, %r125;
	add.f32 	%f136, %f134, %f135;
	selp.f32 	%f137, %f134, %f136, %p15;
	mov.b32 	%r131, %f137;
	mov.b32 	%r132, 8;
	// begin inline asm
	shfl.sync.down.b32 %r130, %r131, %r132, %r138, %r139;
	// end inline asm
	setp.gt.s32 	%p16, %r114, 23;
	mov.b32 	%f138, %r130;
	add.f32 	%f139, %f137, %f138;
	selp.f32 	%f140, %f137, %f139, %p16;
	mov.b32 	%r136, %f140;
	mov.b32 	%r137, 16;
	// begin inline asm
	shfl.sync.down.b32 %r135, %r136, %r137, %r138, %r139;
	// end inline asm
	setp.gt.s32 	%p17, %r114, 15;
	mov.b32 	%f141, %r135;
	add.f32 	%f54, %f140, %f141;
	selp.f32 	%f418, %f140, %f54, %p17;
	setp.ne.s32 	%p18, %r114, 0;
	@%p18 bra 	$L__BB6_70;
	shr.u32 	%r140, %r46, 3;
	and.b32  	%r141, %r140, 124;
	mov.u32 	%r142, _ZZN3cub18CUB_300001_SM_10006detail6reduce28DeviceReduceSingleTileKernelINS2_10policy_hubIfyN4cuda3std3__44plusIfEEE10Policy1000EPfSC_iS9_ffNS7_10__identityEEEvT0_T1_T2_T3_T4_T6_E12temp_storage;
	add.s32 	%r143, %r142, %r141;
	st.shared.f32 	[%r143+8], %f54;
$L__BB6_70:
	bar.sync 	0;
	setp.ne.s32 	%p19, %r46, 0;
	@%p19 bra 	$L__BB6_72;
	ld.shared.f32 	%f142, [_ZZN3cub18CUB_300001_SM_10006detail6reduce28DeviceReduceSingleTileKernelINS2_10policy_hubIfyN4cuda3std3__44plusIfEEE10Policy1000EPfSC_iS9_ffNS7_10__identityEEEvT0_T1_T2_T3_T4_T6_E12temp_storage+12];
	add.f32 	%f143, %f418, %f142;
	ld.shared.f32 	%f144, [_ZZN3cub18CUB_300001_SM_10006detail6reduce28DeviceReduceSingleTileKernelINS2_10policy_hubIfyN4cuda3std3__44plusIfEEE10Policy1000EPfSC_iS9_ffNS7_10__identityEEEvT0_T1_T2_T3_T4_T6_E12temp_storage+16];
	add.f32 	%f145, %f143, %f144;
	ld.shared.f32 	%f146, [_ZZN3cub18CUB_300001_SM_10006detail6reduce28DeviceReduceSingleTileKernelINS2_10policy_hubIfyN4cuda3std3__44plusIfEEE10Policy1000EPfSC_iS9_ffNS7_10__identityEEEvT0_T1_T2_T3_T4_T6_E12temp_storage+20];
	add.f32 	%f147, %f145, %f146;
	ld.shared.f32 	%f148, [_ZZN3cub18CUB_300001_SM_10006detail6reduce28DeviceReduceSingleTileKernelINS2_10policy_hubIfyN4cuda3std3__44plusIfEEE10Policy1000EPfSC_iS9_ffNS7_10__identityEEEvT0_T1_T2_T3_T4_T6_E12temp_storage+24];
	add.f32 	%f149, %f147, %f148;
	ld.shared.f32 	%f150, [_ZZN3cub18CUB_300001_SM_10006detail6reduce28DeviceReduceSingleTileKernelINS2_10policy_hubIfyN4cuda3std3__44plusIfEEE10Policy1000EPfSC_iS9_ffNS7_10__identityEEEvT0_T1_T2_T3_T4_T6_E12temp_storage+28];
	add.f32 	%f151, %f149, %f150;
	ld.shared.f32 	%f152, [_ZZN3cub18CUB_300001_SM_10006detail6reduce28DeviceReduceSingleTileKernelINS2_10policy_hubIfyN4cuda3std3__44plusIfEEE10Policy1000EPfSC_iS9_ffNS7_10__identityEEEvT0_T1_T2_T3_T4_T6_E12temp_storage+32];
	add.f32 	%f153, %f151, %f152;
	ld.shared.f32 	%f154, [_ZZN3cub18CUB_300001_SM_10006detail6reduce28DeviceReduceSingleTileKernelINS2_10policy_hubIfyN4cuda3std3__44plusIfEEE10Policy1000EPfSC_iS9_ffNS7_10__identityEEEvT0_T1_T2_T3_T4_T6_E12temp_storage+36];
	add.f32 	%f418, %f153, %f154;
$L__BB6_72:
	mov.u32 	%r379, %tid.x;
	setp.ne.s32 	%p95, %r379, 0;
	@%p95 bra 	$L__BB6_74;
	add.f32 	%f391, %f58, %f418;
	st.global.f32 	[%rd1], %f391;
$L__BB6_74:
	ret;

}
	// .globl	_ZN3cub18CUB_300001_SM_10006detail8for_each13static_kernelINS2_12policy_hub_t12policy_500_tEmN6thrust24THRUST_300001_SM_1000_NS8cuda_cub20__uninitialized_fill7functorINS7_10device_ptrIfEEfEEEEvT0_T1_
.visible .entry _ZN3cub18CUB_300001_SM_10006detail8for_each13static_kernelINS2_12policy_hub_t12policy_500_tEmN6thrust24THRUST_300001_SM_1000_NS8cuda_cub20__uninitialized_fill7functorINS7_10device_ptrIfEEfEEEEvT0_T1_(
	.param .u64 _ZN3cub18CUB_300001_SM_10006detail8for_each13static_kernelINS2_12policy_hub_t12policy_500_tEmN6thrust24THRUST_300001_SM_1000_NS8cuda_cub20__uninitialized_fill7functorINS7_10device_ptrIfEEfEEEEvT0_T1__param_0,
	.param .align 8 .b8 _ZN3cub18CUB_300001_SM_10006detail8for_each13static_kernelINS2_12policy_hub_t12policy_500_tEmN6thrust24THRUST_300001_SM_1000_NS8cuda_cub20__uninitialized_fill7functorINS7_10device_ptrIfEEfEEEEvT0_T1__param_1[16]
)
.maxntid 256
{
	.reg .pred 	%p<4>;
	.reg .b16 	%rs<5>;
	.reg .b32 	%r<10>;
	.reg .b32 	%f<3>;
	.reg .b64 	%rd<16>;

	ld.param.f32 	%f2, [_ZN3cub18CUB_300001_SM_10006detail8for_each13static_kernelINS2_12policy_hub_t12policy_500_tEmN6thrust24THRUST_300001_SM_1000_NS8cuda_cub20__uninitialized_fill7functorINS7_10device_ptrIfEEfEEEEvT0_T1__param_1+8];
	ld.param.u64 	%rd4, [_ZN3cub18CUB_300001_SM_10006detail8for_each13static_kernelINS2_12policy_hub_t12policy_500_tEmN6thrust24THRUST_300001_SM_1000_NS8cuda_cub20__uninitialized_fill7functorINS7_10device_ptrIfEEfEEEEvT0_T1__param_1];
	ld.param.u64 	%rd5, [_ZN3cub18CUB_300001_SM_10006detail8for_each13static_kernelINS2_12policy_hub_t12policy_500_tEmN6thrust24THRUST_300001_SM_1000_NS8cuda_cub20__uninitialized_fill7functorINS7_10device_ptrIfEEfEEEEvT0_T1__param_0];
	mov.u32 	%r7, %ctaid.x;
	mul.wide.u32 	%rd1, %r7, 512;
	sub.s64 	%rd2, %rd5, %rd1;
	setp.lt.u64 	%p1, %rd2, 512;
	@%p1 bra 	$L__BB7_2;
	mov.u32 	%r9, %tid.x;
	cvta.to.global.u64 	%rd11, %rd4;
	cvt.u64.u32 	%rd12, %r9;
	add.s64 	%rd13, %rd1, %rd12;
	shl.b64 	%rd14, %rd13, 2;
	add.s64 	%rd15, %rd11, %rd14;
	st.global.f32 	[%rd15], %f2;
	st.global.f32 	[%rd15+1024], %f2;
	bra.uni 	$L__BB7_6;
$L__BB7_2:
	cvta.to.global.u64 	%rd6, %rd4;
	mov.u32 	%r1, %tid.x;
	cvt.u64.u32 	%rd7, %r1;
	setp.le.u64 	%p2, %rd2, %rd7;
	add.s64 	%rd8, %rd1, %rd7;
	shl.b64 	%rd9, %rd8, 2;
	add.s64 	%rd3, %rd6, %rd9;
	@%p2 bra 	$L__BB7_4;
	st.global.f32 	[%rd3], %f2;
$L__BB7_4:
	add.s32 	%r8, %r1, 256;
	cvt.u64.u32 	%rd10, %r8;
	setp.le.u64 	%p3, %rd2, %rd10;
	@%p3 bra 	$L__BB7_6;
	st.global.f32 	[%rd3+1024], %f2;
$L__BB7_6:
	ret;

}
	// .globl	_ZN3cub18CUB_300001_SM_10006detail8for_each13static_kernelINS2_12policy_hub_t12policy_500_tElN6thrust24THRUST_300001_SM_1000_NS8cuda_cub6__fill7functorINS7_6detail15normal_iteratorINS7_10device_ptrIfEEEEiEEEEvT0_T1_
.visible .entry _ZN3cub18CUB_300001_SM_10006detail8for_each13static_kernelINS2_12policy_hub_t12policy_500_tElN6thrust24THRUST_300001_SM_1000_NS8cuda_cub6__fill7functorINS7_6detail15normal_iteratorINS7_10device_ptrIfEEEEiEEEEvT0_T1_(
	.param .u64 _ZN3cub18CUB_300001_SM_10006detail8for_each13static_kernelINS2_12policy_hub_t12policy_500_tElN6thrust24THRUST_300001_SM_1000_NS8cuda_cub6__fill7functorINS7_6detail15normal_iteratorINS7_10device_ptrIfEEEEiEEEEvT0_T1__param_0,
	.param .align 8 .b8 _ZN3cub18CUB_300001_SM_10006detail8for_each13static_kernelINS2_12policy_hub_t12policy_500_tElN6thrust24THRUST_300001_SM_1000_NS8cuda_cub6__fill7functorINS7_6detail15normal_iteratorINS7_10device_ptrIfEEEEiEEEEvT0_T1__param_1[16]
)
.maxntid 256
{
	.reg .pred 	%p<4>;
	.reg .b16 	%rs<5>;
	.reg .b32 	%r<11>;
	.reg .b32 	%f<3>;
	.reg .b64 	%rd<17>;

	ld.param.u32 	%r2, [_ZN3cub18CUB_300001_SM_10006detail8for_each13static_kernelINS2_12policy_hub_t12policy_500_tElN6thrust24THRUST_300001_SM_1000_NS8cuda_cub6__fill7functorINS7_6detail15normal_iteratorINS7_10device_ptrIfEEEEiEEEEvT0_T1__param_1+8];
	ld.param.u64 	%rd5, [_ZN3cub18CUB_300001_SM_10006detail8for_each13static_kernelINS2_12policy_hub_t12policy_500_tElN6thrust24THRUST_300001_SM_1000_NS8cuda_cub6__fill7functorINS7_6detail15normal_iteratorINS7_10device_ptrIfEEEEiEEEEvT0_T1__param_1];
	ld.param.u64 	%rd6, [_ZN3cub18CUB_300001_SM_10006detail8for_each13static_kernelINS2_12policy_hub_t12policy_500_tElN6thrust24THRUST_300001_SM_1000_NS8cuda_cub6__fill7functorINS7_6detail15normal_iteratorINS7_10device_ptrIfEEEEiEEEEvT0_T1__param_0];
	mov.u32 	%r8, %ctaid.x;
	mul.wide.u32 	%rd1, %r8, 512;
	sub.s64 	%rd2, %rd6, %rd1;
	setp.lt.s64 	%p1, %rd2, 512;
	@%p1 bra 	$L__BB8_2;
	cvt.rn.f32.s32 	%f2, %r2;
	mov.u32 	%r10, %tid.x;
	cvta.to.global.u64 	%rd12, %rd5;
	cvt.u64.u32 	%rd13, %r10;
	add.s64 	%rd14, %rd1, %rd13;
	shl.b64 	%rd15, %rd14, 2;
	add.s64 	%rd16, %rd12, %rd15;
	st.global.f32 	[%rd16], %f2;
	st.global.f32 	[%rd16+1024], %f2;
	bra.uni 	$L__BB8_6;
$L__BB8_2:
	cvta.to.global.u64 	%rd7, %rd5;
	mov.u32 	%r1, %tid.x;
	cvt.s64.s32 	%rd3, %rd2;
	cvt.rn.f32.s32 	%f1, %r2;
	cvt.u64.u32 	%rd8, %r1;
	setp.le.s64 	%p2, %rd3, %rd8;
	add.s64 	%rd9, %rd1, %rd8;
	shl.b64 	%rd10, %rd9, 2;
	add.s64 	%rd4, %rd7, %rd10;
	@%p2 bra 	$L__BB8_4;
	st.global.f32 	[%rd4], %f1;
$L__BB8_4:
	add.s32 	%r9, %r1, 256;
	cvt.u64.u32 	%rd11, %r9;
	setp.le.s64 	%p3, %rd3, %rd11;
	@%p3 bra 	$L__BB8_6;
	st.global.f32 	[%rd4+1024], %f1;
$L__BB8_6:
	ret;

}
	// .globl	_ZN3cub18CUB_300001_SM_10006detail8for_each13static_kernelINS2_12policy_hub_t12policy_500_tElN6thrust24THRUST_300001_SM_1000_NS8cuda_cub6__fill7functorINS7_6detail15normal_iteratorINS7_10device_ptrIfEEEEdEEEEvT0_T1_
.visible .entry _ZN3cub18CUB_300001_SM_10006detail8for_each13static_kernelINS2_12policy_hub_t12policy_500_tElN6thrust24THRUST_300001_SM_1000_NS8cuda_cub6__fill7functorINS7_6detail15normal_iteratorINS7_10device_ptrIfEEEEdEEEEvT0_T1_(
	.param .u64 _ZN3cub18CUB_300001_SM_10006detail8for_each13static_kernelINS2_12policy_hub_t12policy_500_tElN6thrust24THRUST_300001_SM_1000_NS8cuda_cub6__fill7functorINS7_6detail15normal_iteratorINS7_10device_ptrIfEEEEdEEEEvT0_T1__param_0,
	.param .align 8 .b8 _ZN3cub18CUB_300001_SM_10006detail8for_each13static_kernelINS2_12policy_hub_t12policy_500_tElN6thrust24THRUST_300001_SM_1000_NS8cuda_cub6__fill7functorINS7_6detail15normal_iteratorINS7_10device_ptrIfEEEEdEEEEvT0_T1__param_1[16]
)
.maxntid 256
{
	.reg .pred 	%p<4>;
	.reg .b32 	%r<5>;
	.reg .b32 	%f<3>;
	.reg .b64 	%rd<17>;
	.reg .b64 	%fd<2>;

	ld.param.f64 	%fd1, [_ZN3cub18CUB_300001_SM_10006detail8for_each13static_kernelINS2_12policy_hub_t12policy_500_tElN6thrust24THRUST_300001_SM_1000_NS8cuda_cub6__fill7functorINS7_6detail15normal_iteratorINS7_10device_ptrIfEEEEdEEEEvT0_T1__param_1+8];
	ld.param.u64 	%rd5, [_ZN3cub18CUB_300001_SM_10006detail8for_each13static_kernelINS2_12policy_hub_t12policy_500_tElN6thrust24THRUST_300001_SM_1000_NS8cuda_cub6__fill7functorINS7_6detail15normal_iteratorINS7_10device_ptrIfEEEEdEEEEvT0_T1__param_1];
	ld.param.u64 	%rd6, [_ZN3cub18CUB_300001_SM_10006detail8for_each13static_kernelINS2_12policy_hub_t12policy_500_tElN6thrust24THRUST_300001_SM_1000_NS8cuda_cub6__fill7functorINS7_6detail15normal_iteratorINS7_10device_ptrIfEEEEdEEEEvT0_T1__param_0];
	mov.u32 	%r2, %ctaid.x;
	mul.wide.u32 	%rd1, %r2, 512;
	sub.s64 	%rd2, %rd6, %rd1;
	setp.lt.s64 	%p1, %rd2, 512;
	@%p1 bra 	$L__BB9_2;
	cvt.rn.f32.f64 	%f2, %fd1;
	mov.u32 	%r4, %tid.x;
	cvta.to.global.u64 	%rd12, %rd5;
	cvt.u64.u32 	%rd13, %r4;
	add.s64 	%rd14, %rd1, %rd13;
	shl.b64 	%rd15, %rd14, 2;
	add.s64 	%rd16, %rd12, %rd15;
	st.global.f32 	[%rd16], %f2;
	st.global.f32 	[%rd16+1024], %f2;
	bra.uni 	$L__BB9_6;
$L__BB9_2:
	cvta.to.global.u64 	%rd7, %rd5;
	mov.u32 	%r1, %tid.x;
	cvt.s64.s32 	%rd3, %rd2;
	cvt.rn.f32.f64 	%f1, %fd1;
	cvt.u64.u32 	%rd8, %r1;
	setp.le.s64 	%p2, %rd3, %rd8;
	add.s64 	%rd9, %rd1, %rd8;
	shl.b64 	%rd10, %rd9, 2;
	add.s64 	%rd4, %rd7, %rd10;
	@%p2 bra 	$L__BB9_4;
	st.global.f32 	[%rd4], %f1;
$L__BB9_4:
	add.s32 	%r3, %r1, 256;
	cvt.u64.u32 	%rd11, %r3;
	setp.le.s64 	%p3, %rd3, %rd11;
	@%p3 bra 	$L__BB9_6;
	st.global.f32 	[%rd4+1024], %f1;
$L__BB9_6:
	ret;

}
	// .globl	_ZN3cub18CUB_300001_SM_10006detail9transform16transform_kernelINS2_10policy_hubILb1EN4cuda3std3__45tupleIJN6thrust24THRUST_300001_SM_1000_NS6detail15normal_iteratorINSA_10device_ptrIiEEEESF_EEEE10policy1000Ei22matrix_vec_mul_functorNSC_INSD_IfEEEEJPiSM_EEEvT0_iT1_T2_DpNS2_10kernel_argIT3_EE
.visible .entry _ZN3cub18CUB_300001_SM_10006detail9transform16transform_kernelINS2_10policy_hubILb1EN4cuda3std3__45tupleIJN6thrust24THRUST_300001_SM_1000_NS6detail15normal_iteratorINSA_10device_ptrIiEEEESF_EEEE10policy1000Ei22matrix_vec_mul_functorNSC_INSD_IfEEEEJPiSM_EEEvT0_iT1_T2_DpNS2_10kernel_argIT3_EE(
	.param .u32 _ZN3cub18CUB_300001_SM_10006detail9transform16transform_kernelINS2_10policy_hubILb1EN4cuda3std3__45tupleIJN6thrust24THRUST_300001_SM_1000_NS6detail15normal_iteratorINSA_10device_ptrIiEEEESF_EEEE10policy1000Ei22matrix_vec_mul_functorNSC_INSD_IfEEEEJPiSM_EEEvT0_iT1_T2_DpNS2_10kernel_argIT3_EE_param_0,
	.param .u32 _ZN3cub18CUB_300001_SM_10006detail9transform16transform_kernelINS2_10policy_hubILb1EN4cuda3std3__45tupleIJN6thrust24THRUST_300001_SM_1000_NS6detail15normal_iteratorINSA_10device_ptrIiEEEESF_EEEE10policy1000Ei22matrix_vec_mul_functorNSC_INSD_IfEEEEJPiSM_EEEvT0_iT1_T2_DpNS2_10kernel_argIT3_EE_param_1,
	.param .align 8 .b8 _ZN3cub18CUB_300001_SM_10006detail9transform16transform_kernelINS2_10policy_hubILb1EN4cuda3std3__45tupleIJN6thrust24THRUST_300001_SM_1000_NS6detail15normal_iteratorINSA_10device_ptrIiEEEESF_EEEE10policy1000Ei22matrix_vec_mul_functorNSC_INSD_IfEEEEJPiSM_EEEvT0_iT1_T2_DpNS2_10kernel_argIT3_EE_param_2[32],
	.param .align 8 .b8 _ZN3cub18CUB_300001_SM_10006detail9transform16transform_kernelINS2_10policy_hubILb1EN4cuda3std3__45tupleIJN6thrust24THRUST_300001_SM_1000_NS6detail15normal_iteratorINSA_10device_ptrIiEEEESF_EEEE10policy1000Ei22matrix_vec_mul_functorNSC_INSD_IfEEEEJPiSM_EEEvT0_iT1_T2_DpNS2_10kernel_argIT3_EE_param_3[8],
	.param .align 8 .b8 _ZN3cub18CUB_300001_SM_10006detail9transform16transform_kernelINS2_10policy_hubILb1EN4cuda3std3__45tupleIJN6thrust24THRUST_300001_SM_1000_NS6detail15normal_iteratorINSA_10device_ptrIiEEEESF_EEEE10policy1000Ei22matrix_vec_mul_functorNSC_INSD_IfEEEEJPiSM_EEEvT0_iT1_T2_DpNS2_10kernel_argIT3_EE_param_4[16],
	.param .align 8 .b8 _ZN3cub18CUB_300001_SM_10006detail9transform16transform_kernelINS2_10policy_hubILb1EN4cuda3std3__45tupleIJN6thrust24THRUST_300001_SM_1000_NS6detail15normal_iteratorINSA_10device_ptrIiEEEESF_EEEE10policy1000Ei22matrix_vec_mul_functorNSC_INSD_IfEEEEJPiSM_EEEvT0_iT1_T2_DpNS2_10kernel_argIT3_EE_param_5[16]
)
.maxntid 128
{
	.reg .pred 	%p<30>;
	.reg .b32 	%r<141>;
	.reg .b32 	%f<234>;
	.reg .b64 	%rd<179>;

	ld.param.f32 	%f1, [_ZN3cub18CUB_300001_SM_10006detail9transform16transform_kernelINS2_10policy_hubILb1EN4cuda3std3__45tupleIJN6thrust24THRUST_300001_SM_1000_NS6detail15normal_iteratorINSA_10device_ptrIiEEEESF_EEEE10policy1000Ei22matrix_vec_mul_functorNSC_INSD_IfEEEEJPiSM_EEEvT0_iT1_T2_DpNS2_10kernel_argIT3_EE_param_2];
	ld.param.u32 	%r50, [_ZN3cub18CUB_300001_SM_10006detail9transform16transform_kernelINS2_10policy_hubILb1EN4cuda3std3__45tupleIJN6thrust24THRUST_300001_SM_1000_NS6detail15normal_iteratorINSA_10device_ptrIiEEEESF_EEEE10policy1000Ei22matrix_vec_mul_functorNSC_INSD_IfEEEEJPiSM_EEEvT0_iT1_T2_DpNS2_10kernel_argIT3_EE_param_0];
	ld.param.u64 	%rd11, [_ZN3cub18CUB_300001_SM_10006detail9transform16transform_kernelINS2_10policy_hubILb1EN4cuda3std3__45tupleIJN6thrust24THRUST_300001_SM_1000_NS6detail15normal_iteratorINSA_10device_ptrIiEEEESF_EEEE10policy1000Ei22matrix_vec_mul_functorNSC_INSD_IfEEEEJPiSM_EEEvT0_iT1_T2_DpNS2_10kernel_argIT3_EE_param_2+24];
	ld.param.u64 	%rd12, [_ZN3cub18CUB_300001_SM_10006detail9transform16transform_kernelINS2_10policy_hubILb1EN4cuda3std3__45tupleIJN6thrust24THRUST_300001_SM_1000_NS6detail15normal_iteratorINSA_10device_ptrIiEEEESF_EEEE10policy1000Ei22matrix_vec_mul_functorNSC_INSD_IfEEEEJPiSM_EEEvT0_iT1_T2_DpNS2_10kernel_argIT3_EE_param_2+16];
	ld.param.u64 	%rd13, [_ZN3cub18CUB_300001_SM_10006detail9transform16transform_kernelINS2_10policy_hubILb1EN4cuda3std3__45tupleIJN6thrust24THRUST_300001_SM_1000_NS6detail15normal_iteratorINSA_10device_ptrIiEEEESF_EEEE10policy1000Ei22matrix_vec_mul_functorNSC_INSD_IfEEEEJPiSM_EEEvT0_iT1_T2_DpNS2_10kernel_argIT3_EE_param_2+8];
	ld.param.u64 	%rd14, [_ZN3cub18CUB_300001_SM_10006detail9transform16transform_kernelINS2_10policy_hubILb1EN4cuda3std3__45tupleIJN6thrust24THRUST_300001_SM_1000_NS6detail15normal_iteratorINSA_10device_ptrIiEEEESF_EEEE10policy1000Ei22matrix_vec_mul_functorNSC_INSD_IfEEEEJPiSM_EEEvT0_iT1_T2_DpNS2_10kernel_argIT3_EE_param_5];
	ld.param.u64 	%rd15, [_ZN3cub18CUB_300001_SM_10006detail9transform16transform_kernelINS2_10policy_hubILb1EN4cuda3std3__45tupleIJN6thrust24THRUST_300001_SM_1000_NS6detail15normal_iteratorINSA_10device_ptrIiEEEESF_EEEE10policy1000Ei22matrix_vec_mul_functorNSC_INSD_IfEEEEJPiSM_EEEvT0_iT1_T2_DpNS2_10kernel_argIT3_EE_param_4];
	ld.param.u64 	%rd16, [_ZN3cub18CUB_300001_SM_10006detail9transform16transform_kernelINS2_10policy_hubILb1EN4cuda3std3__45tupleIJN6thrust24THRUST_300001_SM_1000_NS6detail15normal_iteratorINSA_10device_ptrIiEEEESF_EEEE10policy1000Ei22matrix_vec_mul_functorNSC_INSD_IfEEEEJPiSM_EEEvT0_iT1_T2_DpNS2_10kernel_argIT3_EE_param_3];
	ld.param.u32 	%r49, [_ZN3cub18CUB_300001_SM_10006detail9transform16transform_kernelINS2_10policy_hubILb1EN4cuda3std3__45tupleIJN6thrust24THRUST_300001_SM_1000_NS6detail15normal_iteratorINSA_10device_ptrIiEEEESF_EEEE10policy1000Ei22matrix_vec_mul_functorNSC_INSD_IfEEEEJPiSM_EEEvT0_iT1_T2_DpNS2_10kernel_argIT3_EE_param_1];
	cvta.to.global.u64 	%rd17, %rd16;
	cvta.to.global.u64 	%rd18, %rd15;
	cvta.to.global.u64 	%rd19, %rd14;
	cvta.to.global.u64 	%rd1, %rd13;
	cvta.to.global.u64 	%rd2, %rd12;
	cvta.to.global.u64 	%rd3, %rd11;
	shl.b32 	%r1, %r49, 7;
	mov.u32 	%r51, %ctaid.x;
	mul.lo.s32 	%r52, %r1, %r51;
	sub.s32 	%r2, %r50, %r52;
	min.s32 	%r3, %r1, %r2;
	mul.wide.s32 	%rd20, %r52, 4;
	add.s64 	%rd4, %rd18, %rd20;
	add.s64 	%rd5, %rd19, %rd20;
	add.s64 	%rd6, %rd17, %rd20;
	shl.b32 	%r4, %r3, 2;
	mov.u32 	%r5, %tid.x;
	shl.b32 	%r128, %r5, 7;
	setp.ge.s32 	%p1, %r128, %r4;
	@%p1 bra 	$L__BB10_4;
	mov.u32 	%r127, %r128;
$L__BB10_2:
	.pragma "nounroll";
	cvt.u64.u32 	%rd22, %r127;
	add.s64 	%rd21, %rd4, %rd22;
	// begin inline asm
	prefetch.global.L2 [%rd21];
	// end inline asm
	add.s32 	%r127, %r127, 16384;
	setp.lt.s32 	%p2, %r127, %r4;
	@%p2 bra 	$L__BB10_2;
$L__BB10_3:
	.pragma "nounroll";
	cvt.u64.u32 	%rd24, %r128;
	add.s64 	%rd23, %rd5, %rd24;
	// begin inline asm
	prefetch.global.L2 [%rd23];
	// end inline asm
	add.s32 	%r128, %r128, 16384;
	setp.lt.s32 	%p3, %r128, %r4;
	@%p3 bra 	$L__BB10_3;
$L__BB10_4:
	setp.gt.s32 	%p4, %r1, %r2;
	@%p4 bra 	$L__BB10_22;
	setp.lt.s32 	%p5, %r49, 1;
	@%p5 bra 	$L__BB10_41;
	mov.b32 	%r129, 0;
$L__BB10_7:
	shl.b32 	%r54, %r129, 7;
	add.s32 	%r12, %r54, %r5;
	mul.wide.s32 	%rd25, %r12, 4;
	add.s64 	%rd26, %rd4, %rd25;
	add.s64 	%rd27, %rd5, %rd25;
	ld.global.u32 	%r132, [%rd26];
	ld.global.u32 	%r14, [%rd27];
	setp.ge.s32 	%p6, %r132, %r14;
	mov.f32 	%f225, 0f00000000;
	@%p6 bra 	$L__BB10_21;
	add.s32 	%r55, %r132, 1;
	max.s32 	%r56, %r14, %r55;
	sub.s32 	%r15, %r56, %r132;
	and.b32  	%r16, %r15, 15;
	sub.s32 	%r57, %r132, %r56;
	setp.gt.u32 	%p7, %r57, -16;
	mov.f32 	%f225, 0f00000000;
	@%p7 bra 	$L__BB10_11;
	and.b32  	%r17, %r15, -16;
	mov.b32 	%r131, 0;
	mov.f32 	%f225, 0f00000000;
$L__BB10_10:
	.pragma "nounroll";
	mul.wide.s32 	%rd28, %r132, 4;
	add.s64 	%rd29, %rd3, %rd28;
	ld.global.f32 	%f34, [%rd29];
	add.s64 	%rd30, %rd2, %rd28;
	ld.global.u32 	%r59, [%rd30];
	mul.wide.s32 	%rd31, %r59, 4;
	add.s64 	%rd32, %rd1, %rd31;
	ld.global.f32 	%f35, [%rd32];
	fma.rn.f32 	%f36, %f34, %f35, %f225;
	ld.global.f32 	%f37, [%rd29+4];
	ld.global.u32 	%r60, [%rd30+4];
	mul.wide.s32 	%rd33, %r60, 4;
	add.s64 	%rd34, %rd1, %rd33;
	ld.global.f32 	%f38, [%rd34];
	fma.rn.f32 	%f39, %f37, %f38, %f36;
	ld.global.f32 	%f40, [%rd29+8];
	ld.global.u32 	%r61, [%rd30+8];
	mul.wide.s32 	%rd35, %r61, 4;
	add.s64 	%rd36, %rd1, %rd35;
	ld.global.f32 	%f41, [%rd36];
	fma.rn.f32 	%f42, %f40, %f41, %f39;
	ld.global.f32 	%f43, [%rd29+12];
	ld.global.u32 	%r62, [%rd30+12];
	mul.wide.s32 	%rd37, %r62, 4;
	add.s64 	%rd38, %rd1, %rd37;
	ld.global.f32 	%f44, [%rd38];
	fma.rn.f32 	%f45, %f43, %f44, %f42;
	ld.global.f32 	%f46, [%rd29+16];
	ld.global.u32 	%r63, [%rd30+16];
	mul.wide.s32 	%rd39, %r63, 4;
	add.s64 	%rd40, %rd1, %rd39;
	ld.global.f32 	%f47, [%rd40];
	fma.rn.f32 	%f48, %f46, %f47, %f45;
	ld.global.f32 	%f49, [%rd29+20];
	ld.global.u32 	%r64, [%rd30+20];
	mul.wide.s32 	%rd41, %r64, 4;
	add.s64 	%rd42, %rd1, %rd41;
	ld.global.f32 	%f50, [%rd42];
	fma.rn.f32 	%f51, %f49, %f50, %f48;
	ld.global.f32 	%f52, [%rd29+24];
	ld.global.u32 	%r65, [%rd30+24];
	mul.wide.s32 	%rd43, %r65, 4;
	add.s64 	%rd44, %rd1, %rd43;
	ld.global.f32 	%f53, [%rd44];
	fma.rn.f32 	%f54, %f52, %f53, %f51;
	ld.global.f32 	%f55, [%rd29+28];
	ld.global.u32 	%r66, [%rd30+28];
	mul.wide.s32 	%rd45, %r66, 4;
	add.s64 	%rd46, %rd1, %rd45;
	ld.global.f32 	%f56, [%rd46];
	fma.rn.f32 	%f57, %f55, %f56, %f54;
	ld.global.f32 	%f58, [%rd29+32];
	ld.global.u32 	%r67, [%rd30+32];
	mul.wide.s32 	%rd47, %r67, 4;
	add.s64 	%rd48, %rd1, %rd47;
	ld.global.f32 	%f59, [%rd48];
	fma.rn.f32 	%f60, %f58, %f59, %f57;
	ld.global.f32 	%f61, [%rd29+36];
	ld.global.u32 	%r68, [%rd30+36];
	mul.wide.s32 	%rd49, %r68, 4;
	add.s64 	%rd50, %rd1, %rd49;
	ld.global.f32 	%f62, [%rd50];
	fma.rn.f32 	%f63, %f61, %f62, %f60;
	ld.global.f32 	%f64, [%rd29+40];
	ld.global.u32 	%r69, [%rd30+40];
	mul.wide.s32 	%rd51, %r69, 4;
	add.s64 	%rd52, %rd1, %rd51;
	ld.global.f32 	%f65, [%rd52];
	fma.rn.f32 	%f66, %f64, %f65, %f63;
	ld.global.f32 	%f67, [%rd29+44];
	ld.global.u32 	%r70, [%rd30+44];
	mul.wide.s32 	%rd53, %r70, 4;
	add.s64 	%rd54, %rd1, %rd53;
	ld.global.f32 	%f68, [%rd54];
	fma.rn.f32 	%f69, %f67, %f68, %f66;
	ld.global.f32 	%f70, [%rd29+48];
	ld.global.u32 	%r71, [%rd30+48];
	mul.wide.s32 	%rd55, %r71, 4;
	add.s64 	%rd56, %rd1, %rd55;
	ld.global.f32 	%f71, [%rd56];
	fma.rn.f32 	%f72, %f70, %f71, %f69;
	ld.global.f32 	%f73, [%rd29+52];
	ld.global.u32 	%r72, [%rd30+52];
	mul.wide.s32 	%rd57, %r72, 4;
	add.s64 	%rd58, %rd1, %rd57;
	ld.global.f32 	%f74, [%rd58];
	fma.rn.f32 	%f75, %f73, %f74, %f72;
	ld.global.f32 	%f76, [%rd29+56];
	ld.global.u32 	%r73, [%rd30+56];
	mul.wide.s32 	%rd59, %r73, 4;
	add.s64 	%rd60, %rd1, %rd59;
	ld.global.f32 	%f77, [%rd60];
	fma.rn.f32 	%f78, %f76, %f77, %f75;
	ld.global.f32 	%f79, [%rd29+60];
	ld.global.u32 	%r74, [%rd30+60];
	mul.wide.s32 	%rd61, %r74, 4;
	add.s64 	%rd62, %rd1, %rd61;
	ld.global.f32 	%f80, [%rd62];
	fma.rn.f32 	%f225, %f79, %f80, %f78;
	add.s32 	%r132, %r132, 16;
	add.s32 	%r131, %r131, 16;
	setp.ne.s32 	%p8, %r131, %r17;
	@%p8 bra 	$L__BB10_10;
$L__BB10_11:
	setp.eq.s32 	%p9, %r16, 0;
	@%p9 bra 	$L__BB10_21;
	and.b32  	%r23, %r15, 7;
	setp.lt.u32 	%p10, %r16, 8;
	@%p10 bra 	$L__BB10_14;
	mul.wide.s32 	%rd63, %r132, 4;
	add.s64 	%rd64, %rd3, %rd63;
	ld.global.f32 	%f82, [%rd64];
	add.s64 	%rd65, %rd2, %rd63;
	ld.global.u32 	%r75, [%rd65];
	mul.wide.s32 	%rd66, %r75, 4;
	add.s64 	%rd67, %rd1, %rd66;
	ld.global.f32 	%f83, [%rd67];
	fma.rn.f32 	%f84, %f82, %f83, %f225;
	ld.global.f32 	%f85, [%rd64+4];
	ld.global.u32 	%r76, [%rd65+4];
	mul.wide.s32 	%rd68, %r76, 4;
	add.s64 	%rd69, %rd1, %rd68;
	ld.global.f32 	%f86, [%rd69];
	fma.rn.f32 	%f87, %f85, %f86, %f84;
	ld.global.f32 	%f88, [%rd64+8];
	ld.global.u32 	%r77, [%rd65+8];
	mul.wide.s32 	%rd70, %r77, 4;
	add.s64 	%rd71, %rd1, %rd70;
	ld.global.f32 	%f89, [%rd71];
	fma.rn.f32 	%f90, %f88, %f89, %f87;
	ld.global.f32 	%f91, [%rd64+12];
	ld.global.u32 	%r78, [%rd65+12];
	mul.wide.s32 	%rd72, %r78, 4;
	add.s64 	%rd73, %rd1, %rd72;
	ld.global.f32 	%f92, [%rd73];
	fma.rn.f32 	%f93, %f91, %f92, %f90;
	ld.global.f32 	%f94, [%rd64+16];
	ld.global.u32 	%r79, [%rd65+16];
	mul.wide.s32 	%rd74, %r79, 4;
	add.s64 	%rd75, %rd1, %rd74;
	ld.global.f32 	%f95, [%rd75];
	fma.rn.f32 	%f96, %f94, %f95, %f93;
	ld.global.f32 	%f97, [%rd64+20];
	ld.global.u32 	%r80, [%rd65+20];
	mul.wide.s32 	%rd76, %r80, 4;
	add.s64 	%rd77, %rd1, %rd76;
	ld.global.f32 	%f98, [%rd77];
	fma.rn.f32 	%f99, %f97, %f98, %f96;
	ld.global.f32 	%f100, [%rd64+24];
	ld.global.u32 	%r81, [%rd65+24];
	mul.wide.s32 	%rd78, %r81, 4;
	add.s64 	%rd79, %rd1, %rd78;
	ld.global.f32 	%f101, [%rd79];
	fma.rn.f32 	%f102, %f100, %f101, %f99;
	ld.global.f32 	%f103, [%rd64+28];
	ld.global.u32 	%r82, [%rd65+28];
	mul.wide.s32 	%rd80, %r82, 4;
	add.s64 	%rd81, %rd1, %rd80;
	ld.global.f32 	%f104, [%rd81];
	fma.rn.f32 	%f225, %f103, %f104, %f102;
	add.s32 	%r132, %r132, 8;
$L__BB10_14:
	setp.eq.s32 	%p11, %r23, 0;
	@%p11 bra 	$L__BB10_21;
	and.b32  	%r26, %r15, 3;
	setp.lt.u32 	%p12, %r23, 4;
	@%p12 bra 	$L__BB10_17;
	mul.wide.s32 	%rd82, %r132, 4;
	add.s64 	%rd83, %rd3, %rd82;
	ld.global.f32 	%f106, [%rd83];
	add.s64 	%rd84, %rd2, %rd82;
	ld.global.u32 	%r83, [%rd84];
	mul.wide.s32 	%rd85, %r83, 4;
	add.s64 	%rd86, %rd1, %rd85;
	ld.global.f32 	%f107, [%rd86];
	fma.rn.f32 	%f108, %f106, %f107, %f225;
	ld.global.f32 	%f109, [%rd83+4];
	ld.global.u32 	%r84, [%rd84+4];
	mul.wide.s32 	%rd87, %r84, 4;
	add.s64 	%rd88, %rd1, %rd87;
	ld.global.f32 	%f110, [%rd88];
	fma.rn.f32 	%f111, %f109, %f110, %f108;
	ld.global.f32 	%f112, [%rd83+8];
	ld.global.u32 	%r85, [%rd84+8];
	mul.wide.s32 	%rd89, %r85, 4;
	add.s64 	%rd90, %rd1, %rd89;
	ld.global.f32 	%f113, [%rd90];
	fma.rn.f32 	%f114, %f112, %f113, %f111;
	ld.global.f32 	%f115, [%rd83+12];
	ld.global.u32 	%r86, [%rd84+12];
	mul.wide.s32 	%rd91, %r86, 4;
	add.s64 	%rd92, %rd1, %rd91;
	ld.global.f32 	%f116, [%rd92];
	fma.rn.f32 	%f225, %f115, %f116, %f114;
	add.s32 	%r132, %r132, 4;
$L__BB10_17:
	setp.eq.s32 	%p13, %r26, 0;
	@%p13 bra 	$L__BB10_21;
	mul.wide.s32 	%rd93, %r132, 4;
	add.s64 	%rd7, %rd3, %rd93;
	ld.global.f32 	%f117, [%rd7];
	add.s64 	%rd8, %rd2, %rd93;
	ld.global.u32 	%r87, [%rd8];
	mul.wide.s32 	%rd94, %r87, 4;
	add.s64 	%rd95, %rd1, %rd94;
	ld.global.f32 	%f118, [%rd95];
	fma.rn.f32 	%f225, %f117, %f118, %f225;
	setp.eq.s32 	%p14, %r26, 1;
	@%p14 bra 	$L__BB10_21;
	ld.global.f32 	%f119, [%rd7+4];
	ld.global.u32 	%r88, [%rd8+4];
	mul.wide.s32 	%rd96, %r88, 4;
	add.s64 	%rd97, %rd1, %rd96;
	ld.global.f32 	%f120, [%rd97];
	fma.rn.f32 	%f225, %f119, %f120, %f225;
	setp.eq.s32 	%p15, %r26, 2;
	@%p15 bra 	$L__BB10_21;
	ld.global.f32 	%f121, [%rd7+8];
	ld.global.u32 	%r89, [%rd8+8];
	mul.wide.s32 	%rd98, %r89, 4;
	add.s64 	%rd99, %rd1, %rd98;
	ld.global.f32 	%f122, [%rd99];
	fma.rn.f32 	%f225, %f121, %f122, %f225;
$L__BB10_21:
	mul.f32 	%f123, %f1, %f225;
	mul.wide.s32 	%rd100, %r12, 4;
	add.s64 	%rd101, %rd6, %rd100;
	st.global.f32 	[%rd101], %f123;
	add.s32 	%r129, %r129, 1;
	setp.eq.s32 	%p16, %r129, %r49;
	@%p16 bra 	$L__BB10_41;
	bra.uni 	$L__BB10_7;
$L__BB10_22:
	setp.lt.s32 	%p17, %r49, 1;
	@%p17 bra 	$L__BB10_41;
	mov.b32 	%r135, 0;
$L__BB10_24:
	shl.b32 	%r91, %r135, 7;
	add.s32 	%r31, %r91, %r5;
	setp.ge.s32 	%p18, %r31, %r3;
	@%p18 bra 	$L__BB10_40;
	mul.wide.s32 	%rd102, %r31, 4;
	add.s64 	%rd103, %rd4, %rd102;
	add.s64 	%rd104, %rd5, %rd102;
	ld.global.u32 	%r138, [%rd103];
	ld.global.u32 	%r33, [%rd104];
	setp.ge.s32 	%p19, %r138, %r33;
	mov.f32 	%f233, 0f00000000;
	@%p19 bra 	$L__BB10_39;
	add.s32 	%r92, %r138, 1;
	max.s32 	%r93, %r33, %r92;
	sub.s32 	%r34, %r93, %r138;
	and.b32  	%r35, %r34, 15;
	sub.s32 	%r94, %r138, %r93;
	setp.gt.u32 	%p20, %r94, -16;
	mov.f32 	%f233, 0f00000000;
	@%p20 bra 	$L__BB10_29;
	and.b32  	%r95, %r34, -16;
	neg.s32 	%r136, %r95;
	mov.f32 	%f233, 0f00000000;
$L__BB10_28:
	.pragma "nounroll";
	mul.wide.s32 	%rd105, %r138, 4;
	add.s64 	%rd106, %rd3, %rd105;
	add.s64 	%rd107, %rd2, %rd105;
	ld.global.f32 	%f128, [%rd106];
	ld.global.u32 	%r96, [%rd107];
	mul.wide.s32 	%rd108, %r96, 4;
	add.s64 	%rd109, %rd1, %rd108;
	ld.global.f32 	%f129, [%rd109];
	fma.rn.f32 	%f130, %f128, %f129, %f233;
	ld.global.f32 	%f131, [%rd106+4];
	ld.global.u32 	%r97, [%rd107+4];
	mul.wide.s32 	%rd110, %r97, 4;
	add.s64 	%rd111, %rd1, %rd110;
	ld.global.f32 	%f132, [%rd111];
	fma.rn.f32 	%f133, %f131, %f132, %f130;
	ld.global.f32 	%f134, [%rd106+8];
	ld.global.u32 	%r98, [%rd107+8];
	mul.wide.s32 	%rd112, %r98, 4;
	add.s64 	%rd113, %rd1, %rd112;
	ld.global.f32 	%f135, [%rd113];
	fma.rn.f32 	%f136, %f134, %f135, %f133;
	ld.global.f32 	%f137, [%rd106+12];
	ld.global.u32 	%r99, [%rd107+12];
	mul.wide.s32 	%rd114, %r99, 4;
	add.s64 	%rd115, %rd1, %rd114;
	ld.global.f32 	%f138, [%rd115];
	fma.rn.f32 	%f139, %f137, %f138, %f136;
	ld.global.f32 	%f140, [%rd106+16];
	ld.global.u32 	%r100, [%rd107+16];
	mul.wide.s32 	%rd116, %r100, 4;
	add.s64 	%rd117, %rd1, %rd116;
	ld.global.f32 	%f141, [%rd117];
	fma.rn.f32 	%f142, %f140, %f141, %f139;
	ld.global.f32 	%f143, [%rd106+20];
	ld.global.u32 	%r101, [%rd107+20];
	mul.wide.s32 	%rd118, %r101, 4;
	add.s64 	%rd119, %rd1, %rd118;
	ld.global.f32 	%f144, [%rd119];
	fma.rn.f32 	%f145, %f143, %f144, %f142;
	ld.global.f32 	%f146, [%rd106+24];
	ld.global.u32 	%r102, [%rd107+24];
	mul.wide.s32 	%rd120, %r102, 4;
	add.s64 	%rd121, %rd1, %rd120;
	ld.global.f32 	%f147, [%rd121];
	fma.rn.f32 	%f148, %f146, %f147, %f145;
	ld.global.f32 	%f149, [%rd106+28];
	ld.global.u32 	%r103, [%rd107+28];
	mul.wide.s32 	%rd122, %r103, 4;
	add.s64 	%rd123, %rd1, %rd122;
	ld.global.f32 	%f150, [%rd123];
	fma.rn.f32 	%f151, %f149, %f150, %f148;
	ld.global.f32 	%f152, [%rd106+32];
	ld.global.u32 	%r104, [%rd107+32];
	mul.wide.s32 	%rd124, %r104, 4;
	add.s64 	%rd125, %rd1, %rd124;
	ld.global.f32 	%f153, [%rd125];
	fma.rn.f32 	%f154, %f152, %f153, %f151;
	ld.global.f32 	%f155, [%rd106+36];
	ld.global.u32 	%r105, [%rd107+36];
	mul.wide.s32 	%rd126, %r105, 4;
	add.s64 	%rd127, %rd1, %rd126;
	ld.global.f32 	%f156, [%rd127];
	fma.rn.f32 	%f157, %f155, %f156, %f154;
	ld.global.f32 	%f158, [%rd106+40];
	ld.global.u32 	%r106, [%rd107+40];
	mul.wide.s32 	%rd128, %r106, 4;
	add.s64 	%rd129, %rd1, %rd128;
	ld.global.f32 	%f159, [%rd129];
	fma.rn.f32 	%f160, %f158, %f159, %f157;
	ld.global.f32 	%f161, [%rd106+44];
	ld.global.u32 	%r107, [%rd107+44];
	mul.wide.s32 	%rd130, %r107, 4;
	add.s64 	%rd131, %rd1, %rd130;
	ld.global.f32 	%f162, [%rd131];
	fma.rn.f32 	%f163, %f161, %f162, %f160;
	ld.global.f32 	%f164, [%rd106+48];
	ld.global.u32 	%r108, [%rd107+48];
	mul.wide.s32 	%rd132, %r108, 4;
	add.s64 	%rd133, %rd1, %rd132;
	ld.global.f32 	%f165, [%rd133];
	fma.rn.f32 	%f166, %f164, %f165, %f163;
	ld.global.f32 	%f167, [%rd106+52];
	ld.global.u32 	%r109, [%rd107+52];
	mul.wide.s32 	%rd134, %r109, 4;
	add.s64 	%rd135, %rd1, %rd134;
	ld.global.f32 	%f168, [%rd135];
	fma.rn.f32 	%f169, %f167, %f168, %f166;
	ld.global.f32 	%f170, [%rd106+56];
	ld.global.u32 	%r110, [%rd107+56];
	mul.wide.s32 	%rd136, %r110, 4;
	add.s64 	%rd137, %rd1, %rd136;
	ld.global.f32 	%f171, [%rd137];
	fma.rn.f32 	%f172, %f170, %f171, %f169;
	ld.global.f32 	%f173, [%rd106+60];
	ld.global.u32 	%r111, [%rd107+60];
	mul.wide.s32 	%rd138, %r111, 4;
	add.s64 	%rd139, %rd1, %rd138;
	ld.global.f32 	%f174, [%rd139];
	fma.rn.f32 	%f233, %f173, %f174, %f172;
	add.s32 	%r138, %r138, 16;
	add.s32 	%r136, %r136, 16;
	setp.ne.s32 	%p21, %r136, 0;
	@%p21 bra 	$L__BB10_28;
$L__BB10_29:
	setp.eq.s32 	%p22, %r35, 0;
	@%p22 bra 	$L__BB10_39;
	and.b32  	%r42, %r34, 7;
	setp.lt.u32 	%p23, %r35, 8;
	@%p23 bra 	$L__BB10_32;
	mul.wide.s32 	%rd140, %r138, 4;
	add.s64 	%rd141, %rd3, %rd140;
	ld.global.f32 	%f176, [%rd141];
	add.s64 	%rd142, %rd2, %rd140;
	ld.global.u32 	%r112, [%rd142];
	mul.wide.s32 	%rd143, %r112, 4;
	add.s64 	%rd144, %rd1, %rd143;
	ld.global.f32 	%f177, [%rd144];
	fma.rn.f32 	%f178, %f176, %f177, %f233;
	ld.global.f32 	%f179, [%rd141+4];
	ld.global.u32 	%r113, [%rd142+4];
	mul.wide.s32 	%rd145, %r113, 4;
	add.s64 	%rd146, %rd1, %rd145;
	ld.global.f32 	%f180, [%rd146];
	fma.rn.f32 	%f181, %f179, %f180, %f178;
	ld.global.f32 	%f182, [%rd141+8];
	ld.global.u32 	%r114, [%rd142+8];
	mul.wide.s32 	%rd147, %r114, 4;
	add.s64 	%rd148, %rd1, %rd147;
	ld.global.f32 	%f183, [%rd148];
	fma.rn.f32 	%f184, %f182, %f183, %f181;
	ld.global.f32 	%f185, [%rd141+12];
	ld.global.u32 	%r115, [%rd142+12];
	mul.wide.s32 	%rd149, %r115, 4;
	add.s64 	%rd150, %rd1, %rd149;
	ld.global.f32 	%f186, [%rd150];
	fma.rn.f32 	%f187, %f185, %f186, %f184;
	ld.global.f32 	%f188, [%rd141+16];
	ld.global.u32 	%r116, [%rd142+16];
	mul.wide.s32 	%rd151, %r116, 4;
	add.s64 	%rd152, %rd1, %rd151;
	ld.global.f32 	%f189, [%rd152];
	fma.rn.f32 	%f190, %f188, %f189, %f187;
	ld.global.f32 	%f191, [%rd141+20];
	ld.global.u32 	%r117, [%rd142+20];
	mul.wide.s32 	%rd153, %r117, 4;
	add.s64 	%rd154, %rd1, %rd153;
	ld.global.f32 	%f192, [%rd154];
	fma.rn.f32 	%f193, %f191, %f192, %f190;
	ld.global.f32 	%f194, [%rd141+24];
	ld.global.u32 	%r118, [%rd142+24];
	mul.wide.s32 	%rd155, %r118, 4;
	add.s64 	%rd156, %rd1, %rd155;
	ld.global.f32 	%f195, [%rd156];
	fma.rn.f32 	%f196, %f194, %f195, %f193;
	ld.global.f32 	%f197, [%rd141+28];
	ld.global.u32 	%r119, [%rd142+28];
	mul.wide.s32 	%rd157, %r119, 4;
	add.s64 	%rd158, %rd1, %rd157;
	ld.global.f32 	%f198, [%rd158];
	fma.rn.f32 	%f233, %f197, %f198, %f196;
	add.s32 	%r138, %r138, 8;
$L__BB10_32:
	setp.eq.s32 	%p24, %r42, 0;
	@%p24 bra 	$L__BB10_39;
	and.b32  	%r45, %r34, 3;
	setp.lt.u32 	%p25, %r42, 4;
	@%p25 bra 	$L__BB10_35;
	mul.wide.s32 	%rd159, %r138, 4;
	add.s64 	%rd160, %rd3, %rd159;
	ld.global.f32 	%f200, [%rd160];
	add.s64 	%rd161, %rd2, %rd159;
	ld.global.u32 	%r120, [%rd161];
	mul.wide.s32 	%rd162, %r120, 4;
	add.s64 	%rd163, %rd1, %rd162;
	ld.global.f32 	%f201, [%rd163];
	fma.rn.f32 	%f202, %f200, %f201, %f233;
	ld.global.f32 	%f203, [%rd160+4];
	ld.global.u32 	%r121, [%rd161+4];
	mul.wide.s32 	%rd164, %r121, 4;
	add.s64 	%rd165, %rd1, %rd164;
	ld.global.f32 	%f204, [%rd165];
	fma.rn.f32 	%f205, %f203, %f204, %f202;
	ld.global.f32 	%f206, [%rd160+8];
	ld.global.u32 	%r122, [%rd161+8];
	mul.wide.s32 	%rd166, %r122, 4;
	add.s64 	%rd167, %rd1, %rd166;
	ld.global.f32 	%f207, [%rd167];
	fma.rn.f32 	%f208, %f206, %f207, %f205;
	ld.global.f32 	%f209, [%rd160+12];
	ld.global.u32 	%r123, [%rd161+12];
	mul.wide.s32 	%rd168, %r123, 4;
	add.s64 	%rd169, %rd1, %rd168;
	ld.global.f32 	%f210, [%rd169];
	fma.rn.f32 	%f233, %f209, %f210, %f208;
	add.s32 	%r138, %r138, 4;
$L__BB10_35:
	setp.eq.s32 	%p26, %r45, 0;
	@%p26 bra 	$L__BB10_39;
	mul.wide.s32 	%rd170, %r138, 4;
	add.s64 	%rd9, %rd3, %rd170;
	ld.global.f32 	%f211, [%rd9];
	add.s64 	%rd10, %rd2, %rd170;
	ld.global.u32 	%r124, [%rd10];
	mul.wide.s32 	%rd171, %r124, 4;
	add.s64 	%rd172, %rd1, %rd171;
	ld.global.f32 	%f212, [%rd172];
	fma.rn.f32 	%f233, %f211, %f212, %f233;
	setp.eq.s32 	%p27, %r45, 1;
	@%p27 bra 	$L__BB10_39;
	ld.global.f32 	%f213, [%rd9+4];
	ld.global.u32 	%r125, [%rd10+4];
	mul.wide.s32 	%rd173, %r125, 4;
	add.s64 	%rd174, %rd1, %rd173;
	ld.global.f32 	%f214, [%rd174];
	fma.rn.f32 	%f233, %f213, %f214, %f233;
	setp.eq.s32 	%p28, %r45, 2;
	@%p28 bra 	$L__BB10_39;
	ld.global.f32 	%f215, [%rd9+8];
	ld.global.u32 	%r126, [%rd10+8];
	mul.wide.s32 	%rd175, %r126, 4;
	add.s64 	%rd176, %rd1, %rd175;
	ld.global.f32 	%f216, [%rd176];
	fma.rn.f32 	%f233, %f215, %f216, %f233;
$L__BB10_39:
	mul.f32 	%f217, %f1, %f233;
	mul.wide.s32 	%rd177, %r31, 4;
	add.s64 	%rd178, %rd6, %rd177;
	st.global.f32 	[%rd178], %f217;
$L__BB10_40:
	add.s32 	%r135, %r135, 1;
	setp.ne.s32 	%p29, %r135, %r49;
	@%p29 bra 	$L__BB10_24;
$L__BB10_41:
	ret;

}
	// .globl	_ZN3cub18CUB_300001_SM_10006detail9transform16transform_kernelINS2_10policy_hubILb1EN4cuda3std3__45tupleIJN6thrust24THRUST_300001_SM_1000_NS6detail15normal_iteratorINSA_10device_ptrIiEEEESF_EEEE10policy1000El22matrix_vec_mul_functorNSC_INSD_IfEEEEJPiSM_EEEvT0_iT1_T2_DpNS2_10kernel_argIT3_EE
.visible .entry _ZN3cub18CUB_300001_SM_10006detail9transform16transform_kernelINS2_10policy_hubILb1EN4cuda3std3__45tupleIJN6thrust24THRUST_300001_SM_1000_NS6detail15normal_iteratorINSA_10device_ptrIiEEEESF_EEEE10policy1000El22matrix_vec_mul_functorNSC_INSD_IfEEEEJPiSM_EEEvT0_iT1_T2_DpNS2_10kernel_argIT3_EE(
	.param .u64 _ZN3cub18CUB_300001_SM_10006detail9transform16transform_kernelINS2_10policy_hubILb1EN4cuda3std3__45tupleIJN6thrust24THRUST_300001_SM_1000_NS6detail15normal_iteratorINSA_10device_ptrIiEEEESF_EEEE10policy1000El22matrix_vec_mul_functorNSC_INSD_IfEEEEJPiSM_EEEvT0_iT1_T2_DpNS2_10kernel_argIT3_EE_param_0,
	.param .u32 _ZN3cub18CUB_300001_SM_10006detail9transform16transform_kernelINS2_10policy_hubILb1EN4cuda3std3__45tupleIJN6thrust24THRUST_300001_SM_1000_NS6detail15normal_iteratorINSA_10device_ptrIiEEEESF_EEEE10policy1000El22matrix_vec_mul_functorNSC_INSD_IfEEEEJPiSM_EEEvT0_iT1_T2_DpNS2_10kernel_argIT3_EE_param_1,
	.param .align 8 .b8 _ZN3cub18CUB_300001_SM_10006detail9transform16transform_kernelINS2_10policy_hubILb1EN4cuda3std3__45tupleIJN6thrust24THRUST_300001_SM_1000_NS6detail15normal_iteratorINSA_10device_ptrIiEEEESF_EEEE10policy1000El22matrix_vec_mul_functorNSC_INSD_IfEEEEJPiSM_EEEvT0_iT1_T2_DpNS2_10kernel_argIT3_EE_param_2[32],
	.param .align 8 .b8 _ZN3cub18CUB_300001_SM_10006detail9transform16transform_kernelINS2_10policy_hubILb1EN4cuda3std3__45tupleIJN6thrust24THRUST_300001_SM_1000_NS6detail15normal_iteratorINSA_10device_ptrIiEEEESF_EEEE10policy1000El22matrix_vec_mul_functorNSC_INSD_IfEEEEJPiSM_EEEvT0_iT1_T2_DpNS2_10kernel_argIT3_EE_param_3[8],
	.param .align 8 .b8 _ZN3cub18CUB_300001_SM_10006detail9transform16transform_kernelINS2_10policy_hubILb1EN4cuda3std3__45tupleIJN6thrust24THRUST_300001_SM_1000_NS6detail15normal_iteratorINSA_10device_ptrIiEEEESF_EEEE10policy1000El22matrix_vec_mul_functorNSC_INSD_IfEEEEJPiSM_EEEvT0_iT1_T2_DpNS2_10kernel_argIT3_EE_param_4[16],
	.param .align 8 .b8 _ZN3cub18CUB_300001_SM_10006detail9transform16transform_kernelINS2_10policy_hubILb1EN4cuda3std3__45tupleIJN6thrust24THRUST_300001_SM_1000_NS6detail15normal_iteratorINSA_10device_ptrIiEEEESF_EEEE10policy1000El22matrix_vec_mul_functorNSC_INSD_IfEEEEJPiSM_EEEvT0_iT1_T2_DpNS2_10kernel_argIT3_EE_param_5[16]
)
.maxntid 128
{
	.reg .pred 	%p<30>;
	.reg .b32 	%r<138>;
	.reg .b32 	%f<234>;
	.reg .b64 	%rd<185>;

	ld.param.f32 	%f29, [_ZN3cub18CUB_300001_SM_10006detail9transform16transform_kernelINS2_10policy_hubILb1EN4cuda3std3__45tupleIJN6thrust24THRUST_300001_SM_1000_NS6detail15normal_iteratorINSA_10device_ptrIiEEEESF_EEEE10policy1000El22matrix_vec_mul_functorNSC_INSD_IfEEEEJPiSM_EEEvT0_iT1_T2_DpNS2_10kernel_argIT3_EE_param_2];
	ld.param.u64 	%rd14, [_ZN3cub18CUB_300001_SM_10006detail9transform16transform_kernelINS2_10policy_hubILb1EN4cuda3std3__45tupleIJN6thrust24THRUST_300001_SM_1000_NS6detail15normal_iteratorINSA_10device_ptrIiEEEESF_EEEE10policy1000El22matrix_vec_mul_functorNSC_INSD_IfEEEEJPiSM_EEEvT0_iT1_T2_DpNS2_10kernel_argIT3_EE_param_0];
	ld.param.u64 	%rd13, [_ZN3cub18CUB_300001_SM_10006detail9transform16transform_kernelINS2_10policy_hubILb1EN4cuda3std3__45tupleIJN6thrust24THRUST_300001_SM_1000_NS6detail15normal_iteratorINSA_10device_ptrIiEEEESF_EEEE10policy1000El22matrix_vec_mul_functorNSC_INSD_IfEEEEJPiSM_EEEvT0_iT1_T2_DpNS2_10kernel_argIT3_EE_param_2+24];
	ld.param.u64 	%rd12, [_ZN3cub18CUB_300001_SM_10006detail9transform16transform_kernelINS2_10policy_hubILb1EN4cuda3std3__45tupleIJN6thrust24THRUST_300001_SM_1000_NS6detail15normal_iteratorINSA_10device_ptrIiEEEESF_EEEE10policy1000El22matrix_vec_mul_functorNSC_INSD_IfEEEEJPiSM_EEEvT0_iT1_T2_DpNS2_10kernel_argIT3_EE_param_2+16];
	ld.param.u64 	%rd11, [_ZN3cub18CUB_300001_SM_10006detail9transform16transform_kernelINS2_10policy_hubILb1EN4cuda3std3__45tupleIJN6thrust24THRUST_300001_SM_1000_NS6detail15normal_iteratorINSA_10device_ptrIiEEEESF_EEEE10policy1000El22matrix_vec_mul_functorNSC_INSD_IfEEEEJPiSM_EEEvT0_iT1_T2_DpNS2_10kernel_argIT3_EE_param_2+8];
	ld.param.u64 	%rd15, [_ZN3cub18CUB_300001_SM_10006detail9transform16transform_kernelINS2_10policy_hubILb1EN4cuda3std3__45tupleIJN6thrust24THRUST_300001_SM_1000_NS6detail15normal_iteratorINSA_10device_ptrIiEEEESF_EEEE10policy1000El22matrix_vec_mul_functorNSC_INSD_IfEEEEJPiSM_EEEvT0_iT1_T2_DpNS2_10kernel_argIT3_EE_param_5];
	ld.param.u64 	%rd16, [_ZN3cub18CUB_300001_SM_10006detail9transform16transform_kernelINS2_10policy_hubILb1EN4cuda3std3__45tupleIJN6thrust24THRUST_300001_SM_1000_NS6detail15normal_iteratorINSA_10device_ptrIiEEEESF_EEEE10policy1000El22matrix_vec_mul_functorNSC_INSD_IfEEEEJPiSM_EEEvT0_iT1_T2_DpNS2_10kernel_argIT3_EE_param_4];
	ld.param.u64 	%rd17, [_ZN3cub18CUB_300001_SM_10006detail9transform16transform_kernelINS2_10policy_hubILb1EN4cuda3std3__45tupleIJN6thrust24THRUST_300001_SM_1000_NS6detail15normal_iteratorINSA_10device_ptrIiEEEESF_EEEE10policy1000El22matrix_vec_mul_functorNSC_INSD_IfEEEEJPiSM_EEEvT0_iT1_T2_DpNS2_10kernel_argIT3_EE_param_3];
	ld.param.u32 	%r48, [_ZN3cub18CUB_300001_SM_10006detail9transform16transform_kernelINS2_10policy_hubILb1EN4cuda3std3__45tupleIJN6thrust24THRUST_300001_SM_1000_NS6detail15normal_iteratorINSA_10device_ptrIiEEEESF_EEEE10policy1000El22matrix_vec_mul_functorNSC_INSD_IfEEEEJPiSM_EEEvT0_iT1_T2_DpNS2_10kernel_argIT3_EE_param_1];
	cvta.to.global.u64 	%rd18, %rd17;
	cvta.to.global.u64 	%rd19, %rd16;
	cvta.to.global.u64 	%rd20, %rd15;
	cvta.to.global.u64 	%rd1, %rd11;
	cvta.to.global.u64 	%rd2, %rd12;
	cvta.to.global.u64 	%rd3, %rd13;
	shl.b32 	%r1, %r48, 7;
	mov.u32 	%r49, %ctaid.x;
	cvt.u64.u32 	%rd21, %r49;
	cvt.s64.s32 	%rd22, %r1;
	mul.lo.s64 	%rd23, %rd22, %rd21;
	sub.s64 	%rd24, %rd14, %rd23;
	min.s64 	%rd25, %rd24, %rd22;
	cvt.u32.u64 	%r2, %rd25;
	shl.b64 	%rd26, %rd23, 2;
	add.s64 	%rd4, %rd19, %rd26;
	add.s64 	%rd5, %rd20, %rd26;
	add.s64 	%rd6, %rd18, %rd26;
	shl.b32 	%r3, %r2, 2;
	mov.u32 	%r4, %tid.x;
	shl.b32 	%r125, %r4, 7;
	setp.ge.s32 	%p1, %r125, %r3;
	@%p1 bra 	$L__BB11_4;
	mov.u32 	%r124, %r125;
$L__BB11_2:
	.pragma "nounroll";
	cvt.u64.u32 	%rd28, %r124;
	add.s64 	%rd27, %rd4, %rd28;
	// begin inline asm
	prefetch.global.L2 [%rd27];
	// end inline asm
	add.s32 	%r124, %r124, 16384;
	setp.lt.s32 	%p2, %r124, %r3;
	@%p2 bra 	$L__BB11_2;
$L__BB11_3:
	.pragma "nounroll";
	cvt.u64.u32 	%rd30, %r125;
	add.s64 	%rd29, %rd5, %rd30;
	// begin inline asm
	prefetch.global.L2 [%rd29];
	// end inline asm
	add.s32 	%r125, %r125, 16384;
	setp.lt.s32 	%p3, %r125, %r3;
	@%p3 bra 	$L__BB11_3;
$L__BB11_4:
	setp.eq.s32 	%p4, %r1, %r2;
	@%p4 bra 	$L__BB11_24;
	setp.lt.s32 	%p5, %r48, 1;
	@%p5 bra 	$L__BB11_41;
	mov.b32 	%r132, 0;
$L__BB11_7:
	shl.b32 	%r51, %r132, 7;
	add.s32 	%r30, %r51, %r4;
	setp.ge.s32 	%p6, %r30, %r2;
	@%p6 bra 	$L__BB11_23;
	mul.wide.s32 	%rd31, %r30, 4;
	add.s64 	%rd32, %rd4, %rd31;
	add.s64 	%rd33, %rd5, %rd31;
	ld.global.u32 	%r135, [%rd32];
	ld.global.u32 	%r32, [%rd33];
	setp.ge.s32 	%p7, %r135, %r32;
	mov.f32 	%f233, 0f00000000;
	@%p7 bra 	$L__BB11_22;
	add.s32 	%r52, %r135, 1;
	max.s32 	%r53, %r32, %r52;
	sub.s32 	%r33, %r53, %r135;
	and.b32  	%r34, %r33, 15;
	sub.s32 	%r54, %r135, %r53;
	setp.gt.u32 	%p8, %r54, -16;
	mov.f32 	%f233, 0f00000000;
	@%p8 bra 	$L__BB11_12;
	and.b32  	%r35, %r33, -16;
	mov.b32 	%r134, 0;
	mov.f32 	%f233, 0f00000000;
$L__BB11_11:
	.pragma "nounroll";
	mul.wide.s32 	%rd34, %r135, 4;
	add.s64 	%rd35, %rd3, %rd34;
	ld.global.f32 	%f34, [%rd35];
	add.s64 	%rd36, %rd2, %rd34;
	ld.global.u32 	%r56, [%rd36];
	mul.wide.s32 	%rd37, %r56, 4;
	add.s64 	%rd38, %rd1, %rd37;
	ld.global.f32 	%f35, [%rd38];
	fma.rn.f32 	%f36, %f34, %f35, %f233;
	ld.global.f32 	%f37, [%rd35+4];
	ld.global.u32 	%r57, [%rd36+4];
	mul.wide.s32 	%rd39, %r57, 4;
	add.s64 	%rd40, %rd1, %rd39;
	ld.global.f32 	%f38, [%rd40];
	fma.rn.f32 	%f39, %f37, %f38, %f36;
	ld.global.f32 	%f40, [%rd35+8];
	ld.global.u32 	%r58, [%rd36+8];
	mul.wide.s32 	%rd41, %r58, 4;
	add.s64 	%rd42, %rd1, %rd41;
	ld.global.f32 	%f41, [%rd42];
	fma.rn.f32 	%f42, %f40, %f41, %f39;
	ld.global.f32 	%f43, [%rd35+12];
	ld.global.u32 	%r59, [%rd36+12];
	mul.wide.s32 	%rd43, %r59, 4;
	add.s64 	%rd44, %rd1, %rd43;
	ld.global.f32 	%f44, [%rd44];
	fma.rn.f32 	%f45, %f43, %f44, %f42;
	ld.global.f32 	%f46, [%rd35+16];
	ld.global.u32 	%r60, [%rd36+16];
	mul.wide.s32 	%rd45, %r60, 4;
	add.s64 	%rd46, %rd1, %rd45;
	ld.global.f32 	%f47, [%rd46];
	fma.rn.f32 	%f48, %f46, %f47, %f45;
	ld.global.f32 	%f49, [%rd35+20];
	ld.global.u32 	%r61, [%rd36+20];
	mul.wide.s32 	%rd47, %r61, 4;
	add.s64 	%rd48, %rd1, %rd47;
	ld.global.f32 	%f50, [%rd48];
	fma.rn.f32 	%f51, %f49, %f50, %f48;
	ld.global.f32 	%f52, [%rd35+24];
	ld.global.u32 	%r62, [%rd36+24];
	mul.wide.s32 	%rd49, %r62, 4;
	add.s64 	%rd50, %rd1, %rd49;
	ld.global.f32 	%f53, [%rd50];
	fma.rn.f32 	%f54, %f52, %f53, %f51;
	ld.global.f32 	%f55, [%rd35+28];
	ld.global.u32 	%r63, [%rd36+28];
	mul.wide.s32 	%rd51, %r63, 4;
	add.s64 	%rd52, %rd1, %rd51;
	ld.global.f32 	%f56, [%rd52];
	fma.rn.f32 	%f57, %f55, %f56, %f54;
	ld.global.f32 	%f58, [%rd35+32];
	ld.global.u32 	%r64, [%rd36+32];
	mul.wide.s32 	%rd53, %r64, 4;
	add.s64 	%rd54, %rd1, %rd53;
	ld.global.f32 	%f59, [%rd54];
	fma.rn.f32 	%f60, %f58, %f59, %f57;
	ld.global.f32 	%f61, [%rd35+36];
	ld.global.u32 	%r65, [%rd36+36];
	mul.wide.s32 	%rd55, %r65, 4;
	add.s64 	%rd56, %rd1, %rd55;
	ld.global.f32 	%f62, [%rd56];
	fma.rn.f32 	%f63, %f61, %f62, %f60;
	ld.global.f32 	%f64, [%rd35+40];
	ld.global.u32 	%r66, [%rd36+40];
	mul.wide.s32 	%rd57, %r66, 4;
	add.s64 	%rd58, %rd1, %rd57;
	ld.global.f32 	%f65, [%rd58];
	fma.rn.f32 	%f66, %f64, %f65, %f63;
	ld.global.f32 	%f67, [%rd35+44];
	ld.global.u32 	%r67, [%rd36+44];
	mul.wide.s32 	%rd59, %r67, 4;
	add.s64 	%rd60, %rd1, %rd59;
	ld.global.f32 	%f68, [%rd60];
	fma.rn.f32 	%f69, %f67, %f68, %f66;
	ld.global.f32 	%f70, [%rd35+48];
	ld.global.u32 	%r68, [%rd36+48];
	mul.wide.s32 	%rd61, %r68, 4;
	add.s64 	%rd62, %rd1, %rd61;
	ld.global.f32 	%f71, [%rd62];
	fma.rn.f32 	%f72, %f70, %f71, %f69;
	ld.global.f32 	%f73, [%rd35+52];
	ld.global.u32 	%r69, [%rd36+52];
	mul.wide.s32 	%rd63, %r69, 4;
	add.s64 	%rd64, %rd1, %rd63;
	ld.global.f32 	%f74, [%rd64];
	fma.rn.f32 	%f75, %f73, %f74, %f72;
	ld.global.f32 	%f76, [%rd35+56];
	ld.global.u32 	%r70, [%rd36+56];
	mul.wide.s32 	%rd65, %r70, 4;
	add.s64 	%rd66, %rd1, %rd65;
	ld.global.f32 	%f77, [%rd66];
	fma.rn.f32 	%f78, %f76, %f77, %f75;
	ld.global.f32 	%f79, [%rd35+60];
	ld.global.u32 	%r71, [%rd36+60];
	mul.wide.s32 	%rd67, %r71, 4;
	add.s64 	%rd68, %rd1, %rd67;
	ld.global.f32 	%f80, [%rd68];
	fma.rn.f32 	%f233, %f79, %f80, %f78;
	add.s32 	%r135, %r135, 16;
	add.s32 	%r134, %r134, 16;
	setp.ne.s32 	%p9, %r134, %r35;
	@%p9 bra 	$L__BB11_11;
$L__BB11_12:
	setp.eq.s32 	%p10, %r34, 0;
	@%p10 bra 	$L__BB11_22;
	and.b32  	%r41, %r33, 7;
	setp.lt.u32 	%p11, %r34, 8;
	@%p11 bra 	$L__BB11_15;
	mul.wide.s32 	%rd69, %r135, 4;
	add.s64 	%rd70, %rd3, %rd69;
	ld.global.f32 	%f82, [%rd70];
	add.s64 	%rd71, %rd2, %rd69;
	ld.global.u32 	%r72, [%rd71];
	mul.wide.s32 	%rd72, %r72, 4;
	add.s64 	%rd73, %rd1, %rd72;
	ld.global.f32 	%f83, [%rd73];
	fma.rn.f32 	%f84, %f82, %f83, %f233;
	ld.global.f32 	%f85, [%rd70+4];
	ld.global.u32 	%r73, [%rd71+4];
	mul.wide.s32 	%rd74, %r73, 4;
	add.s64 	%rd75, %rd1, %rd74;
	ld.global.f32 	%f86, [%rd75];
	fma.rn.f32 	%f87, %f85, %f86, %f84;
	ld.global.f32 	%f88, [%rd70+8];
	ld.global.u32 	%r74, [%rd71+8];
	mul.wide.s32 	%rd76, %r74, 4;
	add.s64 	%rd77, %rd1, %rd76;
	ld.global.f32 	%f89, [%rd77];
	fma.rn.f32 	%f90, %f88, %f89, %f87;
	ld.global.f32 	%f91, [%rd70+12];
	ld.global.u32 	%r75, [%rd71+12];
	mul.wide.s32 	%rd78, %r75, 4;
	add.s64 	%rd79, %rd1, %rd78;
	ld.global.f32 	%f92, [%rd79];
	fma.rn.f32 	%f93, %f91, %f92, %f90;
	ld.global.f32 	%f94, [%rd70+16];
	ld.global.u32 	%r76, [%rd71+16];
	mul.wide.s32 	%rd80, %r76, 4;
	add.s64 	%rd81, %rd1, %rd80;
	ld.global.f32 	%f95, [%rd81];
	fma.rn.f32 	%f96, %f94, %f95, %f93;
	ld.global.f32 	%f97, [%rd70+20];
	ld.global.u32 	%r77, [%rd71+20];
	mul.wide.s32 	%rd82, %r77, 4;
	add.s64 	%rd83, %rd1, %rd82;
	ld.global.f32 	%f98, [%rd83];
	fma.rn.f32 	%f99, %f97, %f98, %f96;
	ld.global.f32 	%f100, [%rd70+24];
	ld.global.u32 	%r78, [%rd71+24];
	mul.wide.s32 	%rd84, %r78, 4;
	add.s64 	%rd85, %rd1, %rd84;
	ld.global.f32 	%f101, [%rd85];
	fma.rn.f32 	%f102, %f100, %f101, %f99;
	ld.global.f32 	%f103, [%rd70+28];
	ld.global.u32 	%r79, [%rd71+28];
	mul.wide.s32 	%rd86, %r79, 4;
	add.s64 	%rd87, %rd1, %rd86;
	ld.global.f32 	%f104, [%rd87];
	fma.rn.f32 	%f233, %f103, %f104, %f102;
	add.s32 	%r135, %r135, 8;
$L__BB11_15:
	setp.eq.s32 	%p12, %r41, 0;
	@%p12 bra 	$L__BB11_22;
	and.b32  	%r44, %r33, 3;
	setp.lt.u32 	%p13, %r41, 4;
	@%p13 bra 	$L__BB11_18;
	mul.wide.s32 	%rd88, %r135, 4;
	add.s64 	%rd89, %rd3, %rd88;
	ld.global.f32 	%f106, [%rd89];
	add.s64 	%rd90, %rd2, %rd88;
	ld.global.u32 	%r80, [%rd90];
	mul.wide.s32 	%rd91, %r80, 4;
	add.s64 	%rd92, %rd1, %rd91;
	ld.global.f32 	%f107, [%rd92];
	fma.rn.f32 	%f108, %f106, %f107, %f233;
	ld.global.f32 	%f109, [%rd89+4];
	ld.global.u32 	%r81, [%rd90+4];
	mul.wide.s32 	%rd93, %r81, 4;
	add.s64 	%rd94, %rd1, %rd93;
	ld.global.f32 	%f110, [%rd94];
	fma.rn.f32 	%f111, %f109, %f110, %f108;
	ld.global.f32 	%f112, [%rd89+8];
	ld.global.u32 	%r82, [%rd90+8];
	mul.wide.s32 	%rd95, %r82, 4;
	add.s64 	%rd96, %rd1, %rd95;
	ld.global.f32 	%f113, [%rd96];
	fma.rn.f32 	%f114, %f112, %f113, %f111;
	ld.global.f32 	%f115, [%rd89+12];
	ld.global.u32 	%r83, [%rd90+12];
	mul.wide.s32 	%rd97, %r83, 4;
	add.s64 	%rd98, %rd1, %rd97;
	ld.global.f32 	%f116, [%rd98];
	fma.rn.f32 	%f233, %f115, %f116, %f114;
	add.s32 	%r135, %r135, 4;
$L__BB11_18:
	setp.eq.s32 	%p14, %r44, 0;
	@%p14 bra 	$L__BB11_22;
	mul.wide.s32 	%rd99, %r135, 4;
	add.s64 	%rd9, %rd3, %rd99;
	ld.global.f32 	%f117, [%rd9];
	add.s64 	%rd10, %rd2, %rd99;
	ld.global.u32 	%r84, [%rd10];
	mul.wide.s32 	%rd100, %r84, 4;
	add.s64 	%rd101, %rd1, %rd100;
	ld.global.f32 	%f118, [%rd101];
	fma.rn.f32 	%f233, %f117, %f118, %f233;
	setp.eq.s32 	%p15, %r44, 1;
	@%p15 bra 	$L__BB11_22;
	ld.global.f32 	%f119, [%rd9+4];
	ld.global.u32 	%r85, [%rd10+4];
	mul.wide.s32 	%rd102, %r85, 4;
	add.s64 	%rd103, %rd1, %rd102;
	ld.global.f32 	%f120, [%rd103];
	fma.rn.f32 	%f233, %f119, %f120, %f233;
	setp.eq.s32 	%p16, %r44, 2;
	@%p16 bra 	$L__BB11_22;
	ld.global.f32 	%f121, [%rd9+8];
	ld.global.u32 	%r86, [%rd10+8];
	mul.wide.s32 	%rd104, %r86, 4;
	add.s64 	%rd105, %rd1, %rd104;
	ld.global.f32 	%f122, [%rd105];
	fma.rn.f32 	%f233, %f121, %f122, %f233;
$L__BB11_22:
	mul.f32 	%f123, %f29, %f233;
	mul.wide.s32 	%rd106, %r30, 4;
	add.s64 	%rd107, %rd6, %rd106;
	st.global.f32 	[%rd107], %f123;
$L__BB11_23:
	add.s32 	%r132, %r132, 1;
	setp.ne.s32 	%p17, %r132, %r48;
	@%p17 bra 	$L__BB11_7;
	bra.uni 	$L__BB11_41;
$L__BB11_24:
	setp.lt.s32 	%p18, %r48, 1;
	@%p18 bra 	$L__BB11_41;
	mov.b32 	%r126, 0;
$L__BB11_26:
	shl.b32 	%r88, %r126, 7;
	add.s32 	%r11, %r88, %r4;
	mul.wide.s32 	%rd108, %r11, 4;
	add.s64 	%rd109, %rd4, %rd108;
	add.s64 	%rd110, %rd5, %rd108;
	ld.global.u32 	%r129, [%rd109];
	ld.global.u32 	%r13, [%rd110];
	setp.ge.s32 	%p19, %r129, %r13;
	mov.f32 	%f225, 0f00000000;
	@%p19 bra 	$L__BB11_40;
	add.s32 	%r89, %r129, 1;
	max.s32 	%r90, %r13, %r89;
	sub.s32 	%r14, %r90, %r129;
	and.b32  	%r15, %r14, 15;
	sub.s32 	%r91, %r129, %r90;
	setp.gt.u32 	%p20, %r91, -16;
	mov.f32 	%f225, 0f00000000;
	@%p20 bra 	$L__BB11_30;
	and.b32  	%r92, %r14, -16;
	neg.s32 	%r127, %r92;
	mov.f32 	%f225, 0f00000000;
$L__BB11_29:
	.pragma "nounroll";
	mul.wide.s32 	%rd111, %r129, 4;
	add.s64 	%rd112, %rd3, %rd111;
	add.s64 	%rd113, %rd2, %rd111;
	ld.global.f32 	%f128, [%rd112];
	ld.global.u32 	%r93, [%rd113];
	mul.wide.s32 	%rd114, %r93, 4;
	add.s64 	%rd115, %rd1, %rd114;
	ld.global.f32 	%f129, [%rd115];
	fma.rn.f32 	%f130, %f128, %f129, %f225;
	ld.global.f32 	%f131, [%rd112+4];
	ld.global.u32 	%r94, [%rd113+4];
	mul.wide.s32 	%rd116, %r94, 4;
	add.s64 	%rd117, %rd1, %rd116;
	ld.global.f32 	%f132, [%rd117];
	fma.rn.f32 	%f133, %f131, %f132, %f130;
	ld.global.f32 	%f134, [%rd112+8];
	ld.global.u32 	%r95, [%rd113+8];
	mul.wide.s32 	%rd118, %r95, 4;
	add.s64 	%rd119, %rd1, %rd118;
	ld.global.f32 	%f135, [%rd119];
	fma.rn.f32 	%f136, %f134, %f135, %f133;
	ld.global.f32 	%f137, [%rd112+12];
	ld.global.u32 	%r96, [%rd113+12];
	mul.wide.s32 	%rd120, %r96, 4;
	add.s64 	%rd121, %rd1, %rd120;
	ld.global.f32 	%f138, [%rd121];
	fma.rn.f32 	%f139, %f137, %f138, %f136;
	ld.global.f32 	%f140, [%rd112+16];
	ld.global.u32 	%r97, [%rd113+16];
	mul.wide.s32 	%rd122, %r97, 4;
	add.s64 	%rd123, %rd1, %rd122;
	ld.global.f32 	%f141, [%rd123];
	fma.rn.f32 	%f142, %f140, %f141, %f139;
	ld.global.f32 	%f143, [%rd112+20];
	ld.global.u32 	%r98, [%rd113+20];
	mul.wide.s32 	%rd124, %r98, 4;
	add.s64 	%rd125, %rd1, %rd124;
	ld.global.f32 	%f144, [%rd125];
	fma.rn.f32 	%f145, %f143, %f144, %f142;
	ld.global.f32 	%f146, [%rd112+24];
	ld.global.u32 	%r99, [%rd113+24];
	mul.wide.s32 	%rd126, %r99, 4;
	add.s64 	%rd127, %rd1, %rd126;
	ld.global.f32 	%f147, [%rd127];
	fma.rn.f32 	%f148, %f146, %f147, %f145;
	ld.global.f32 	%f149, [%rd112+28];
	ld.global.u32 	%r100, [%rd113+28];
	mul.wide.s32 	%rd128, %r100, 4;
	add.s64 	%rd129, %rd1, %rd128;
	ld.global.f32 	%f150, [%rd129];
	fma.rn.f32 	%f151, %f149, %f150, %f148;
	ld.global.f32 	%f152, [%rd112+32];
	ld.global.u32 	%r101, [%rd113+32];
	mul.wide.s32 	%rd130, %r101, 4;
	add.s64 	%rd131, %rd1, %rd130;
	ld.global.f32 	%f153, [%rd131];
	fma.rn.f32 	%f154, %f152, %f153, %f151;
	ld.global.f32 	%f155, [%rd112+36];
	ld.global.u32 	%r102, [%rd113+36];
	mul.wide.s32 	%rd132, %r102, 4;
	add.s64 	%rd133, %rd1, %rd132;
	ld.global.f32 	%f156, [%rd133];
	fma.rn.f32 	%f157, %f155, %f156, %f154;
	ld.global.f32 	%f158, [%rd112+40];
	ld.global.u32 	%r103, [%rd113+40];
	mul.wide.s32 	%rd134, %r103, 4;
	add.s64 	%rd135, %rd1, %rd134;
	ld.global.f32 	%f159, [%rd135];
	fma.rn.f32 	%f160, %f158, %f159, %f157;
	ld.global.f32 	%f161, [%rd112+44];
	ld.global.u32 	%r104, [%rd113+44];
	mul.wide.s32 	%rd136, %r104, 4;
	add.s64 	%rd137, %rd1, %rd136;
	ld.global.f32 	%f162, [%rd137];
	fma.rn.f32 	%f163, %f161, %f162, %f160;
	ld.global.f32 	%f164, [%rd112+48];
	ld.global.u32 	%r105, [%rd113+48];
	mul.wide.s32 	%rd138, %r105, 4;
	add.s64 	%rd139, %rd1, %rd138;
	ld.global.f32 	%f165, [%rd139];
	fma.rn.f32 	%f166, %f164, %f165, %f163;
	ld.global.f32 	%f167, [%rd112+52];
	ld.global.u32 	%r106, [%rd113+52];
	mul.wide.s32 	%rd140, %r106, 4;
	add.s64 	%rd141, %rd1, %rd140;
	ld.global.f32 	%f168, [%rd141];
	fma.rn.f32 	%f169, %f167, %f168, %f166;
	ld.global.f32 	%f170, [%rd112+56];
	ld.global.u32 	%r107, [%rd113+56];
	mul.wide.s32 	%rd142, %r107, 4;
	add.s64 	%rd143, %rd1, %rd142;
	ld.global.f32 	%f171, [%rd143];
	fma.rn.f32 	%f172, %f170, %f171, %f169;
	ld.global.f32 	%f173, [%rd112+60];
	ld.global.u32 	%r108, [%rd113+60];
	mul.wide.s32 	%rd144, %r108, 4;
	add.s64 	%rd145, %rd1, %rd144;
	ld.global.f32 	%f174, [%rd145];
	fma.rn.f32 	%f225, %f173, %f174, %f172;
	add.s32 	%r129, %r129, 16;
	add.s32 	%r127, %r127, 16;
	setp.ne.s32 	%p21, %r127, 0;
	@%p21 bra 	$L__BB11_29;
$L__BB11_30:
	setp.eq.s32 	%p22, %r15, 0;
	@%p22 bra 	$L__BB11_40;
	and.b32  	%r22, %r14, 7;
	setp.lt.u32 	%p23, %r15, 8;
	@%p23 bra 	$L__BB11_33;
	mul.wide.s32 	%rd146, %r129, 4;
	add.s64 	%rd147, %rd3, %rd146;
	ld.global.f32 	%f176, [%rd147];
	add.s64 	%rd148, %rd2, %rd146;
	ld.global.u32 	%r109, [%rd148];
	mul.wide.s32 	%rd149, %r109, 4;
	add.s64 	%rd150, %rd1, %rd149;
	ld.global.f32 	%f177, [%rd150];
	fma.rn.f32 	%f178, %f176, %f177, %f225;
	ld.global.f32 	%f179, [%rd147+4];
	ld.global.u32 	%r110, [%rd148+4];
	mul.wide.s32 	%rd151, %r110, 4;
	add.s64 	%rd152, %rd1, %rd151;
	ld.global.f32 	%f180, [%rd152];
	fma.rn.f32 	%f181, %f179, %f180, %f178;
	ld.global.f32 	%f182, [%rd147+8];
	ld.global.u32 	%r111, [%rd148+8];
	mul.wide.s32 	%rd153, %r111, 4;
	add.s64 	%rd154, %rd1, %rd153;
	ld.global.f32 	%f183, [%rd154];
	fma.rn.f32 	%f184, %f182, %f183, %f181;
	ld.global.f32 	%f185, [%rd147+12];
	ld.global.u32 	%r112, [%rd148+12];
	mul.wide.s32 	%rd155, %r112, 4;
	add.s64 	%rd156, %rd1, %rd155;
	ld.global.f32 	%f186, [%rd156];
	fma.rn.f32 	%f187, %f185, %f186, %f184;
	ld.global.f32 	%f188, [%rd147+16];
	ld.global.u32 	%r113, [%rd148+16];
	mul.wide.s32 	%rd157, %r113, 4;
	add.s64 	%rd158, %rd1, %rd157;
	ld.global.f32 	%f189, [%rd158];
	fma.rn.f32 	%f190, %f188, %f189, %f187;
	ld.global.f32 	%f191, [%rd147+20];
	ld.global.u32 	%r114, [%rd148+20];
	mul.wide.s32 	%rd159, %r114, 4;
	add.s64 	%rd160, %rd1, %rd159;
	ld.global.f32 	%f192, [%rd160];
	fma.rn.f32 	%f193, %f191, %f192, %f190;
	ld.global.f32 	%f194, [%rd147+24];
	ld.global.u32 	%r115, [%rd148+24];
	mul.wide.s32 	%rd161, %r115, 4;
	add.s64 	%rd162, %rd1, %rd161;
	ld.global.f32 	%f195, [%rd162];
	fma.rn.f32 	%f196, %f194, %f195, %f193;
	ld.global.f32 	%f197, [%rd147+28];
	ld.global.u32 	%r116, [%rd148+28];
	mul.wide.s32 	%rd163, %r116, 4;
	add.s64 	%rd164, %rd1, %rd163;
	ld.global.f32 	%f198, [%rd164];
	fma.rn.f32 	%f225, %f197, %f198, %f196;
	add.s32 	%r129, %r129, 8;
$L__BB11_33:
	setp.eq.s32 	%p24, %r22, 0;
	@%p24 bra 	$L__BB11_40;
	and.b32  	%r25, %r14, 3;
	setp.lt.u32 	%p25, %r22, 4;
	@%p25 bra 	$L__BB11_36;
	mul.wide.s32 	%rd165, %r129, 4;
	add.s64 	%rd166, %rd3, %rd165;
	ld.global.f32 	%f200, [%rd166];
	add.s64 	%rd167, %rd2, %rd165;
	ld.global.u32 	%r117, [%rd167];
	mul.wide.s32 	%rd168, %r117, 4;
	add.s64 	%rd169, %rd1, %rd168;
	ld.global.f32 	%f201, [%rd169];
	fma.rn.f32 	%f202, %f200, %f201, %f225;
	ld.global.f32 	%f203, [%rd166+4];
	ld.global.u32 	%r118, [%rd167+4];
	mul.wide.s32 	%rd170, %r118, 4;
	add.s64 	%rd171, %rd1, %rd170;
	ld.global.f32 	%f204, [%rd171];
	fma.rn.f32 	%f205, %f203, %f204, %f202;
	ld.global.f32 	%f206, [%rd166+8];
	ld.global.u32 	%r119, [%rd167+8];
	mul.wide.s32 	%rd172, %r119, 4;
	add.s64 	%rd173, %rd1, %rd172;
	ld.global.f32 	%f207, [%rd173];
	fma.rn.f32 	%f208, %f206, %f207, %f205;
	ld.global.f32 	%f209, [%rd166+12];
	ld.global.u32 	%r120, [%rd167+12];
	mul.wide.s32 	%rd174, %r120, 4;
	add.s64 	%rd175, %rd1, %rd174;
	ld.global.f32 	%f210, [%rd175];
	fma.rn.f32 	%f225, %f209, %f210, %f208;
	add.s32 	%r129, %r129, 4;
$L__BB11_36:
	setp.eq.s32 	%p26, %r25, 0;
	@%p26 bra 	$L__BB11_40;
	mul.wide.s32 	%rd176, %r129, 4;
	add.s64 	%rd7, %rd3, %rd176;
	ld.global.f32 	%f211, [%rd7];
	add.s64 	%rd8, %rd2, %rd176;
	ld.global.u32 	%r121, [%rd8];
	mul.wide.s32 	%rd177, %r121, 4;
	add.s64 	%rd178, %rd1, %rd177;
	ld.global.f32 	%f212, [%rd178];
	fma.rn.f32 	%f225, %f211, %f212, %f225;
	setp.eq.s32 	%p27, %r25, 1;
	@%p27 bra 	$L__BB11_40;
	ld.global.f32 	%f213, [%rd7+4];
	ld.global.u32 	%r122, [%rd8+4];
	mul.wide.s32 	%rd179, %r122, 4;
	add.s64 	%rd180, %rd1, %rd179;
	ld.global.f32 	%f214, [%rd180];
	fma.rn.f32 	%f225, %f213, %f214, %f225;
	setp.eq.s32 	%p28, %r25, 2;
	@%p28 bra 	$L__BB11_40;
	ld.global.f32 	%f215, [%rd7+8];
	ld.global.u32 	%r123, [%rd8+8];
	mul.wide.s32 	%rd181, %r123, 4;
	add.s64 	%rd182, %rd1, %rd181;
	ld.global.f32 	%f216, [%rd182];
	fma.rn.f32 	%f225, %f215, %f216, %f225;
$L__BB11_40:
	mul.f32 	%f217, %f29, %f225;
	add.s64 	%rd184, %rd6, %rd108;
	st.global.f32 	[%rd184], %f217;
	add.s32 	%r126, %r126, 1;
	setp.eq.s32 	%p29, %r126, %r48;
	@%p29 bra 	$L__BB11_41;
	bra.uni 	$L__BB11_26;
$L__BB11_41:
	ret;

}
	// .globl	_ZN3cub18CUB_300001_SM_10006detail9transform16transform_kernelINS2_10policy_hubILb0EN4cuda3std3__45tupleIJN6thrust24THRUST_300001_SM_1000_NS6detail15normal_iteratorINSA_10device_ptrIfEEEESF_EEEE10policy1000EiNS7_4plusIfEESF_JPfSL_EEEvT0_iT1_T2_DpNS2_10kernel_argIT3_EE
.visible .entry _ZN3cub18CUB_300001_SM_10006detail9transform16transform_kernelINS2_10policy_hubILb0EN4cuda3std3__45tupleIJN6thrust24THRUST_300001_SM_1000_NS6detail15normal_iteratorINSA_10device_ptrIfEEEESF_EEEE10policy1000EiNS7_4plusIfEESF_JPfSL_EEEvT0_iT1_T2_DpNS2_10kernel_argIT3_EE(
	.param .u32 _ZN3cub18CUB_300001_SM_10006detail9transform16transform_kernelINS2_10policy_hubILb0EN4cuda3std3__45tupleIJN6thrust24THRUST_300001_SM_1000_NS6detail15normal_iteratorINSA_10device_ptrIfEEEESF_EEEE10policy1000EiNS7_4plusIfEESF_JPfSL_EEEvT0_iT1_T2_DpNS2_10kernel_argIT3_EE_param_0,
	.param .u32 _ZN3cub18CUB_300001_SM_10006detail9transform16transform_kernelINS2_10policy_hubILb0EN4cuda3std3__45tupleIJN6thrust24THRUST_300001_SM_1000_NS6detail15normal_iteratorINSA_10device_ptrIfEEEESF_EEEE10policy1000EiNS7_4plusIfEESF_JPfSL_EEEvT0_iT1_T2_DpNS2_10kernel_argIT3_EE_param_1,
	.param .align 1 .b8 _ZN3cub18CUB_300001_SM_10006detail9transform16transform_kernelINS2_10policy_hubILb0EN4cuda3std3__45tupleIJN6thrust24THRUST_300001_SM_1000_NS6detail15normal_iteratorINSA_10device_ptrIfEEEESF_EEEE10policy1000EiNS7_4plusIfEESF_JPfSL_EEEvT0_iT1_T2_DpNS2_10kernel_argIT3_EE_param_2[1],
	.param .align 8 .b8 _ZN3cub18CUB_300001_SM_10006detail9transform16transform_kernelINS2_10policy_hubILb0EN4cuda3std3__45tupleIJN6thrust24THRUST_300001_SM_1000_NS6detail15normal_iteratorINSA_10device_ptrIfEEEESF_EEEE10policy1000EiNS7_4plusIfEESF_JPfSL_EEEvT0_iT1_T2_DpNS2_10kernel_argIT3_EE_param_3[8],
	.param .align 8 .b8 _ZN3cub18CUB_300001_SM_10006detail9transform16transform_kernelINS2_10policy_hubILb0EN4cuda3std3__45tupleIJN6thrust24THRUST_300001_SM_1000_NS6detail15normal_iteratorINSA_10device_ptrIfEEEESF_EEEE10policy1000EiNS7_4plusIfEESF_JPfSL_EEEvT0_iT1_T2_DpNS2_10kernel_argIT3_EE_param_4[16],
	.param .align 8 .b8 _ZN3cub18CUB_300001_SM_10006detail9transform16transform_kernelINS2_10policy_hubILb0EN4cuda3std3__45tupleIJN6thrust24THRUST_300001_SM_1000_NS6detail15normal_iteratorINSA_10device_ptrIfEEEESF_EEEE10policy1000EiNS7_4plusIfEESF_JPfSL_EEEvT0_iT1_T2_DpNS2_10kernel_argIT3_EE_param_5[16]
)
.maxntid 128
{
	.reg .pred 	%p<28>;
	.reg .b32 	%r<188>;
	.reg .b32 	%f<7>;
	.reg .b64 	%rd<143>;
	// demoted variable
	.shared .align 8 .u64 _ZZN3cub18CUB_300001_SM_10006detail9transform23transform_kernel_ublkcpINS2_19async_copy_policy_tILi128EEEiN4cuda3std3__44plusIfEEN6thrust24THRUST_300001_SM_1000_NS6detail15normal_iteratorINSC_10device_ptrIfEEEEJffEEEvT0_iT1_T2_DpNS2_16aligned_base_ptrIT3_EEE3bar;
	ld.param.u64 	%rd66, [_ZN3cub18CUB_300001_SM_10006detail9transform16transform_kernelINS2_10policy_hubILb0EN4cuda3std3__45tupleIJN6thrust24THRUST_300001_SM_1000_NS6detail15normal_iteratorINSA_10device_ptrIfEEEESF_EEEE10policy1000EiNS7_4plusIfEESF_JPfSL_EEEvT0_iT1_T2_DpNS2_10kernel_argIT3_EE_param_5];
	ld.param.u64 	%rd64, [_ZN3cub18CUB_300001_SM_10006detail9transform16transform_kernelINS2_10policy_hubILb0EN4cuda3std3__45tupleIJN6thrust24THRUST_300001_SM_1000_NS6detail15normal_iteratorINSA_10device_ptrIfEEEESF_EEEE10policy1000EiNS7_4plusIfEESF_JPfSL_EEEvT0_iT1_T2_DpNS2_10kernel_argIT3_EE_param_4];
	ld.param.u32 	%r71, [_ZN3cub18CUB_300001_SM_10006detail9transform16transform_kernelINS2_10policy_hubILb0EN4cuda3std3__45tupleIJN6thrust24THRUST_300001_SM_1000_NS6detail15normal_iteratorINSA_10device_ptrIfEEEESF_EEEE10policy1000EiNS7_4plusIfEESF_JPfSL_EEEvT0_iT1_T2_DpNS2_10kernel_argIT3_EE_param_0];
	ld.param.u64 	%rd67, [_ZN3cub18CUB_300001_SM_10006detail9transform16transform_kernelINS2_10policy_hubILb0EN4cuda3std3__45tupleIJN6thrust24THRUST_300001_SM_1000_NS6detail15normal_iteratorINSA_10device_ptrIfEEEESF_EEEE10policy1000EiNS7_4plusIfEESF_JPfSL_EEEvT0_iT1_T2_DpNS2_10kernel_argIT3_EE_param_5+8];
	ld.param.u64 	%rd65, [_ZN3cub18CUB_300001_SM_10006detail9transform16transform_kernelINS2_10policy_hubILb0EN4cuda3std3__45tupleIJN6thrust24THRUST_300001_SM_1000_NS6detail15normal_iteratorINSA_10device_ptrIfEEEESF_EEEE10policy1000EiNS7_4plusIfEESF_JPfSL_EEEvT0_iT1_T2_DpNS2_10kernel_argIT3_EE_param_4+8];
	ld.param.u64 	%rd68, [_ZN3cub18CUB_300001_SM_10006detail9transform16transform_kernelINS2_10policy_hubILb0EN4cuda3std3__45tupleIJN6thrust24THRUST_300001_SM_1000_NS6detail15normal_iteratorINSA_10device_ptrIfEEEESF_EEEE10policy1000EiNS7_4plusIfEESF_JPfSL_EEEvT0_iT1_T2_DpNS2_10kernel_argIT3_EE_param_3];
	ld.param.u32 	%r70, [_ZN3cub18CUB_300001_SM_10006detail9transform16transform_kernelINS2_10policy_hubILb0EN4cuda3std3__45tupleIJN6thrust24THRUST_300001_SM_1000_NS6detail15normal_iteratorINSA_10device_ptrIfEEEESF_EEEE10policy1000EiNS7_4plusIfEESF_JPfSL_EEEvT0_iT1_T2_DpNS2_10kernel_argIT3_EE_param_1];
	cvta.to.global.u64 	%rd1, %rd68;
	cvt.u32.u64 	%r1, %rd65;
	cvt.u32.u64 	%r2, %rd67;
	shl.b32 	%r3, %r70, 7;
	mov.u32 	%r72, %ctaid.x;
	mul.lo.s32 	%r4, %r3, %r72;
	sub.s32 	%r5, %r71, %r4;
	min.s32 	%r6, %r3, %r5;
	setp.eq.s32 	%p1, %r72, 0;
	add.s32 	%r74, %r72, 2;
	mov.u32 	%r75, %nctaid.x;
	setp.ge.u32 	%p2, %r74, %r75;
	shl.b32 	%r7, %r70, 9;
	or.pred  	%p3, %p1, %p2;
	@%p3 bra 	$L__BB12_5;
	mov.b32 	%r139, -1;
	// begin inline asm
	{
	 .reg .pred P_OUT; 
	elect.sync _|P_OUT, %r139;
	selp.b32 %r138, 1, 0, P_OUT; 
}
	// end inline asm
	mov.u32 	%r140, %tid.x;
	setp.gt.u32 	%p18, %r140, 31;
	setp.eq.s32 	%p19, %r138, 0;
	or.pred  	%p20, %p18, %p19;
	@%p20 bra 	$L__BB12_3;
	mov.u32 	%r141, _ZZN3cub18CUB_300001_SM_10006detail9transform23transform_kernel_ublkcpINS2_19async_copy_policy_tILi128EEEiN4cuda3std3__44plusIfEEN6thrust24THRUST_300001_SM_1000_NS6detail15normal_iteratorINSC_10device_ptrIfEEEEJffEEEvT0_iT1_T2_DpNS2_16aligned_base_ptrIT3_EEE3bar;
	mov.b32 	%r142, 1;
	// begin inline asm
	mbarrier.init.shared.b64 [%r141], %r142;
	// end inline asm
	// begin inline asm
	fence.proxy.async.shared::cta; // 6.
	// end inline asm
	mul.wide.s32 	%rd120, %r4, 4;
	add.s32 	%r151, %r7, 15;
	add.s32 	%r152, %r151, %r1;
	and.b32  	%r144, %r152, -16;
	cvta.to.global.u64 	%rd121, %rd64;
	add.s64 	%rd117, %rd121, %rd120;
	mov.u32 	%r143, _ZN3cub18CUB_300001_SM_10006detail9transform4smemE;
	// begin inline asm
	cp.async.bulk.shared::cluster.global.mbarrier::complete_tx::bytes [%r143], [%rd117], %r144, [%r141];
	// end inline asm
	add.s32 	%r153, %r151, %r2;
	and.b32  	%r147, %r153, -16;
	add.s32 	%r154, %r143, %r7;
	add.s32 	%r146, %r154, 128;
	cvta.to.global.u64 	%rd122, %rd66;
	add.s64 	%rd118, %rd122, %rd120;
	// begin inline asm
	cp.async.bulk.shared::cluster.global.mbarrier::complete_tx::bytes [%r146], [%rd118], %r147, [%r141];
	// end inline asm
	add.s32 	%r150, %r147, %r144;
	// begin inline asm
	mbarrier.arrive.expect_tx.release.cta.shared::cta.b64 %rd119, [%r141], %r150; // 8. 
	// end inline asm
$L__BB12_3:
	bar.sync 	0;
	mov.u32 	%r156, _ZZN3cub18CUB_300001_SM_10006detail9transform23transform_kernel_ublkcpINS2_19async_copy_policy_tILi128EEEiN4cuda3std3__44plusIfEEN6thrust24THRUST_300001_SM_1000_NS6detail15normal_iteratorINSC_10device_ptrIfEEEEJffEEEvT0_iT1_T2_DpNS2_16aligned_base_ptrIT3_EEE3bar;
$L__BB12_4:
	mov.b32 	%r157, 0;
	// begin inline asm
	{
	 .reg .pred P_OUT; 
	mbarrier.try_wait.parity.shared::cta.b64  P_OUT, [%r156], %r157;                                // 7a. 
	selp.b32 %r155, 1, 0, P_OUT; 
}
	// end inline asm
	setp.eq.s32 	%p21, %r155, 0;
	@%p21 bra 	$L__BB12_4;
	bra.uni 	$L__BB12_26;
$L__BB12_5:
	cvt.s64.s32 	%rd4, %r1;
	cvt.s64.s32 	%rd5, %r4;
	shl.b32 	%r77, %r6, 2;
	cvt.s64.s32 	%rd69, %r77;
	shr.u64 	%rd6, %rd69, 2;
	mov.u32 	%r8, %ntid.x;
	mov.u32 	%r9, %ntid.y;
	mul.lo.s32 	%r78, %r8, %r9;
	mov.u32 	%r10, %ntid.z;
	mul.lo.s32 	%r11, %r78, %r10;
	mov.u32 	%r79, %tid.x;
	mov.u32 	%r80, %tid.y;
	mov.u32 	%r81, %tid.z;
	mad.lo.s32 	%r82, %r81, %r9, %r80;
	mad.lo.s32 	%r83, %r82, %r8, %r79;
	cvt.u64.u32 	%rd140, %r83;
	setp.le.u64 	%p4, %rd6, %rd140;
	@%p4 bra 	$L__BB12_15;
	cvt.u32.u64 	%r84, %rd140;
	cvt.u64.u32 	%rd8, %r11;
	add.s32 	%r85, %r84, %r11;
	cvt.u64.u32 	%rd70, %r85;
	max.u64 	%rd71, %rd6, %rd70;
	setp.gt.u64 	%p5, %rd6, %rd70;
	selp.u64 	%rd9, 1, 0, %p5;
	add.s64 	%rd72, %rd9, %rd70;
	sub.s64 	%rd10, %rd71, %rd72;
	and.b64  	%rd73, %rd10, -4294967296;
	setp.ne.s64 	%p6, %rd73, 0;
	@%p6 bra 	$L__BB12_8;
	cvt.u32.u64 	%r86, %rd8;
	cvt.u32.u64 	%r87, %rd10;
	div.u32 	%r88, %r87, %r86;
	cvt.u64.u32 	%rd129, %r88;
	bra.uni 	$L__BB12_9;
$L__BB12_8:
	div.u64 	%rd129, %rd10, %rd8;
$L__BB12_9:
	add.s64 	%rd14, %rd129, %rd9;
	and.b64  	%rd74, %rd14, 3;
	setp.eq.s64 	%p7, %rd74, 3;
	mov.u64 	%rd133, %rd140;
	@%p7 bra 	$L__BB12_12;
	shl.b64 	%rd75, %rd140, 2;
	shl.b64 	%rd76, %rd5, 2;
	add.s64 	%rd77, %rd75, %rd76;
	add.s64 	%rd78, %rd77, %rd4;
	add.s64 	%rd131, %rd64, %rd78;
	mov.u32 	%r90, _ZN3cub18CUB_300001_SM_10006detail9transform4smemE;
	add.s32 	%r91, %r1, %r90;
	shl.b32 	%r92, %r84, 2;
	add.s32 	%r170, %r91, %r92;
	mul.lo.s32 	%r93, %r10, %r9;
	mul.lo.s32 	%r94, %r93, %r8;
	shl.b32 	%r13, %r94, 2;
	add.s64 	%rd79, %rd14, 1;
	and.b64  	%rd80, %rd79, 3;
	neg.s64 	%rd130, %rd80;
	mov.u64 	%rd133, %rd140;
$L__BB12_11:
	.pragma "nounroll";
	// begin inline asm
	cp.async.ca.shared.global [%r170], [%rd131], 4, 4;
	// end inline asm
	add.s64 	%rd133, %rd133, %rd8;
	shl.b64 	%rd82, %rd8, 2;
	add.s64 	%rd131, %rd131, %rd82;
	add.s32 	%r170, %r170, %r13;
	add.s64 	%rd130, %rd130, 1;
	setp.ne.s64 	%p8, %rd130, 0;
	@%p8 bra 	$L__BB12_11;
$L__BB12_12:
	setp.lt.u64 	%p9, %rd14, 3;
	@%p9 bra 	$L__BB12_15;
	shl.b64 	%rd24, %rd8, 2;
	shl.b64 	%rd83, %rd133, 2;
	shl.b64 	%rd84, %rd5, 2;
	add.s64 	%rd25, %rd83, %rd84;
	shl.b64 	%rd85, %rd8, 3;
	add.s64 	%rd26, %rd25, %rd85;
	add.s64 	%rd86, %rd133, %rd5;
	shl.b64 	%rd87, %rd86, 2;
	mad.lo.s64 	%rd27, %rd8, 12, %rd87;
	cvt.u32.u64 	%r96, %rd65;
	mov.u32 	%r97, _ZN3cub18CUB_300001_SM_10006detail9transform4smemE;
	add.s32 	%r98, %r96, %r97;
	mul.lo.s32 	%r99, %r10, %r9;
	mul.lo.s32 	%r100, %r99, %r8;
	shl.b32 	%r101, %r100, 2;
	cvt.u32.u64 	%r102, %rd133;
	shl.b32 	%r103, %r102, 2;
	add.s32 	%r171, %r98, %r103;
	add.s32 	%r174, %r171, %r101;
	shl.b32 	%r104, %r100, 3;
	add.s32 	%r173, %r171, %r104;
	mad.lo.s32 	%r172, %r100, 12, %r171;
	cvt.s64.s32 	%rd88, %rd65;
	add.s64 	%rd134, %rd64, %rd88;
$L__BB12_14:
	add.s64 	%rd89, %rd134, %rd25;
	// begin inline asm
	cp.async.ca.shared.global [%r171], [%rd89], 4, 4;
	// end inline asm
	add.s64 	%rd93, %rd25, %rd24;
	add.s64 	%rd90, %rd134, %rd93;
	// begin inline asm
	cp.async.ca.shared.global [%r174], [%rd90], 4, 4;
	// end inline asm
	add.s64 	%rd91, %rd134, %rd26;
	// begin inline asm
	cp.async.ca.shared.global [%r173], [%rd91], 4, 4;
	// end inline asm
	add.s64 	%rd92, %rd134, %rd27;
	// begin inline asm
	cp.async.ca.shared.global [%r172], [%rd92], 4, 4;
	// end inline asm
	add.s64 	%rd133, %rd133, %rd24;
	mul.wide.u32 	%rd94, %r11, 16;
	add.s64 	%rd134, %rd134, %rd94;
	mul.lo.s32 	%r109, %r10, %r9;
	mul.lo.s32 	%r110, %r109, %r8;
	shl.b32 	%r111, %r110, 4;
	add.s32 	%r174, %r174, %r111;
	add.s32 	%r173, %r173, %r111;
	add.s32 	%r172, %r172, %r111;
	add.s32 	%r171, %r171, %r111;
	setp.lt.u64 	%p10, %rd133, %rd6;
	@%p10 bra 	$L__BB12_14;
$L__BB12_15:
	setp.le.u64 	%p11, %rd6, %rd140;
	// begin inline asm
	cp.async.commit_group;
	// end inline asm
	cvt.s64.s32 	%rd33, %r2;
	@%p11 bra 	$L__BB12_25;
	cvt.u32.u64 	%r112, %rd140;
	cvt.u64.u32 	%rd34, %r11;
	add.s32 	%r113, %r112, %r11;
	cvt.u64.u32 	%rd95, %r113;
	max.u64 	%rd96, %rd6, %rd95;
	setp.gt.u64 	%p12, %rd6, %rd95;
	selp.u64 	%rd35, 1, 0, %p12;
	add.s64 	%rd97, %rd35, %rd95;
	sub.s64 	%rd36, %rd96, %rd97;
	and.b64  	%rd98, %rd36, -4294967296;
	setp.ne.s64 	%p13, %rd98, 0;
	@%p13 bra 	$L__BB12_18;
	cvt.u32.u64 	%r114, %rd34;
	cvt.u32.u64 	%r115, %rd36;
	div.u32 	%r116, %r115, %r114;
	cvt.u64.u32 	%rd136, %r116;
	bra.uni 	$L__BB12_19;
$L__BB12_18:
	div.u64 	%rd136, %rd36, %rd34;
$L__BB12_19:
	add.s64 	%rd40, %rd136, %rd35;
	and.b64  	%rd99, %rd40, 3;
	setp.eq.s64 	%p14, %rd99, 3;
	@%p14 bra 	$L__BB12_22;
	shl.b64 	%rd100, %rd140, 2;
	shl.b64 	%rd101, %rd5, 2;
	add.s64 	%rd102, %rd100, %rd101;
	add.s64 	%rd103, %rd102, %rd33;
	add.s64 	%rd138, %rd66, %rd103;
	shl.b64 	%rd42, %rd34, 2;
	mov.u32 	%r118, _ZN3cub18CUB_300001_SM_10006detail9transform4smemE;
	add.s32 	%r119, %r2, %r118;
	add.s32 	%r120, %r119, %r7;
	shl.b32 	%r121, %r112, 2;
	add.s32 	%r175, %r120, %r121;
	mul.lo.s32 	%r122, %r10, %r9;
	mul.lo.s32 	%r123, %r122, %r8;
	shl.b32 	%r29, %r123, 2;
	add.s64 	%rd104, %rd40, 1;
	and.b64  	%rd105, %rd104, 3;
	neg.s64 	%rd137, %rd105;
$L__BB12_21:
	.pragma "nounroll";
	add.s32 	%r124, %r175, 128;
	// begin inline asm
	cp.async.ca.shared.global [%r124], [%rd138], 4, 4;
	// end inline asm
	add.s64 	%rd140, %rd140, %rd34;
	add.s64 	%rd138, %rd138, %rd42;
	add.s32 	%r175, %r175, %r29;
	add.s64 	%rd137, %rd137, 1;
	setp.ne.s64 	%p15, %rd137, 0;
	@%p15 bra 	$L__BB12_21;
$L__BB12_22:
	setp.lt.u64 	%p16, %rd40, 3;
	@%p16 bra 	$L__BB12_25;
	shl.b64 	%rd51, %rd34, 2;
	shl.b64 	%rd107, %rd140, 2;
	shl.b64 	%rd108, %rd5, 2;
	add.s64 	%rd52, %rd107, %rd108;
	add.s64 	%rd53, %rd52, %rd51;
	shl.b64 	%rd54, %rd34, 4;
	shl.b64 	%rd109, %rd34, 3;
	add.s64 	%rd55, %rd52, %rd109;
	add.s64 	%rd110, %rd140, %rd5;
	shl.b64 	%rd111, %rd110, 2;
	mad.lo.s64 	%rd56, %rd34, 12, %rd111;
	mov.u32 	%r125, _ZN3cub18CUB_300001_SM_10006detail9transform4smemE;
	add.s32 	%r126, %r2, %r125;
	mul.lo.s32 	%r127, %r10, %r9;
	mul.lo.s32 	%r128, %r127, %r8;
	shl.b32 	%r129, %r128, 2;
	cvt.u32.u64 	%r130, %rd140;
	shl.b32 	%r131, %r130, 2;
	add.s32 	%r132, %r126, %r7;
	add.s32 	%r176, %r132, %r131;
	add.s32 	%r179, %r176, %r129;
	shl.b32 	%r33, %r128, 4;
	shl.b32 	%r133, %r128, 3;
	add.s32 	%r178, %r176, %r133;
	mad.lo.s32 	%r177, %r128, 12, %r176;
	add.s64 	%rd141, %rd66, %rd33;
$L__BB12_24:
	add.s64 	%rd113, %rd141, %rd52;
	add.s32 	%r134, %r176, 128;
	// begin inline asm
	cp.async.ca.shared.global [%r134], [%rd113], 4, 4;
	// end inline asm
	add.s64 	%rd114, %rd141, %rd53;
	add.s32 	%r135, %r179, 128;
	// begin inline asm
	cp.async.ca.shared.global [%r135], [%rd114], 4, 4;
	// end inline asm
	add.s64 	%rd115, %rd141, %rd55;
	add.s32 	%r136, %r178, 128;
	// begin inline asm
	cp.async.ca.shared.global [%r136], [%rd115], 4, 4;
	// end inline asm
	add.s64 	%rd116, %rd141, %rd56;
	add.s32 	%r137, %r177, 128;
	// begin inline asm
	cp.async.ca.shared.global [%r137], [%rd116], 4, 4;
	// end inline asm
	add.s64 	%rd140, %rd140, %rd51;
	add.s64 	%rd141, %rd141, %rd54;
	add.s32 	%r179, %r179, %r33;
	add.s32 	%r178, %r178, %r33;
	add.s32 	%r177, %r177, %r33;
	add.s32 	%r176, %r176, %r33;
	setp.lt.u64 	%p17, %rd140, %rd6;
	@%p17 bra 	$L__BB12_24;
$L__BB12_25:
	// begin inline asm
	cp.async.commit_group;
	// end inline asm
	// begin inline asm
	cp.async.wait_group 0;
	// end inline asm
	barrier.sync 	0;
$L__BB12_26:
	cvt.u32.u64 	%r45, %rd65;
	setp.gt.s32 	%p22, %r3, %r5;
	@%p22 bra 	$L__BB12_30;
	setp.lt.s32 	%p23, %r70, 1;
	@%p23 bra 	$L__BB12_35;
	mov.u32 	%r180, %tid.x;
	neg.s32 	%r183, %r70;
	add.s32 	%r158, %r2, %r7;
	shl.b32 	%r159, %r180, 2;
	add.s32 	%r160, %r158, %r159;
	mov.u32 	%r161, _ZN3cub18CUB_300001_SM_10006detail9transform4smemE;
	add.s32 	%r162, %r160, %r161;
	add.s32 	%r182, %r162, 128;
	add.s32 	%r163, %r45, %r159;
	add.s32 	%r181, %r161, %r163;
	mul.wide.s32 	%rd123, %r4, 4;
	add.s64 	%rd62, %rd1, %rd123;
$L__BB12_29:
	.pragma "nounroll";
	mul.wide.s32 	%rd124, %r180, 4;
	add.s64 	%rd125, %rd62, %rd124;
	ld.shared.f32 	%f1, [%r181];
	ld.shared.f32 	%f2, [%r182];
	add.f32 	%f3, %f1, %f2;
	st.global.f32 	[%rd125], %f3;
	add.s32 	%r183, %r183, 1;
	setp.eq.s32 	%p24, %r183, 0;
	add.s32 	%r182, %r182, 512;
	add.s32 	%r181, %r181, 512;
	add.s32 	%r180, %r180, 128;
	@%p24 bra 	$L__BB12_35;
	bra.uni 	$L__BB12_29;
$L__BB12_30:
	setp.lt.s32 	%p25, %r70, 1;
	@%p25 bra 	$L__BB12_35;
	mov.u32 	%r184, %tid.x;
	neg.s32 	%r187, %r70;
	add.s32 	%r164, %r2, %r7;
	shl.b32 	%r165, %r184, 2;
	add.s32 	%r166, %r164, %r165;
	mov.u32 	%r167, _ZN3cub18CUB_300001_SM_10006detail9transform4smemE;
	add.s32 	%r168, %r166, %r167;
	add.s32 	%r186, %r168, 128;
	add.s32 	%r169, %r45, %r165;
	add.s32 	%r185, %r167, %r169;
	mul.wide.s32 	%rd126, %r4, 4;
	add.s64 	%rd63, %rd1, %rd126;
$L__BB12_32:
	.pragma "nounroll";
	setp.ge.s32 	%p26, %r184, %r6;
	@%p26 bra 	$L__BB12_34;
	ld.shared.f32 	%f4, [%r185];
	ld.shared.f32 	%f5, [%r186];
	add.f32 	%f6, %f4, %f5;
	mul.wide.s32 	%rd127, %r184, 4;
	add.s64 	%rd128, %rd63, %rd127;
	st.global.f32 	[%rd128], %f6;
$L__BB12_34:
	add.s32 	%r187, %r187, 1;
	setp.ne.s32 	%p27, %r187, 0;
	add.s32 	%r186, %r186, 512;
	add.s32 	%r185, %r185, 512;
	add.s32 	%r184, %r184, 128;
	@%p27 bra 	$L__BB12_32;
$L__BB12_35:
	ret;

}
	// .globl	_ZN3cub18CUB_300001_SM_10006detail9transform16transform_kernelINS2_10policy_hubILb0EN4cuda3std3__45tupleIJN6thrust24THRUST_300001_SM_1000_NS6detail15normal_iteratorINSA_10device_ptrIfEEEESF_EEEE10policy1000ElNS7_4plusIfEESF_JPfSL_EEEvT0_iT1_T2_DpNS2_10kernel_argIT3_EE
.visible .entry _ZN3cub18CUB_300001_SM_10006detail9transform16transform_kernelINS2_10policy_hubILb0EN4cuda3std3__45tupleIJN6thrust24THRUST_300001_SM_1000_NS6detail15normal_iteratorINSA_10device_ptrIfEEEESF_EEEE10policy1000ElNS7_4plusIfEESF_JPfSL_EEEvT0_iT1_T2_DpNS2_10kernel_argIT3_EE(
	.param .u64 _ZN3cub18CUB_300001_SM_10006detail9transform16transform_kernelINS2_10policy_hubILb0EN4cuda3std3__45tupleIJN6thrust24THRUST_300001_SM_1000_NS6detail15normal_iteratorINSA_10device_ptrIfEEEESF_EEEE10policy1000ElNS7_4plusIfEESF_JPfSL_EEEvT0_iT1_T2_DpNS2_10kernel_argIT3_EE_param_0,
	.param .u32 _ZN3cub18CUB_300001_SM_10006detail9transform16transform_kernelINS2_10policy_hubILb0EN4cuda3std3__45tupleIJN6thrust24THRUST_300001_SM_1000_NS6detail15normal_iteratorINSA_10device_ptrIfEEEESF_EEEE10policy1000ElNS7_4plusIfEESF_JPfSL_EEEvT0_iT1_T2_DpNS2_10kernel_argIT3_EE_param_1,
	.param .align 1 .b8 _ZN3cub18CUB_300001_SM_10006detail9transform16transform_kernelINS2_10policy_hubILb0EN4cuda3std3__45tupleIJN6thrust24THRUST_300001_SM_1000_NS6detail15normal_iteratorINSA_10device_ptrIfEEEESF_EEEE10policy1000ElNS7_4plusIfEESF_JPfSL_EEEvT0_iT1_T2_DpNS2_10kernel_argIT3_EE_param_2[1],
	.param .align 8 .b8 _ZN3cub18CUB_300001_SM_10006detail9transform16transform_kernelINS2_10policy_hubILb0EN4cuda3std3__45tupleIJN6thrust24THRUST_300001_SM_1000_NS6detail15normal_iteratorINSA_10device_ptrIfEEEESF_EEEE10policy1000ElNS7_4plusIfEESF_JPfSL_EEEvT0_iT1_T2_DpNS2_10kernel_argIT3_EE_param_3[8],
	.param .align 8 .b8 _ZN3cub18CUB_300001_SM_10006detail9transform16transform_kernelINS2_10policy_hubILb0EN4cuda3std3__45tupleIJN6thrust24THRUST_300001_SM_1000_NS6detail15normal_iteratorINSA_10device_ptrIfEEEESF_EEEE10policy1000ElNS7_4plusIfEESF_JPfSL_EEEvT0_iT1_T2_DpNS2_10kernel_argIT3_EE_param_4[16],
	.param .align 8 .b8 _ZN3cub18CUB_300001_SM_10006detail9transform16transform_kernelINS2_10policy_hubILb0EN4cuda3std3__45tupleIJN6thrust24THRUST_300001_SM_1000_NS6detail15normal_iteratorINSA_10device_ptrIfEEEESF_EEEE10policy1000ElNS7_4plusIfEESF_JPfSL_EEEvT0_iT1_T2_DpNS2_10kernel_argIT3_EE_param_5[16]
)
.maxntid 128
{
	.reg .pred 	%p<28>;
	.reg .b32 	%r<181>;
	.reg .b32 	%f<7>;
	.reg .b64 	%rd<147>;
	// demoted variable
	.shared .align 8 .u64 _ZZN3cub18CUB_300001_SM_10006detail9transform23transform_kernel_ublkcpINS2_19async_copy_policy_tILi128EEElN4cuda3std3__44plusIfEEN6thrust24THRUST_300001_SM_1000_NS6detail15normal_iteratorINSC_10device_ptrIfEEEEJffEEEvT0_iT1_T2_DpNS2_16aligned_base_ptrIT3_EEE3bar;
	ld.param.u64 	%rd68, [_ZN3cub18CUB_300001_SM_10006detail9transform16transform_kernelINS2_10policy_hubILb0EN4cuda3std3__45tupleIJN6thrust24THRUST_300001_SM_1000_NS6detail15normal_iteratorINSA_10device_ptrIfEEEESF_EEEE10policy1000ElNS7_4plusIfEESF_JPfSL_EEEvT0_iT1_T2_DpNS2_10kernel_argIT3_EE_param_5];
	ld.param.u64 	%rd66, [_ZN3cub18CUB_300001_SM_10006detail9transform16transform_kernelINS2_10policy_hubILb0EN4cuda3std3__45tupleIJN6thrust24THRUST_300001_SM_1000_NS6detail15normal_iteratorINSA_10device_ptrIfEEEESF_EEEE10policy1000ElNS7_4plusIfEESF_JPfSL_EEEvT0_iT1_T2_DpNS2_10kernel_argIT3_EE_param_4];
	ld.param.u64 	%rd70, [_ZN3cub18CUB_300001_SM_10006detail9transform16transform_kernelINS2_10policy_hubILb0EN4cuda3std3__45tupleIJN6thrust24THRUST_300001_SM_1000_NS6detail15normal_iteratorINSA_10device_ptrIfEEEESF_EEEE10policy1000ElNS7_4plusIfEESF_JPfSL_EEEvT0_iT1_T2_DpNS2_10kernel_argIT3_EE_param_0];
	ld.param.u64 	%rd69, [_ZN3cub18CUB_300001_SM_10006detail9transform16transform_kernelINS2_10policy_hubILb0EN4cuda3std3__45tupleIJN6thrust24THRUST_300001_SM_1000_NS6detail15normal_iteratorINSA_10device_ptrIfEEEESF_EEEE10policy1000ElNS7_4plusIfEESF_JPfSL_EEEvT0_iT1_T2_DpNS2_10kernel_argIT3_EE_param_5+8];
	ld.param.u64 	%rd67, [_ZN3cub18CUB_300001_SM_10006detail9transform16transform_kernelINS2_10policy_hubILb0EN4cuda3std3__45tupleIJN6thrust24THRUST_300001_SM_1000_NS6detail15normal_iteratorINSA_10device_ptrIfEEEESF_EEEE10policy1000ElNS7_4plusIfEESF_JPfSL_EEEvT0_iT1_T2_DpNS2_10kernel_argIT3_EE_param_4+8];
	ld.param.u64 	%rd71, [_ZN3cub18CUB_300001_SM_10006detail9transform16transform_kernelINS2_10policy_hubILb0EN4cuda3std3__45tupleIJN6thrust24THRUST_300001_SM_1000_NS6detail15normal_iteratorINSA_10device_ptrIfEEEESF_EEEE10policy1000ElNS7_4plusIfEESF_JPfSL_EEEvT0_iT1_T2_DpNS2_10kernel_argIT3_EE_param_3];
	ld.param.u32 	%r68, [_ZN3cub18CUB_300001_SM_10006detail9transform16transform_kernelINS2_10policy_hubILb0EN4cuda3std3__45tupleIJN6thrust24THRUST_300001_SM_1000_NS6detail15normal_iteratorINSA_10device_ptrIfEEEESF_EEEE10policy1000ElNS7_4plusIfEESF_JPfSL_EEEvT0_iT1_T2_DpNS2_10kernel_argIT3_EE_param_1];
	cvta.to.global.u64 	%rd1, %rd71;
	cvt.u32.u64 	%r1, %rd67;
	cvt.u32.u64 	%r2, %rd69;
	shl.b32 	%r3, %r68, 7;
	mov.u32 	%r69, %ctaid.x;
	cvt.u64.u32 	%rd72, %r69;
	cvt.s64.s32 	%rd73, %r3;
	mul.lo.s64 	%rd4, %rd73, %rd72;
	sub.s64 	%rd74, %rd70, %rd4;
	min.s64 	%rd75, %rd74, %rd73;
	cvt.u32.u64 	%r4, %rd75;
	setp.eq.s32 	%p1, %r69, 0;
	add.s32 	%r71, %r69, 2;
	mov.u32 	%r72, %nctaid.x;
	setp.ge.u32 	%p2, %r71, %r72;
	shl.b32 	%r5, %r68, 9;
	or.pred  	%p3, %p1, %p2;
	@%p3 bra 	$L__BB13_5;
	mov.b32 	%r132, -1;
	// begin inline asm
	{
	 .reg .pred P_OUT; 
	elect.sync _|P_OUT, %r132;
	selp.b32 %r131, 1, 0, P_OUT; 
}
	// end inline asm
	mov.u32 	%r133, %tid.x;
	setp.gt.u32 	%p18, %r133, 31;
	setp.eq.s32 	%p19, %r131, 0;
	or.pred  	%p20, %p18, %p19;
	@%p20 bra 	$L__BB13_3;
	mov.u32 	%r134, _ZZN3cub18CUB_300001_SM_10006detail9transform23transform_kernel_ublkcpINS2_19async_copy_policy_tILi128EEElN4cuda3std3__44plusIfEEN6thrust24THRUST_300001_SM_1000_NS6detail15normal_iteratorINSC_10device_ptrIfEEEEJffEEEvT0_iT1_T2_DpNS2_16aligned_base_ptrIT3_EEE3bar;
	mov.b32 	%r135, 1;
	// begin inline asm
	mbarrier.init.shared.b64 [%r134], %r135;
	// end inline asm
	// begin inline asm
	fence.proxy.async.shared::cta; // 6.
	// end inline asm
	shl.b64 	%rd124, %rd4, 2;
	add.s32 	%r144, %r5, 15;
	add.s32 	%r145, %r144, %r1;
	and.b32  	%r137, %r145, -16;
	cvta.to.global.u64 	%rd125, %rd66;
	add.s64 	%rd121, %rd125, %rd124;
	mov.u32 	%r136, _ZN3cub18CUB_300001_SM_10006detail9transform4smemE;
	// begin inline asm
	cp.async.bulk.shared::cluster.global.mbarrier::complete_tx::bytes [%r136], [%rd121], %r137, [%r134];
	// end inline asm
	add.s32 	%r146, %r144, %r2;
	and.b32  	%r140, %r146, -16;
	add.s32 	%r147, %r136, %r5;
	add.s32 	%r139, %r147, 128;
	cvta.to.global.u64 	%rd126, %rd68;
	add.s64 	%rd122, %rd126, %rd124;
	// begin inline asm
	cp.async.bulk.shared::cluster.global.mbarrier::complete_tx::bytes [%r139], [%rd122], %r140, [%r134];
	// end inline asm
	add.s32 	%r143, %r140, %r137;
	// begin inline asm
	mbarrier.arrive.expect_tx.release.cta.shared::cta.b64 %rd123, [%r134], %r143; // 8. 
	// end inline asm
$L__BB13_3:
	bar.sync 	0;
	mov.u32 	%r149, _ZZN3cub18CUB_300001_SM_10006detail9transform23transform_kernel_ublkcpINS2_19async_copy_policy_tILi128EEElN4cuda3std3__44plusIfEEN6thrust24THRUST_300001_SM_1000_NS6detail15normal_iteratorINSC_10device_ptrIfEEEEJffEEEvT0_iT1_T2_DpNS2_16aligned_base_ptrIT3_EEE3bar;
$L__BB13_4:
	mov.b32 	%r150, 0;
	// begin inline asm
	{
	 .reg .pred P_OUT; 
	mbarrier.try_wait.parity.shared::cta.b64  P_OUT, [%r149], %r150;                                // 7a. 
	selp.b32 %r148, 1, 0, P_OUT; 
}
	// end inline asm
	setp.eq.s32 	%p21, %r148, 0;
	@%p21 bra 	$L__BB13_4;
	bra.uni 	$L__BB13_26;
$L__BB13_5:
	cvt.s64.s32 	%rd5, %r1;
	shl.b32 	%r74, %r4, 2;
	cvt.s64.s32 	%rd76, %r74;
	shr.u64 	%rd6, %rd76, 2;
	mov.u32 	%r6, %ntid.x;
	mov.u32 	%r7, %ntid.y;
	mul.lo.s32 	%r75, %r6, %r7;
	mov.u32 	%r8, %ntid.z;
	mul.lo.s32 	%r9, %r75, %r8;
	mov.u32 	%r76, %tid.x;
	mov.u32 	%r77, %tid.y;
	mov.u32 	%r78, %tid.z;
	mad.lo.s32 	%r79, %r78, %r7, %r77;
	mad.lo.s32 	%r80, %r79, %r6, %r76;
	cvt.u64.u32 	%rd144, %r80;
	setp.le.u64 	%p4, %rd6, %rd144;
	@%p4 bra 	$L__BB13_15;
	cvt.u32.u64 	%r81, %rd144;
	cvt.u64.u32 	%rd8, %r9;
	add.s32 	%r82, %r81, %r9;
	cvt.u64.u32 	%rd77, %r82;
	max.u64 	%rd78, %rd6, %rd77;
	setp.gt.u64 	%p5, %rd6, %rd77;
	selp.u64 	%rd9, 1, 0, %p5;
	add.s64 	%rd79, %rd9, %rd77;
	sub.s64 	%rd10, %rd78, %rd79;
	and.b64  	%rd80, %rd10, -4294967296;
	setp.ne.s64 	%p6, %rd80, 0;
	@%p6 bra 	$L__BB13_8;
	cvt.u32.u64 	%r83, %rd8;
	cvt.u32.u64 	%r84, %rd10;
	div.u32 	%r85, %r84, %r83;
	cvt.u64.u32 	%rd133, %r85;
	bra.uni 	$L__BB13_9;
$L__BB13_8:
	div.u64 	%rd133, %rd10, %rd8;
$L__BB13_9:
	add.s64 	%rd14, %rd133, %rd9;
	and.b64  	%rd81, %rd14, 3;
	setp.eq.s64 	%p7, %rd81, 3;
	mov.u64 	%rd137, %rd144;
	@%p7 bra 	$L__BB13_12;
	shl.b64 	%rd82, %rd4, 2;
	shl.b64 	%rd83, %rd144, 2;
	add.s64 	%rd84, %rd82, %rd83;
	add.s64 	%rd85, %rd84, %rd5;
	add.s64 	%rd135, %rd66, %rd85;
	shl.b64 	%rd16, %rd8, 2;
	mov.u32 	%r87, _ZN3cub18CUB_300001_SM_10006detail9transform4smemE;
	add.s32 	%r88, %r1, %r87;
	shl.b32 	%r89, %r81, 2;
	add.s32 	%r163, %r88, %r89;
	mul.lo.s32 	%r90, %r8, %r7;
	mul.lo.s32 	%r91, %r90, %r6;
	shl.b32 	%r11, %r91, 2;
	add.s64 	%rd86, %rd14, 1;
	and.b64  	%rd87, %rd86, 3;
	neg.s64 	%rd134, %rd87;
	mov.u64 	%rd137, %rd144;
$L__BB13_11:
	.pragma "nounroll";
	// begin inline asm
	cp.async.ca.shared.global [%r163], [%rd135], 4, 4;
	// end inline asm
	add.s64 	%rd137, %rd137, %rd8;
	add.s64 	%rd135, %rd135, %rd16;
	add.s32 	%r163, %r163, %r11;
	add.s64 	%rd134, %rd134, 1;
	setp.ne.s64 	%p8, %rd134, 0;
	@%p8 bra 	$L__BB13_11;
$L__BB13_12:
	setp.lt.u64 	%p9, %rd14, 3;
	@%p9 bra 	$L__BB13_15;
	shl.b64 	%rd25, %rd8, 2;
	shl.b64 	%rd89, %rd4, 2;
	shl.b64 	%rd90, %rd137, 2;
	add.s64 	%rd26, %rd89, %rd90;
	shl.b64 	%rd27, %rd8, 4;
	shl.b64 	%rd91, %rd8, 3;
	add.s64 	%rd28, %rd26, %rd91;
	add.s64 	%rd92, %rd137, %rd4;
	shl.b64 	%rd93, %rd92, 2;
	mad.lo.s64 	%rd29, %rd8, 12, %rd93;
	mov.u32 	%r93, _ZN3cub18CUB_300001_SM_10006detail9transform4smemE;
	add.s32 	%r94, %r1, %r93;
	mul.lo.s32 	%r95, %r8, %r7;
	mul.lo.s32 	%r96, %r95, %r6;
	shl.b32 	%r97, %r96, 2;
	cvt.u32.u64 	%r98, %rd137;
	shl.b32 	%r99, %r98, 2;
	add.s32 	%r164, %r94, %r99;
	add.s32 	%r167, %r164, %r97;
	shl.b32 	%r15, %r96, 4;
	shl.b32 	%r100, %r96, 3;
	add.s32 	%r166, %r164, %r100;
	mad.lo.s32 	%r165, %r96, 12, %r164;
	cvt.s64.s32 	%rd94, %r1;
	add.s64 	%rd138, %rd66, %rd94;
$L__BB13_14:
	add.s64 	%rd95, %rd138, %rd26;
	// begin inline asm
	cp.async.ca.shared.global [%r164], [%rd95], 4, 4;
	// end inline asm
	add.s64 	%rd99, %rd26, %rd25;
	add.s64 	%rd96, %rd138, %rd99;
	// begin inline asm
	cp.async.ca.shared.global [%r167], [%rd96], 4, 4;
	// end inline asm
	add.s64 	%rd97, %rd138, %rd28;
	// begin inline asm
	cp.async.ca.shared.global [%r166], [%rd97], 4, 4;
	// end inline asm
	add.s64 	%rd98, %rd138, %rd29;
	// begin inline asm
	cp.async.ca.shared.global [%r165], [%rd98], 4, 4;
	// end inline asm
	add.s64 	%rd137, %rd137, %rd25;
	add.s64 	%rd138, %rd138, %rd27;
	add.s32 	%r167, %r167, %r15;
	add.s32 	%r166, %r166, %r15;
	add.s32 	%r165, %r165, %r15;
	add.s32 	%r164, %r164, %r15;
	setp.lt.u64 	%p10, %rd137, %rd6;
	@%p10 bra 	$L__BB13_14;
$L__BB13_15:
	setp.le.u64 	%p11, %rd6, %rd144;
	// begin inline asm
	cp.async.commit_group;
	// end inline asm
	cvt.s64.s32 	%rd35, %r2;
	@%p11 bra 	$L__BB13_25;
	cvt.u32.u64 	%r105, %rd144;
	cvt.u64.u32 	%rd36, %r9;
	add.s32 	%r106, %r105, %r9;
	cvt.u64.u32 	%rd100, %r106;
	max.u64 	%rd101, %rd6, %rd100;
	setp.gt.u64 	%p12, %rd6, %rd100;
	selp.u64 	%rd37, 1, 0, %p12;
	add.s64 	%rd102, %rd37, %rd100;
	sub.s64 	%rd38, %rd101, %rd102;
	and.b64  	%rd103, %rd38, -4294967296;
	setp.ne.s64 	%p13, %rd103, 0;
	@%p13 bra 	$L__BB13_18;
	cvt.u32.u64 	%r107, %rd36;
	cvt.u32.u64 	%r108, %rd38;
	div.u32 	%r109, %r108, %r107;
	cvt.u64.u32 	%rd140, %r109;
	bra.uni 	$L__BB13_19;
$L__BB13_18:
	div.u64 	%rd140, %rd38, %rd36;
$L__BB13_19:
	add.s64 	%rd42, %rd140, %rd37;
	and.b64  	%rd104, %rd42, 3;
	setp.eq.s64 	%p14, %rd104, 3;
	@%p14 bra 	$L__BB13_22;
	shl.b64 	%rd105, %rd4, 2;
	shl.b64 	%rd106, %rd144, 2;
	add.s64 	%rd107, %rd105, %rd106;
	add.s64 	%rd108, %rd107, %rd35;
	add.s64 	%rd142, %rd68, %rd108;
	shl.b64 	%rd44, %rd36, 2;
	mov.u32 	%r111, _ZN3cub18CUB_300001_SM_10006detail9transform4smemE;
	add.s32 	%r112, %r2, %r111;
	add.s32 	%r113, %r112, %r5;
	shl.b32 	%r114, %r105, 2;
	add.s32 	%r168, %r113, %r114;
	mul.lo.s32 	%r115, %r8, %r7;
	mul.lo.s32 	%r116, %r115, %r6;
	shl.b32 	%r28, %r116, 2;
	add.s64 	%rd109, %rd42, 1;
	and.b64  	%rd110, %rd109, 3;
	neg.s64 	%rd141, %rd110;
$L__BB13_21:
	.pragma "nounroll";
	add.s32 	%r117, %r168, 128;
	// begin inline asm
	cp.async.ca.shared.global [%r117], [%rd142], 4, 4;
	// end inline asm
	add.s64 	%rd144, %rd144, %rd36;
	add.s64 	%rd142, %rd142, %rd44;
	add.s32 	%r168, %r168, %r28;
	add.s64 	%rd141, %rd141, 1;
	setp.ne.s64 	%p15, %rd141, 0;
	@%p15 bra 	$L__BB13_21;
$L__BB13_22:
	setp.lt.u64 	%p16, %rd42, 3;
	@%p16 bra 	$L__BB13_25;
	shl.b64 	%rd53, %rd36, 2;
	shl.b64 	%rd112, %rd4, 2;
	shl.b64 	%rd113, %rd144, 2;
	add.s64 	%rd54, %rd112, %rd113;
	add.s64 	%rd55, %rd54, %rd53;
	shl.b64 	%rd56, %rd36, 4;
	shl.b64 	%rd114, %rd36, 3;
	add.s64 	%rd57, %rd54, %rd114;
	add.s64 	%rd115, %rd144, %rd4;
	shl.b64 	%rd116, %rd115, 2;
	mad.lo.s64 	%rd58, %rd36, 12, %rd116;
	mov.u32 	%r118, _ZN3cub18CUB_300001_SM_10006detail9transform4smemE;
	add.s32 	%r119, %r2, %r118;
	mul.lo.s32 	%r120, %r8, %r7;
	mul.lo.s32 	%r121, %r120, %r6;
	shl.b32 	%r122, %r121, 2;
	cvt.u32.u64 	%r123, %rd144;
	shl.b32 	%r124, %r123, 2;
	add.s32 	%r125, %r119, %r5;
	add.s32 	%r169, %r125, %r124;
	add.s32 	%r172, %r169, %r122;
	shl.b32 	%r32, %r121, 4;
	shl.b32 	%r126, %r121, 3;
	add.s32 	%r171, %r169, %r126;
	mad.lo.s32 	%r170, %r121, 12, %r169;
	add.s64 	%rd145, %rd68, %rd35;
$L__BB13_24:
	add.s64 	%rd117, %rd145, %rd54;
	add.s32 	%r127, %r169, 128;
	// begin inline asm
	cp.async.ca.shared.global [%r127], [%rd117], 4, 4;
	// end inline asm
	add.s64 	%rd118, %rd145, %rd55;
	add.s32 	%r128, %r172, 128;
	// begin inline asm
	cp.async.ca.shared.global [%r128], [%rd118], 4, 4;
	// end inline asm
	add.s64 	%rd119, %rd145, %rd57;
	add.s32 	%r129, %r171, 128;
	// begin inline asm
	cp.async.ca.shared.global [%r129], [%rd119], 4, 4;
	// end inline asm
	add.s64 	%rd120, %rd145, %rd58;
	add.s32 	%r130, %r170, 128;
	// begin inline asm
	cp.async.ca.shared.global [%r130], [%rd120], 4, 4;
	// end inline asm
	add.s64 	%rd144, %rd144, %rd53;
	add.s64 	%rd145, %rd145, %rd56;
	add.s32 	%r172, %r172, %r32;
	add.s32 	%r171, %r171, %r32;
	add.s32 	%r170, %r170, %r32;
	add.s32 	%r169, %r169, %r32;
	setp.lt.u64 	%p17, %rd144, %rd6;
	@%p17 bra 	$L__BB13_24;
$L__BB13_25:
	// begin inline asm
	cp.async.commit_group;
	// end inline asm
	// begin inline asm
	cp.async.wait_group 0;
	// end inline asm
	barrier.sync 	0;
$L__BB13_26:
	setp.eq.s32 	%p22, %r3, %r4;
	@%p22 bra 	$L__BB13_32;
	setp.lt.s32 	%p23, %r68, 1;
	@%p23 bra 	$L__BB13_35;
	mov.u32 	%r177, %tid.x;
	neg.s32 	%r180, %r68;
	add.s32 	%r151, %r2, %r5;
	shl.b32 	%r152, %r177, 2;
	add.s32 	%r153, %r151, %r152;
	mov.u32 	%r154, _ZN3cub18CUB_300001_SM_10006detail9transform4smemE;
	add.s32 	%r155, %r153, %r154;
	add.s32 	%r179, %r155, 128;
	add.s32 	%r156, %r1, %r152;
	add.s32 	%r178, %r154, %r156;
	shl.b64 	%rd127, %rd4, 2;
	add.s64 	%rd64, %rd1, %rd127;
$L__BB13_29:
	.pragma "nounroll";
	setp.ge.s32 	%p24, %r177, %r4;
	@%p24 bra 	$L__BB13_31;
	ld.shared.f32 	%f1, [%r178];
	ld.shared.f32 	%f2, [%r179];
	add.f32 	%f3, %f1, %f2;
	mul.wide.s32 	%rd128, %r177, 4;
	add.s64 	%rd129, %rd64, %rd128;
	st.global.f32 	[%rd129], %f3;
$L__BB13_31:
	add.s32 	%r180, %r180, 1;
	setp.ne.s32 	%p25, %r180, 0;
	add.s32 	%r179, %r179, 512;
	add.s32 	%r178, %r178, 512;
	add.s32 	%r177, %r177, 128;
	@%p25 bra 	$L__BB13_29;
	bra.uni 	$L__BB13_35;
$L__BB13_32:
	setp.lt.s32 	%p26, %r68, 1;
	@%p26 bra 	$L__BB13_35;
	mov.u32 	%r173, %tid.x;
	neg.s32 	%r176, %r68;
	add.s32 	%r157, %r2, %r5;
	shl.b32 	%r158, %r173, 2;
	add.s32 	%r159, %r157, %r158;
	mov.u32 	%r160, _ZN3cub18CUB_300001_SM_10006detail9transform4smemE;
	add.s32 	%r161, %r159, %r160;
	add.s32 	%r175, %r161, 128;
	add.s32 	%r162, %r1, %r158;
	add.s32 	%r174, %r160, %r162;
	shl.b64 	%rd130, %rd4, 2;
	add.s64 	%rd65, %rd1, %rd130;
$L__BB13_34:
	.pragma "nounroll";
	mul.wide.s32 	%rd131, %r173, 4;
	add.s64 	%rd132, %rd65, %rd131;
	ld.shared.f32 	%f4, [%r174];
	ld.shared.f32 	%f5, [%r175];
	add.f32 	%f6, %f4, %f5;
	st.global.f32 	[%rd132], %f6;
	add.s32 	%r176, %r176, 1;
	setp.eq.s32 	%p27, %r176, 0;
	add.s32 	%r175, %r175, 512;
	add.s32 	%r174, %r174, 512;
	add.s32 	%r173, %r173, 128;
	@%p27 bra 	$L__BB13_35;
	bra.uni 	$L__BB13_34;
$L__BB13_35:
	ret;

}
	// .globl	_ZN3cub18CUB_300001_SM_10006detail9transform16transform_kernelINS2_10policy_hubILb1EN4cuda3std3__45tupleIJN6thrust24THRUST_300001_SM_1000_NS6detail15normal_iteratorINSA_10device_ptrIfEEEESF_EEEE10policy1000Ei15diffabs_functorSF_JPfSK_EEEvT0_iT1_T2_DpNS2_10kernel_argIT3_EE
.visible .entry _ZN3cub18CUB_300001_SM_10006detail9transform16transform_kernelINS2_10policy_hubILb1EN4cuda3std3__45tupleIJN6thrust24THRUST_300001_SM_1000_NS6detail15normal_iteratorINSA_10device_ptrIfEEEESF_EEEE10policy1000Ei15diffabs_functorSF_JPfSK_EEEvT0_iT1_T2_DpNS2_10kernel_argIT3_EE(
	.param .u32 _ZN3cub18CUB_300001_SM_10006detail9transform16transform_kernelINS2_10policy_hubILb1EN4cuda3std3__45tupleIJN6thrust24THRUST_300001_SM_1000_NS6detail15normal_iteratorINSA_10device_ptrIfEEEESF_EEEE10policy1000Ei15diffabs_functorSF_JPfSK_EEEvT0_iT1_T2_DpNS2_10kernel_argIT3_EE_param_0,
	.param .u32 _ZN3cub18CUB_300001_SM_10006detail9transform16transform_kernelINS2_10policy_hubILb1EN4cuda3std3__45tupleIJN6thrust24THRUST_300001_SM_1000_NS6detail15normal_iteratorINSA_10device_ptrIfEEEESF_EEEE10policy1000Ei15diffabs_functorSF_JPfSK_EEEvT0_iT1_T2_DpNS2_10kernel_argIT3_EE_param_1,
	.param .align 1 .b8 _ZN3cub18CUB_300001_SM_10006detail9transform16transform_kernelINS2_10policy_hubILb1EN4cuda3std3__45tupleIJN6thrust24THRUST_300001_SM_1000_NS6detail15normal_iteratorINSA_10device_ptrIfEEEESF_EEEE10policy1000Ei15diffabs_functorSF_JPfSK_EEEvT0_iT1_T2_DpNS2_10kernel_argIT3_EE_param_2[1],
	.param .align 8 .b8 _ZN3cub18CUB_300001_SM_10006detail9transform16transform_kernelINS2_10policy_hubILb1EN4cuda3std3__45tupleIJN6thrust24THRUST_300001_SM_1000_NS6detail15normal_iteratorINSA_10device_ptrIfEEEESF_EEEE10policy1000Ei15diffabs_functorSF_JPfSK_EEEvT0_iT1_T2_DpNS2_10kernel_argIT3_EE_param_3[8],
	.param .align 8 .b8 _ZN3cub18CUB_300001_SM_10006detail9transform16transform_kernelINS2_10policy_hubILb1EN4cuda3std3__45tupleIJN6thrust24THRUST_300001_SM_1000_NS6detail15normal_iteratorINSA_10device_ptrIfEEEESF_EEEE10policy1000Ei15diffabs_functorSF_JPfSK_EEEvT0_iT1_T2_DpNS2_10kernel_argIT3_EE_param_4[16],
	.param .align 8 .b8 _ZN3cub18CUB_300001_SM_10006detail9transform16transform_kernelINS2_10policy_hubILb1EN4cuda3std3__45tupleIJN6thrust24THRUST_300001_SM_1000_NS6detail15normal_iteratorINSA_10device_ptrIfEEEESF_EEEE10policy1000Ei15diffabs_functorSF_JPfSK_EEEvT0_iT1_T2_DpNS2_10kernel_argIT3_EE_param_5[16]
)
.maxntid 128
{
	.reg .pred 	%p<38>;
	.reg .b32 	%r<81>;
	.reg .b32 	%f<121>;
	.reg .b64 	%rd<97>;

	ld.param.u32 	%r45, [_ZN3cub18CUB_300001_SM_10006detail9transform16transform_kernelINS2_10policy_hubILb1EN4cuda3std3__45tupleIJN6thrust24THRUST_300001_SM_1000_NS6detail15normal_iteratorINSA_10device_ptrIfEEEESF_EEEE10policy1000Ei15diffabs_functorSF_JPfSK_EEEvT0_iT1_T2_DpNS2_10kernel_argIT3_EE_param_0];
	ld.param.u64 	%rd27, [_ZN3cub18CUB_300001_SM_10006detail9transform16transform_kernelINS2_10policy_hubILb1EN4cuda3std3__45tupleIJN6thrust24THRUST_300001_SM_1000_NS6detail15normal_iteratorINSA_10device_ptrIfEEEESF_EEEE10policy1000Ei15diffabs_functorSF_JPfSK_EEEvT0_iT1_T2_DpNS2_10kernel_argIT3_EE_param_5];
	ld.param.u64 	%rd25, [_ZN3cub18CUB_300001_SM_10006detail9transform16transform_kernelINS2_10policy_hubILb1EN4cuda3std3__45tupleIJN6thrust24THRUST_300001_SM_1000_NS6detail15normal_iteratorINSA_10device_ptrIfEEEESF_EEEE10policy1000Ei15diffabs_functorSF_JPfSK_EEEvT0_iT1_T2_DpNS2_10kernel_argIT3_EE_param_4];
	ld.param.u64 	%rd29, [_ZN3cub18CUB_300001_SM_10006detail9transform16transform_kernelINS2_10policy_hubILb1EN4cuda3std3__45tupleIJN6thrust24THRUST_300001_SM_1000_NS6detail15normal_iteratorINSA_10device_ptrIfEEEESF_EEEE10policy1000Ei15diffabs_functorSF_JPfSK_EEEvT0_iT1_T2_DpNS2_10kernel_argIT3_EE_param_3];
	ld.param.u32 	%r44, [_ZN3cub18CUB_300001_SM_10006detail9transform16transform_kernelINS2_10policy_hubILb1EN4cuda3std3__45tupleIJN6thrust24THRUST_300001_SM_1000_NS6detail15normal_iteratorINSA_10device_ptrIfEEEESF_EEEE10policy1000Ei15diffabs_functorSF_JPfSK_EEEvT0_iT1_T2_DpNS2_10kernel_argIT3_EE_param_1];
	cvta.to.global.u64 	%rd1, %rd29;
	cvta.to.global.u64 	%rd2, %rd25;
	cvta.to.global.u64 	%rd3, %rd27;
	shl.b32 	%r1, %r44, 7;
	mov.u32 	%r46, %ctaid.x;
	mul.lo.s32 	%r2, %r1, %r46;
	sub.s32 	%r3, %r45, %r2;
	min.s32 	%r4, %r1, %r3;
	shl.b32 	%r5, %r4, 2;
	mov.u32 	%r6, %tid.x;
	shl.b32 	%r71, %r6, 7;
	setp.ge.s32 	%p1, %r71, %r5;
	@%p1 bra 	$L__BB14_5;
	mul.wide.u32 	%rd4, %r6, 128;
	add.s64 	%rd30, %rd2, %rd4;
	mul.wide.s32 	%rd5, %r2, 4;
	add.s64 	%rd94, %rd30, %rd5;
	mov.u32 	%r70, %r71;
$L__BB14_2:
	.pragma "nounroll";
	// begin inline asm
	prefetch.global.L2 [%rd94];
	// end inline asm
	add.s32 	%r70, %r70, 16384;
	add.s64 	%rd94, %rd94, 16384;
	setp.lt.s32 	%p2, %r70, %r5;
	@%p2 bra 	$L__BB14_2;
	add.s64 	%rd32, %rd3, %rd4;
	add.s64 	%rd95, %rd32, %rd5;
$L__BB14_4:
	.pragma "nounroll";
	// begin inline asm
	prefetch.global.L2 [%rd95];
	// end inline asm
	add.s32 	%r71, %r71, 16384;
	add.s64 	%rd95, %rd95, 16384;
	setp.lt.s32 	%p3, %r71, %r5;
	@%p3 bra 	$L__BB14_4;
$L__BB14_5:
	mul.wide.s32 	%rd96, %r2, 4;
	add.s64 	%rd12, %rd2, %rd96;
	add.s64 	%rd13, %rd3, %rd96;
	add.s64 	%rd14, %rd1, %rd96;
	setp.gt.s32 	%p4, %r1, %r3;
	@%p4 bra 	$L__BB14_18;
	setp.lt.s32 	%p5, %r44, 1;
	@%p5 bra 	$L__BB14_59;
	and.b32  	%r12, %r44, 7;
	setp.lt.u32 	%p6, %r44, 8;
	mov.b32 	%r79, 0;
	@%p6 bra 	$L__BB14_10;
	and.b32  	%r48, %r44, 2147483640;
	neg.s32 	%r73, %r48;
	mul.wide.u32 	%rd35, %r6, 4;
	add.s64 	%rd15, %rd1, %rd35;
	add.s64 	%rd36, %rd96, 1536;
	add.s64 	%rd17, %rd2, %rd36;
	add.s32 	%r72, %r6, 128;
	add.s64 	%rd18, %rd3, %rd36;
	add.s64 	%rd19, %rd1, %rd36;
$L__BB14_9:
	.pragma "nounroll";
	and.b32  	%r79, %r44, 2147483640;
	mul.wide.s32 	%rd37, %r72, 4;
	add.s64 	%rd38, %rd17, %rd37;
	add.s64 	%rd39, %rd18, %rd37;
	add.s64 	%rd40, %rd19, %rd37;
	cvta.to.global.u64 	%rd41, %rd25;
	mul.wide.u32 	%rd42, %r6, 4;
	add.s64 	%rd43, %rd41, %rd42;
	add.s64 	%rd44, %rd43, %rd96;
	cvta.to.global.u64 	%rd45, %rd27;
	add.s64 	%rd46, %rd45, %rd42;
	add.s64 	%rd47, %rd46, %rd96;
	ld.global.f32 	%f1, [%rd44];
	ld.global.f32 	%f2, [%rd47];
	sub.f32 	%f3, %f1, %f2;
	abs.f32 	%f4, %f3;
	add.s64 	%rd48, %rd15, %rd96;
	st.global.f32 	[%rd48], %f4;
	ld.global.f32 	%f5, [%rd38+-1536];
	ld.global.f32 	%f6, [%rd39+-1536];
	sub.f32 	%f7, %f5, %f6;
	abs.f32 	%f8, %f7;
	st.global.f32 	[%rd40+-1536], %f8;
	ld.global.f32 	%f9, [%rd38+-1024];
	ld.global.f32 	%f10, [%rd39+-1024];
	sub.f32 	%f11, %f9, %f10;
	abs.f32 	%f12, %f11;
	st.global.f32 	[%rd40+-1024], %f12;
	ld.global.f32 	%f13, [%rd38+-512];
	ld.global.f32 	%f14, [%rd39+-512];
	sub.f32 	%f15, %f13, %f14;
	abs.f32 	%f16, %f15;
	st.global.f32 	[%rd40+-512], %f16;
	ld.global.f32 	%f17, [%rd38];
	ld.global.f32 	%f18, [%rd39];
	sub.f32 	%f19, %f17, %f18;
	abs.f32 	%f20, %f19;
	st.global.f32 	[%rd40], %f20;
	ld.global.f32 	%f21, [%rd38+512];
	ld.global.f32 	%f22, [%rd39+512];
	sub.f32 	%f23, %f21, %f22;
	abs.f32 	%f24, %f23;
	st.global.f32 	[%rd40+512], %f24;
	ld.global.f32 	%f25, [%rd38+1024];
	ld.global.f32 	%f26, [%rd39+1024];
	sub.f32 	%f27, %f25, %f26;
	abs.f32 	%f28, %f27;
	st.global.f32 	[%rd40+1024], %f28;
	ld.global.f32 	%f29, [%rd38+1536];
	ld.global.f32 	%f30, [%rd39+1536];
	sub.f32 	%f31, %f29, %f30;
	abs.f32 	%f32, %f31;
	st.global.f32 	[%rd40+1536], %f32;
	add.s32 	%r73, %r73, 8;
	add.s64 	%rd96, %rd96, 4096;
	add.s32 	%r72, %r72, 1024;
	setp.eq.s32 	%p7, %r73, 0;
	@%p7 bra 	$L__BB14_10;
	bra.uni 	$L__BB14_9;
$L__BB14_10:
	setp.eq.s32 	%p8, %r12, 0;
	@%p8 bra 	$L__BB14_59;
	and.b32  	%r39, %r44, 3;
	setp.lt.u32 	%p9, %r12, 4;
	@%p9 bra 	$L__BB14_13;
	shl.b32 	%r49, %r79, 7;
	add.s32 	%r50, %r49, %r6;
	mul.wide.s32 	%rd49, %r50, 4;
	add.s64 	%rd50, %rd12, %rd49;
	add.s64 	%rd51, %rd13, %rd49;
	ld.global.f32 	%f33, [%rd50];
	ld.global.f32 	%f34, [%rd51];
	sub.f32 	%f35, %f33, %f34;
	abs.f32 	%f36, %f35;
	add.s64 	%rd52, %rd14, %rd49;
	st.global.f32 	[%rd52], %f36;
	ld.global.f32 	%f37, [%rd50+512];
	ld.global.f32 	%f38, [%rd51+512];
	sub.f32 	%f39, %f37, %f38;
	abs.f32 	%f40, %f39;
	st.global.f32 	[%rd52+512], %f40;
	ld.global.f32 	%f41, [%rd50+1024];
	ld.global.f32 	%f42, [%rd51+1024];
	sub.f32 	%f43, %f41, %f42;
	abs.f32 	%f44, %f43;
	st.global.f32 	[%rd52+1024], %f44;
	ld.global.f32 	%f45, [%rd50+1536];
	ld.global.f32 	%f46, [%rd51+1536];
	sub.f32 	%f47, %f45, %f46;
	abs.f32 	%f48, %f47;
	st.global.f32 	[%rd52+1536], %f48;
	add.s32 	%r79, %r79, 4;
$L__BB14_13:
	setp.eq.s32 	%p10, %r39, 0;
	@%p10 bra 	$L__BB14_59;
	setp.eq.s32 	%p11, %r39, 1;
	@%p11 bra 	$L__BB14_16;
	shl.b32 	%r51, %r79, 7;
	add.s32 	%r52, %r51, %r6;
	mul.wide.s32 	%rd53, %r52, 4;
	add.s64 	%rd54, %rd12, %rd53;
	add.s64 	%rd55, %rd13, %rd53;
	ld.global.f32 	%f49, [%rd54];
	ld.global.f32 	%f50, [%rd55];
	sub.f32 	%f51, %f49, %f50;
	abs.f32 	%f52, %f51;
	add.s64 	%rd56, %rd14, %rd53;
	st.global.f32 	[%rd56], %f52;
	ld.global.f32 	%f53, [%rd54+512];
	ld.global.f32 	%f54, [%rd55+512];
	sub.f32 	%f55, %f53, %f54;
	abs.f32 	%f56, %f55;
	st.global.f32 	[%rd56+512], %f56;
	add.s32 	%r79, %r79, 2;
$L__BB14_16:
	and.b32  	%r53, %r44, 1;
	setp.eq.b32 	%p12, %r53, 1;
	not.pred 	%p13, %p12;
	@%p13 bra 	$L__BB14_59;
	shl.b32 	%r54, %r79, 7;
	add.s32 	%r55, %r54, %r6;
	mul.wide.s32 	%rd57, %r55, 4;
	add.s64 	%rd58, %rd12, %rd57;
	add.s64 	%rd59, %rd13, %rd57;
	ld.global.f32 	%f57, [%rd58];
	ld.global.f32 	%f58, [%rd59];
	sub.f32 	%f59, %f57, %f58;
	abs.f32 	%f60, %f59;
	add.s64 	%rd60, %rd14, %rd57;
	st.global.f32 	[%rd60], %f60;
	bra.uni 	$L__BB14_59;
$L__BB14_18:
	setp.lt.s32 	%p14, %r44, 1;
	@%p14 bra 	$L__BB14_59;
	and.b32  	%r15, %r44, 7;
	setp.lt.u32 	%p15, %r44, 8;
	mov.b32 	%r75, 0;
	@%p15 bra 	$L__BB14_38;
	and.b32  	%r75, %r44, 2147483640;
	mov.b32 	%r74, 0;
$L__BB14_21:
	.pragma "nounroll";
	shl.b32 	%r58, %r74, 7;
	add.s32 	%r23, %r58, %r6;
	setp.ge.s32 	%p16, %r23, %r4;
	@%p16 bra 	$L__BB14_23;
	mul.wide.u32 	%rd61, %r23, 4;
	add.s64 	%rd62, %rd12, %rd61;
	add.s64 	%rd63, %rd13, %rd61;
	ld.global.f32 	%f61, [%rd62];
	ld.global.f32 	%f62, [%rd63];
	sub.f32 	%f63, %f61, %f62;
	abs.f32 	%f64, %f63;
	add.s64 	%rd64, %rd14, %rd61;
	st.global.f32 	[%rd64], %f64;
$L__BB14_23:
	add.s32 	%r59, %r23, 128;
	setp.ge.s32 	%p17, %r59, %r4;
	mul.wide.s32 	%rd65, %r59, 4;
	add.s64 	%rd22, %rd12, %rd65;
	add.s64 	%rd23, %rd13, %rd65;
	add.s64 	%rd24, %rd14, %rd65;
	@%p17 bra 	$L__BB14_25;
	ld.global.f32 	%f65, [%rd22];
	ld.global.f32 	%f66, [%rd23];
	sub.f32 	%f67, %f65, %f66;
	abs.f32 	%f68, %f67;
	st.global.f32 	[%rd24], %f68;
$L__BB14_25:
	add.s32 	%r60, %r23, 256;
	setp.ge.s32 	%p18, %r60, %r4;
	@%p18 bra 	$L__BB14_27;
	ld.global.f32 	%f69, [%rd22+512];
	ld.global.f32 	%f70, [%rd23+512];
	sub.f32 	%f71, %f69, %f70;
	abs.f32 	%f72, %f71;
	st.global.f32 	[%rd24+512], %f72;
$L__BB14_27:
	add.s32 	%r61, %r23, 384;
	setp.ge.s32 	%p19, %r61, %r4;
	@%p19 bra 	$L__BB14_29;
	ld.global.f32 	%f73, [%rd22+1024];
	ld.global.f32 	%f74, [%rd23+1024];
	sub.f32 	%f75, %f73, %f74;
	abs.f32 	%f76, %f75;
	st.global.f32 	[%rd24+1024], %f76;
$L__BB14_29:
	add.s32 	%r62, %r23, 512;
	setp.ge.s32 	%p20, %r62, %r4;
	@%p20 bra 	$L__BB14_31;
	ld.global.f32 	%f77, [%rd22+1536];
	ld.global.f32 	%f78, [%rd23+1536];
	sub.f32 	%f79, %f77, %f78;
	abs.f32 	%f80, %f79;
	st.global.f32 	[%rd24+1536], %f80;
$L__BB14_31:
	add.s32 	%r63, %r23, 640;
	setp.ge.s32 	%p21, %r63, %r4;
	@%p21 bra 	$L__BB14_33;
	ld.global.f32 	%f81, [%rd22+2048];
	ld.global.f32 	%f82, [%rd23+2048];
	sub.f32 	%f83, %f81, %f82;
	abs.f32 	%f84, %f83;
	st.global.f32 	[%rd24+2048], %f84;
$L__BB14_33:
	add.s32 	%r64, %r23, 768;
	setp.ge.s32 	%p22, %r64, %r4;
	@%p22 bra 	$L__BB14_35;
	ld.global.f32 	%f85, [%rd22+2560];
	ld.global.f32 	%f86, [%rd23+2560];
	sub.f32 	%f87, %f85, %f86;
	abs.f32 	%f88, %f87;
	st.global.f32 	[%rd24+2560], %f88;
$L__BB14_35:
	add.s32 	%r65, %r23, 896;
	setp.ge.s32 	%p23, %r65, %r4;
	@%p23 bra 	$L__BB14_37;
	ld.global.f32 	%f89, [%rd22+3072];
	ld.global.f32 	%f90, [%rd23+3072];
	sub.f32 	%f91, %f89, %f90;
	abs.f32 	%f92, %f91;
	st.global.f32 	[%rd24+3072], %f92;
$L__BB14_37:
	add.s32 	%r74, %r74, 8;
	setp.ne.s32 	%p24, %r74, %r75;
	@%p24 bra 	$L__BB14_21;
$L__BB14_38:
	setp.eq.s32 	%p25, %r15, 0;
	@%p25 bra 	$L__BB14_59;
	and.b32  	%r26, %r44, 3;
	setp.lt.u32 	%p26, %r15, 4;
	@%p26 bra 	$L__BB14_49;
	shl.b32 	%r66, %r75, 7;
	add.s32 	%r27, %r66, %r6;
	setp.ge.s32 	%p27, %r27, %r4;
	@%p27 bra 	$L__BB14_42;
	mul.wide.s32 	%rd66, %r27, 4;
	add.s64 	%rd67, %rd12, %rd66;
	add.s64 	%rd68, %rd13, %rd66;
	ld.global.f32 	%f93, [%rd67];
	ld.global.f32 	%f94, [%rd68];
	sub.f32 	%f95, %f93, %f94;
	abs.f32 	%f96, %f95;
	add.s64 	%rd69, %rd14, %rd66;
	st.global.f32 	[%rd69], %f96;
$L__BB14_42:
	add.s32 	%r28, %r27, 128;
	setp.ge.s32 	%p28, %r28, %r4;
	@%p28 bra 	$L__BB14_44;
	mul.wide.s32 	%rd70, %r28, 4;
	add.s64 	%rd71, %rd12, %rd70;
	add.s64 	%rd72, %rd13, %rd70;
	ld.global.f32 	%f97, [%rd71];
	ld.global.f32 	%f98, [%rd72];
	sub.f32 	%f99, %f97, %f98;
	abs.f32 	%f100, %f99;
	add.s64 	%rd73, %rd14, %rd70;
	st.global.f32 	[%rd73], %f100;
$L__BB14_44:
	add.s32 	%r29, %r27, 256;
	setp.ge.s32 	%p29, %r29, %r4;
	@%p29 bra 	$L__BB14_46;
	mul.wide.s32 	%rd74, %r29, 4;
	add.s64 	%rd75, %rd12, %rd74;
	add.s64 	%rd76, %rd13, %rd74;
	ld.global.f32 	%f101, [%rd75];
	ld.global.f32 	%f102, [%rd76];
	sub.f32 	%f103, %f101, %f102;
	abs.f32 	%f104, %f103;
	add.s64 	%rd77, %rd14, %rd74;
	st.global.f32 	[%rd77], %f104;
$L__BB14_46:
	add.s32 	%r30, %r27, 384;
	setp.ge.s32 	%p30, %r30, %r4;
	@%p30 bra 	$L__BB14_48;
	mul.wide.s32 	%rd78, %r30, 4;
	add.s64 	%rd79, %rd12, %rd78;
	add.s64 	%rd80, %rd13, %rd78;
	ld.global.f32 	%f105, [%rd79];
	ld.global.f32 	%f106, [%rd80];
	sub.f32 	%f107, %f105, %f106;
	abs.f32 	%f108, %f107;
	add.s64 	%rd81, %rd14, %rd78;
	st.global.f32 	[%rd81], %f108;
$L__BB14_48:
	add.s32 	%r75, %r75, 4;
$L__BB14_49:
	setp.eq.s32 	%p31, %r26, 0;
	@%p31 bra 	$L__BB14_59;
	setp.eq.s32 	%p32, %r26, 1;
	@%p32 bra 	$L__BB14_56;
	shl.b32 	%r67, %r75, 7;
	add.s32 	%r33, %r67, %r6;
	setp.ge.s32 	%p33, %r33, %r4;
	@%p33 bra 	$L__BB14_53;
	mul.wide.s32 	%rd82, %r33, 4;
	add.s64 	%rd83, %rd12, %rd82;
	add.s64 	%rd84, %rd13, %rd82;
	ld.global.f32 	%f109, [%rd83];
	ld.global.f32 	%f110, [%rd84];
	sub.f32 	%f111, %f109, %f110;
	abs.f32 	%f112, %f111;
	add.s64 	%rd85, %rd14, %rd82;
	st.global.f32 	[%rd85], %f112;
$L__BB14_53:
	add.s32 	%r34, %r33, 128;
	setp.ge.s32 	%p34, %r34, %r4;
	@%p34 bra 	$L__BB14_55;
	mul.wide.s32 	%rd86, %r34, 4;
	add.s64 	%rd87, %rd12, %rd86;
	add.s64 	%rd88, %rd13, %rd86;
	ld.global.f32 	%f113, [%rd87];
	ld.global.f32 	%f114, [%rd88];
	sub.f32 	%f115, %f113, %f114;
	abs.f32 	%f116, %f115;
	add.s64 	%rd89, %rd14, %rd86;
	st.global.f32 	[%rd89], %f116;
$L__BB14_55:
	add.s32 	%r75, %r75, 2;
$L__BB14_56:
	and.b32  	%r68, %r44, 1;
	setp.eq.b32 	%p35, %r68, 1;
	not.pred 	%p36, %p35;
	@%p36 bra 	$L__BB14_59;
	shl.b32 	%r69, %r75, 7;
	add.s32 	%r37, %r69, %r6;
	setp.ge.s32 	%p37, %r37, %r4;
	@%p37 bra 	$L__BB14_59;
	mul.wide.s32 	%rd90, %r37, 4;
	add.s64 	%rd91, %rd12, %rd90;
	add.s64 	%rd92, %rd13, %rd90;
	ld.global.f32 	%f117, [%rd91];
	ld.global.f32 	%f118, [%rd92];
	sub.f32 	%f119, %f117, %f118;
	abs.f32 	%f120, %f119;
	add.s64 	%rd93, %rd14, %rd90;
	st.global.f32 	[%rd93], %f120;
$L__BB14_59:
	ret;

}
	// .globl	_ZN3cub18CUB_300001_SM_10006detail9transform16transform_kernelINS2_10policy_hubILb1EN4cuda3std3__45tupleIJN6thrust24THRUST_300001_SM_1000_NS6detail15normal_iteratorINSA_10device_ptrIfEEEESF_EEEE10policy1000El15diffabs_functorSF_JPfSK_EEEvT0_iT1_T2_DpNS2_10kernel_argIT3_EE
.visible .entry _ZN3cub18CUB_300001_SM_10006detail9transform16transform_kernelINS2_10policy_hubILb1EN4cuda3std3__45tupleIJN6thrust24THRUST_300001_SM_1000_NS6detail15normal_iteratorINSA_10device_ptrIfEEEESF_EEEE10policy1000El15diffabs_functorSF_JPfSK_EEEvT0_iT1_T2_DpNS2_10kernel_argIT3_EE(
	.param .u64 _ZN3cub18CUB_300001_SM_10006detail9transform16transform_kernelINS2_10policy_hubILb1EN4cuda3std3__45tupleIJN6thrust24THRUST_300001_SM_1000_NS6detail15normal_iteratorINSA_10device_ptrIfEEEESF_EEEE10policy1000El15diffabs_functorSF_JPfSK_EEEvT0_iT1_T2_DpNS2_10kernel_argIT3_EE_param_0,
	.param .u32 _ZN3cub18CUB_300001_SM_10006detail9transform16transform_kernelINS2_10policy_hubILb1EN4cuda3std3__45tupleIJN6thrust24THRUST_300001_SM_1000_NS6detail15normal_iteratorINSA_10device_ptrIfEEEESF_EEEE10policy1000El15diffabs_functorSF_JPfSK_EEEvT0_iT1_T2_DpNS2_10kernel_argIT3_EE_param_1,
	.param .align 1 .b8 _ZN3cub18CUB_300001_SM_10006detail9transform16transform_kernelINS2_10policy_hubILb1EN4cuda3std3__45tupleIJN6thrust24THRUST_300001_SM_1000_NS6detail15normal_iteratorINSA_10device_ptrIfEEEESF_EEEE10policy1000El15diffabs_functorSF_JPfSK_EEEvT0_iT1_T2_DpNS2_10kernel_argIT3_EE_param_2[1],
	.param .align 8 .b8 _ZN3cub18CUB_300001_SM_10006detail9transform16transform_kernelINS2_10policy_hubILb1EN4cuda3std3__45tupleIJN6thrust24THRUST_300001_SM_1000_NS6detail15normal_iteratorINSA_10device_ptrIfEEEESF_EEEE10policy1000El15diffabs_functorSF_JPfSK_EEEvT0_iT1_T2_DpNS2_10kernel_argIT3_EE_param_3[8],
	.param .align 8 .b8 _ZN3cub18CUB_300001_SM_10006detail9transform16transform_kernelINS2_10policy_hubILb1EN4cuda3std3__45tupleIJN6thrust24THRUST_300001_SM_1000_NS6detail15normal_iteratorINSA_10device_ptrIfEEEESF_EEEE10policy1000El15diffabs_functorSF_JPfSK_EEEvT0_iT1_T2_DpNS2_10kernel_argIT3_EE_param_4[16],
	.param .align 8 .b8 _ZN3cub18CUB_300001_SM_10006detail9transform16transform_kernelINS2_10policy_hubILb1EN4cuda3std3__45tupleIJN6thrust24THRUST_300001_SM_1000_NS6detail15normal_iteratorINSA_10device_ptrIfEEEESF_EEEE10policy1000El15diffabs_functorSF_JPfSK_EEEvT0_iT1_T2_DpNS2_10kernel_argIT3_EE_param_5[16]
)
.maxntid 128
{
	.reg .pred 	%p<38>;
	.reg .b32 	%r<78>;
	.reg .b32 	%f<121>;
	.reg .b64 	%rd<103>;

	ld.param.u64 	%rd30, [_ZN3cub18CUB_300001_SM_10006detail9transform16transform_kernelINS2_10policy_hubILb1EN4cuda3std3__45tupleIJN6thrust24THRUST_300001_SM_1000_NS6detail15normal_iteratorINSA_10device_ptrIfEEEESF_EEEE10policy1000El15diffabs_functorSF_JPfSK_EEEvT0_iT1_T2_DpNS2_10kernel_argIT3_EE_param_0];
	ld.param.u64 	%rd28, [_ZN3cub18CUB_300001_SM_10006detail9transform16transform_kernelINS2_10policy_hubILb1EN4cuda3std3__45tupleIJN6thrust24THRUST_300001_SM_1000_NS6detail15normal_iteratorINSA_10device_ptrIfEEEESF_EEEE10policy1000El15diffabs_functorSF_JPfSK_EEEvT0_iT1_T2_DpNS2_10kernel_argIT3_EE_param_5];
	ld.param.u64 	%rd26, [_ZN3cub18CUB_300001_SM_10006detail9transform16transform_kernelINS2_10policy_hubILb1EN4cuda3std3__45tupleIJN6thrust24THRUST_300001_SM_1000_NS6detail15normal_iteratorINSA_10device_ptrIfEEEESF_EEEE10policy1000El15diffabs_functorSF_JPfSK_EEEvT0_iT1_T2_DpNS2_10kernel_argIT3_EE_param_4];
	ld.param.u64 	%rd31, [_ZN3cub18CUB_300001_SM_10006detail9transform16transform_kernelINS2_10policy_hubILb1EN4cuda3std3__45tupleIJN6thrust24THRUST_300001_SM_1000_NS6detail15normal_iteratorINSA_10device_ptrIfEEEESF_EEEE10policy1000El15diffabs_functorSF_JPfSK_EEEvT0_iT1_T2_DpNS2_10kernel_argIT3_EE_param_3];
	ld.param.u32 	%r42, [_ZN3cub18CUB_300001_SM_10006detail9transform16transform_kernelINS2_10policy_hubILb1EN4cuda3std3__45tupleIJN6thrust24THRUST_300001_SM_1000_NS6detail15normal_iteratorINSA_10device_ptrIfEEEESF_EEEE10policy1000El15diffabs_functorSF_JPfSK_EEEvT0_iT1_T2_DpNS2_10kernel_argIT3_EE_param_1];
	cvta.to.global.u64 	%rd1, %rd31;
	cvta.to.global.u64 	%rd2, %rd26;
	cvta.to.global.u64 	%rd3, %rd28;
	shl.b32 	%r1, %r42, 7;
	mov.u32 	%r43, %ctaid.x;
	cvt.u64.u32 	%rd32, %r43;
	cvt.s64.s32 	%rd33, %r1;
	mul.lo.s64 	%rd4, %rd33, %rd32;
	sub.s64 	%rd34, %rd30, %rd4;
	min.s64 	%rd35, %rd34, %rd33;
	cvt.u32.u64 	%r2, %rd35;
	shl.b32 	%r3, %r2, 2;
	mov.u32 	%r4, %tid.x;
	shl.b32 	%r68, %r4, 7;
	setp.ge.s32 	%p1, %r68, %r3;
	@%p1 bra 	$L__BB15_5;
	shl.b64 	%rd5, %rd4, 2;
	add.s64 	%rd36, %rd2, %rd5;
	mul.wide.u32 	%rd6, %r4, 128;
	add.s64 	%rd100, %rd36, %rd6;
	mov.u32 	%r67, %r68;
$L__BB15_2:
	.pragma "nounroll";
	// begin inline asm
	prefetch.global.L2 [%rd100];
	// end inline asm
	add.s32 	%r67, %r67, 16384;
	add.s64 	%rd100, %rd100, 16384;
	setp.lt.s32 	%p2, %r67, %r3;
	@%p2 bra 	$L__BB15_2;
	add.s64 	%rd38, %rd3, %rd5;
	add.s64 	%rd101, %rd38, %rd6;
$L__BB15_4:
	.pragma "nounroll";
	// begin inline asm
	prefetch.global.L2 [%rd101];
	// end inline asm
	add.s32 	%r68, %r68, 16384;
	add.s64 	%rd101, %rd101, 16384;
	setp.lt.s32 	%p3, %r68, %r3;
	@%p3 bra 	$L__BB15_4;
$L__BB15_5:
	shl.b64 	%rd102, %rd4, 2;
	add.s64 	%rd13, %rd2, %rd102;
	add.s64 	%rd14, %rd3, %rd102;
	add.s64 	%rd15, %rd1, %rd102;
	setp.eq.s32 	%p4, %r1, %r2;
	@%p4 bra 	$L__BB15_47;
	setp.lt.s32 	%p5, %r42, 1;
	@%p5 bra 	$L__BB15_59;
	and.b32  	%r10, %r42, 7;
	setp.lt.u32 	%p6, %r42, 8;
	mov.b32 	%r75, 0;
	@%p6 bra 	$L__BB15_26;
	and.b32  	%r75, %r42, 2147483640;
	mov.b32 	%r71, 0;
$L__BB15_9:
	.pragma "nounroll";
	shl.b32 	%r46, %r71, 7;
	add.s32 	%r21, %r46, %r4;
	setp.ge.s32 	%p7, %r21, %r2;
	@%p7 bra 	$L__BB15_11;
	mul.wide.u32 	%rd41, %r21, 4;
	add.s64 	%rd42, %rd13, %rd41;
	add.s64 	%rd43, %rd14, %rd41;
	ld.global.f32 	%f1, [%rd42];
	ld.global.f32 	%f2, [%rd43];
	sub.f32 	%f3, %f1, %f2;
	abs.f32 	%f4, %f3;
	add.s64 	%rd44, %rd15, %rd41;
	st.global.f32 	[%rd44], %f4;
$L__BB15_11:
	add.s32 	%r47, %r21, 128;
	setp.ge.s32 	%p8, %r47, %r2;
	mul.wide.s32 	%rd45, %r47, 4;
	add.s64 	%rd23, %rd13, %rd45;
	add.s64 	%rd24, %rd14, %rd45;
	add.s64 	%rd25, %rd15, %rd45;
	@%p8 bra 	$L__BB15_13;
	ld.global.f32 	%f5, [%rd23];
	ld.global.f32 	%f6, [%rd24];
	sub.f32 	%f7, %f5, %f6;
	abs.f32 	%f8, %f7;
	st.global.f32 	[%rd25], %f8;
$L__BB15_13:
	add.s32 	%r48, %r21, 256;
	setp.ge.s32 	%p9, %r48, %r2;
	@%p9 bra 	$L__BB15_15;
	ld.global.f32 	%f9, [%rd23+512];
	ld.global.f32 	%f10, [%rd24+512];
	sub.f32 	%f11, %f9, %f10;
	abs.f32 	%f12, %f11;
	st.global.f32 	[%rd25+512], %f12;
$L__BB15_15:
	add.s32 	%r49, %r21, 384;
	setp.ge.s32 	%p10, %r49, %r2;
	@%p10 bra 	$L__BB15_17;
	ld.global.f32 	%f13, [%rd23+1024];
	ld.global.f32 	%f14, [%rd24+1024];
	sub.f32 	%f15, %f13, %f14;
	abs.f32 	%f16, %f15;
	st.global.f32 	[%rd25+1024], %f16;
$L__BB15_17:
	add.s32 	%r50, %r21, 512;
	setp.ge.s32 	%p11, %r50, %r2;
	@%p11 bra 	$L__BB15_19;
	ld.global.f32 	%f17, [%rd23+1536];
	ld.global.f32 	%f18, [%rd24+1536];
	sub.f32 	%f19, %f17, %f18;
	abs.f32 	%f20, %f19;
	st.global.f32 	[%rd25+1536], %f20;
$L__BB15_19:
	add.s32 	%r51, %r21, 640;
	setp.ge.s32 	%p12, %r51, %r2;
	@%p12 bra 	$L__BB15_21;
	ld.global.f32 	%f21, [%rd23+2048];
	ld.global.f32 	%f22, [%rd24+2048];
	sub.f32 	%f23, %f21, %f22;
	abs.f32 	%f24, %f23;
	st.global.f32 	[%rd25+2048], %f24;
$L__BB15_21:
	add.s32 	%r52, %r21, 768;
	setp.ge.s32 	%p13, %r52, %r2;
	@%p13 bra 	$L__BB15_23;
	ld.global.f32 	%f25, [%rd23+2560];
	ld.global.f32 	%f26, [%rd24+2560];
	sub.f32 	%f27, %f25, %f26;
	abs.f32 	%f28, %f27;
	st.global.f32 	[%rd25+2560], %f28;
$L__BB15_23:
	add.s32 	%r53, %r21, 896;
	setp.ge.s32 	%p14, %r53, %r2;
	@%p14 bra 	$L__BB15_25;
	ld.global.f32 	%f29, [%rd23+3072];
	ld.global.f32 	%f30, [%rd24+3072];
	sub.f32 	%f31, %f29, %f30;
	abs.f32 	%f32, %f31;
	st.global.f32 	[%rd25+3072], %f32;
$L__BB15_25:
	add.s32 	%r71, %r71, 8;
	setp.eq.s32 	%p15, %r71, %r75;
	@%p15 bra 	$L__BB15_26;
	bra.uni 	$L__BB15_9;
$L__BB15_26:
	setp.eq.s32 	%p16, %r10, 0;
	@%p16 bra 	$L__BB15_59;
	and.b32  	%r30, %r42, 3;
	setp.lt.u32 	%p17, %r10, 4;
	@%p17 bra 	$L__BB15_37;
	shl.b32 	%r54, %r75, 7;
	add.s32 	%r31, %r54, %r4;
	setp.ge.s32 	%p18, %r31, %r2;
	@%p18 bra 	$L__BB15_30;
	mul.wide.s32 	%rd46, %r31, 4;
	add.s64 	%rd47, %rd13, %rd46;
	add.s64 	%rd48, %rd14, %rd46;
	ld.global.f32 	%f33, [%rd47];
	ld.global.f32 	%f34, [%rd48];
	sub.f32 	%f35, %f33, %f34;
	abs.f32 	%f36, %f35;
	add.s64 	%rd49, %rd15, %rd46;
	st.global.f32 	[%rd49], %f36;
$L__BB15_30:
	add.s32 	%r32, %r31, 128;
	setp.ge.s32 	%p19, %r32, %r2;
	@%p19 bra 	$L__BB15_32;
	mul.wide.s32 	%rd50, %r32, 4;
	add.s64 	%rd51, %rd13, %rd50;
	add.s64 	%rd52, %rd14, %rd50;
	ld.global.f32 	%f37, [%rd51];
	ld.global.f32 	%f38, [%rd52];
	sub.f32 	%f39, %f37, %f38;
	abs.f32 	%f40, %f39;
	add.s64 	%rd53, %rd15, %rd50;
	st.global.f32 	[%rd53], %f40;
$L__BB15_32:
	add.s32 	%r33, %r31, 256;
	setp.ge.s32 	%p20, %r33, %r2;
	@%p20 bra 	$L__BB15_34;
	mul.wide.s32 	%rd54, %r33, 4;
	add.s64 	%rd55, %rd13, %rd54;
	add.s64 	%rd56, %rd14, %rd54;
	ld.global.f32 	%f41, [%rd55];
	ld.global.f32 	%f42, [%rd56];
	sub.f32 	%f43, %f41, %f42;
	abs.f32 	%f44, %f43;
	add.s64 	%rd57, %rd15, %rd54;
	st.global.f32 	[%rd57], %f44;
$L__BB15_34:
	add.s32 	%r34, %r31, 384;
	setp.ge.s32 	%p21, %r34, %r2;
	@%p21 bra 	$L__BB15_36;
	mul.wide.s32 	%rd58, %r34, 4;
	add.s64 	%rd59, %rd13, %rd58;
	add.s64 	%rd60, %rd14, %rd58;
	ld.global.f32 	%f45, [%rd59];
	ld.global.f32 	%f46, [%rd60];
	sub.f32 	%f47, %f45, %f46;
	abs.f32 	%f48, %f47;
	add.s64 	%rd61, %rd15, %rd58;
	st.global.f32 	[%rd61], %f48;
$L__BB15_36:
	add.s32 	%r75, %r75, 4;
$L__BB15_37:
	setp.eq.s32 	%p22, %r30, 0;
	@%p22 bra 	$L__BB15_59;
	setp.eq.s32 	%p23, %r30, 1;
	@%p23 bra 	$L__BB15_44;
	shl.b32 	%r55, %r75, 7;
	add.s32 	%r37, %r55, %r4;
	setp.ge.s32 	%p24, %r37, %r2;
	@%p24 bra 	$L__BB15_41;
	mul.wide.s32 	%rd62, %r37, 4;
	add.s64 	%rd63, %rd13, %rd62;
	add.s64 	%rd64, %rd14, %rd62;
	ld.global.f32 	%f49, [%rd63];
	ld.global.f32 	%f50, [%rd64];
	sub.f32 	%f51, %f49, %f50;
	abs.f32 	%f52, %f51;
	add.s64 	%rd65, %rd15, %rd62;
	st.global.f32 	[%rd65], %f52;
$L__BB15_41:
	add.s32 	%r38, %r37, 128;
	setp.ge.s32 	%p25, %r38, %r2;
	@%p25 bra 	$L__BB15_43;
	mul.wide.s32 	%rd66, %r38, 4;
	add.s64 	%rd67, %rd13, %rd66;
	add.s64 	%rd68, %rd14, %rd66;
	ld.global.f32 	%f53, [%rd67];
	ld.global.f32 	%f54, [%rd68];
	sub.f32 	%f55, %f53, %f54;
	abs.f32 	%f56, %f55;
	add.s64 	%rd69, %rd15, %rd66;
	st.global.f32 	[%rd69], %f56;
$L__BB15_43:
	add.s32 	%r75, %r75, 2;
$L__BB15_44:
	and.b32  	%r56, %r42, 1;
	setp.eq.b32 	%p26, %r56, 1;
	not.pred 	%p27, %p26;
	@%p27 bra 	$L__BB15_59;
	shl.b32 	%r57, %r75, 7;
	add.s32 	%r41, %r57, %r4;
	setp.ge.s32 	%p28, %r41, %r2;
	@%p28 bra 	$L__BB15_59;
	mul.wide.s32 	%rd70, %r41, 4;
	add.s64 	%rd71, %rd13, %rd70;
	add.s64 	%rd72, %rd14, %rd70;
	ld.global.f32 	%f57, [%rd71];
	ld.global.f32 	%f58, [%rd72];
	sub.f32 	%f59, %f57, %f58;
	abs.f32 	%f60, %f59;
	add.s64 	%rd73, %rd15, %rd70;
	st.global.f32 	[%rd73], %f60;
	bra.uni 	$L__BB15_59;
$L__BB15_47:
	setp.lt.s32 	%p29, %r42, 1;
	@%p29 bra 	$L__BB15_59;
	and.b32  	%r12, %r42, 7;
	setp.lt.u32 	%p30, %r42, 8;
	mov.b32 	%r73, 0;
	@%p30 bra 	$L__BB15_51;
	and.b32  	%r59, %r42, 2147483640;
	neg.s32 	%r70, %r59;
	mul.wide.u32 	%rd74, %r4, 4;
	add.s64 	%rd16, %rd1, %rd74;
	add.s64 	%rd75, %rd102, 1536;
	add.s64 	%rd18, %rd2, %rd75;
	add.s32 	%r69, %r4, 128;
	add.s64 	%rd19, %rd3, %rd75;
	add.s64 	%rd20, %rd1, %rd75;
$L__BB15_50:
	.pragma "nounroll";
	and.b32  	%r73, %r42, 2147483640;
	mul.wide.s32 	%rd76, %r69, 4;
	add.s64 	%rd77, %rd18, %rd76;
	add.s64 	%rd78, %rd19, %rd76;
	add.s64 	%rd79, %rd20, %rd76;
	cvta.to.global.u64 	%rd80, %rd26;
	mul.wide.u32 	%rd81, %r4, 4;
	add.s64 	%rd82, %rd80, %rd81;
	add.s64 	%rd83, %rd82, %rd102;
	cvta.to.global.u64 	%rd84, %rd28;
	add.s64 	%rd85, %rd84, %rd81;
	add.s64 	%rd86, %rd85, %rd102;
	ld.global.f32 	%f61, [%rd83];
	ld.global.f32 	%f62, [%rd86];
	sub.f32 	%f63, %f61, %f62;
	abs.f32 	%f64, %f63;
	add.s64 	%rd87, %rd16, %rd102;
	st.global.f32 	[%rd87], %f64;
	ld.global.f32 	%f65, [%rd77+-1536];
	ld.global.f32 	%f66, [%rd78+-1536];
	sub.f32 	%f67, %f65, %f66;
	abs.f32 	%f68, %f67;
	st.global.f32 	[%rd79+-1536], %f68;
	ld.global.f32 	%f69, [%rd77+-1024];
	ld.global.f32 	%f70, [%rd78+-1024];
	sub.f32 	%f71, %f69, %f70;
	abs.f32 	%f72, %f71;
	st.global.f32 	[%rd79+-1024], %f72;
	ld.global.f32 	%f73, [%rd77+-512];
	ld.global.f32 	%f74, [%rd78+-512];
	sub.f32 	%f75, %f73, %f74;
	abs.f32 	%f76, %f75;
	st.global.f32 	[%rd79+-512], %f76;
	ld.global.f32 	%f77, [%rd77];
	ld.global.f32 	%f78, [%rd78];
	sub.f32 	%f79, %f77, %f78;
	abs.f32 	%f80, %f79;
	st.global.f32 	[%rd79], %f80;
	ld.global.f32 	%f81, [%rd77+512];
	ld.global.f32 	%f82, [%rd78+512];
	sub.f32 	%f83, %f81, %f82;
	abs.f32 	%f84, %f83;
	st.global.f32 	[%rd79+512], %f84;
	ld.global.f32 	%f85, [%rd77+1024];
	ld.global.f32 	%f86, [%rd78+1024];
	sub.f32 	%f87, %f85, %f86;
	abs.f32 	%f88, %f87;
	st.global.f32 	[%rd79+1024], %f88;
	ld.global.f32 	%f89, [%rd77+1536];
	ld.global.f32 	%f90, [%rd78+1536];
	sub.f32 	%f91, %f89, %f90;
	abs.f32 	%f92, %f91;
	st.global.f32 	[%rd79+1536], %f92;
	add.s32 	%r70, %r70, 8;
	add.s64 	%rd102, %rd102, 4096;
	add.s32 	%r69, %r69, 1024;
	setp.eq.s32 	%p31, %r70, 0;
	@%p31 bra 	$L__BB15_51;
	bra.uni 	$L__BB15_50;
$L__BB15_51:
	setp.eq.s32 	%p32, %r12, 0;
	@%p32 bra 	$L__BB15_59;
	and.b32  	%r24, %r42, 3;
	setp.lt.u32 	%p33, %r12, 4;
	@%p33 bra 	$L__BB15_54;
	shl.b32 	%r60, %r73, 7;
	add.s32 	%r61, %r60, %r4;
	mul.wide.s32 	%rd88, %r61, 4;
	add.s64 	%rd89, %rd13, %rd88;
	add.s64 	%rd90, %rd14, %rd88;
	ld.global.f32 	%f93, [%rd89];
	ld.global.f32 	%f94, [%rd90];
	sub.f32 	%f95, %f93, %f94;
	abs.f32 	%f96, %f95;
	add.s64 	%rd91, %rd15, %rd88;
	st.global.f32 	[%rd91], %f96;
	ld.global.f32 	%f97, [%rd89+512];
	ld.global.f32 	%f98, [%rd90+512];
	sub.f32 	%f99, %f97, %f98;
	abs.f32 	%f100, %f99;
	st.global.f32 	[%rd91+512], %f100;
	ld.global.f32 	%f101, [%rd89+1024];
	ld.global.f32 	%f102, [%rd90+1024];
	sub.f32 	%f103, %f101, %f102;
	abs.f32 	%f104, %f103;
	st.global.f32 	[%rd91+1024], %f104;
	ld.global.f32 	%f105, [%rd89+1536];
	ld.global.f32 	%f106, [%rd90+1536];
	sub.f32 	%f107, %f105, %f106;
	abs.f32 	%f108, %f107;
	st.global.f32 	[%rd91+1536], %f108;
	add.s32 	%r73, %r73, 4;
$L__BB15_54:
	setp.eq.s32 	%p34, %r24, 0;
	@%p34 bra 	$L__BB15_59;
	setp.eq.s32 	%p35, %r24, 1;
	@%p35 bra 	$L__BB15_57;
	shl.b32 	%r62, %r73, 7;
	add.s32 	%r63, %r62, %r4;
	mul.wide.s32 	%rd92, %r63, 4;
	add.s64 	%rd93, %rd13, %rd92;
	add.s64 	%rd94, %rd14, %rd92;
	ld.global.f32 	%f109, [%rd93];
	ld.global.f32 	%f110, [%rd94];
	sub.f32 	%f111, %f109, %f110;
	abs.f32 	%f112, %f111;
	add.s64 	%rd95, %rd15, %rd92;
	st.global.f32 	[%rd95], %f112;
	ld.global.f32 	%f113, [%rd93+512];
	ld.global.f32 	%f114, [%rd94+512];
	sub.f32 	%f115, %f113, %f114;
	abs.f32 	%f116, %f115;
	st.global.f32 	[%rd95+512], %f116;
	add.s32 	%r73, %r73, 2;
$L__BB15_57:
	and.b32  	%r64, %r42, 1;
	setp.eq.b32 	%p36, %r64, 1;
	not.pred 	%p37, %p36;
	@%p37 bra 	$L__BB15_59;
	shl.b32 	%r65, %r73, 7;
	add.s32 	%r66, %r65, %r4;
	mul.wide.s32 	%rd96, %r66, 4;
	add.s64 	%rd97, %rd13, %rd96;
	add.s64 	%rd98, %rd14, %rd96;
	ld.global.f32 	%f117, [%rd97];
	ld.global.f32 	%f118, [%rd98];
	sub.f32 	%f119, %f117, %f118;
	abs.f32 	%f120, %f119;
	add.s64 	%rd99, %rd15, %rd96;
	st.global.f32 	[%rd99], %f120;
$L__BB15_59:
	ret;

}


// ===== COMPILED SASS (sm_100) =====

	.target	sm_100

	.elftype	@"ET_EXEC"


//--------------------- .note.nv.tkinfo           --------------------------
	.section	.note.nv.tkinfo,"",@"SHT_NOTE"
	.sectionflags	@"SHF_NOTE_NV_TKINFO"
	.tkinfo
        /*0018*/ 	.word	0x00000002
        /*0030*/ 	.string	""
        /*0030*/ 	.string	"ptxas"
        /*0030*/ 	.string	"Cuda compilation tools, release 13.0, V13.0.88"
        /*0030*/ 	.string	"Build cuda_13.0.r13.0/compiler.36424714_0"
        /*0030*/ 	.string	"-arch sm_100 -m 64 "



//--------------------- .note.nv.cuinfo           --------------------------
	.section	.note.nv.cuinfo,"",@"SHT_NOTE"
	.sectionflags	@"SHF_NOTE_NV_CUINFO"
        /*0018*/ 	.short	0x0002
        /*001a*/ 	.short	0x0064
        /*001c*/ 	.short	0x0082
	.zero		2


//--------------------- .nv.info                  --------------------------
	.section	.nv.info,"",@"SHT_CUDA_INFO"
	.align	4


	//----- nvinfo : EIATTR_REGCOUNT
	.align		4
        /*0000*/ 	.byte	0x04, 0x2f
        /*0002*/ 	.short	(.L_44 - .L_43)
	.align		4
.L_43:
        /*0004*/ 	.word	index@(_ZN3cub18CUB_300001_SM_10006detail11EmptyKernelIvEEvv)
        /*0008*/ 	.word	0x00000004


	//----- nvinfo : EIATTR_FRAME_SIZE
	.align		4
.L_44:
        /*000c*/ 	.byte	0x04, 0x11
        /*000e*/ 	.short	(.L_46 - .L_45)
	.align		4
.L_45:
        /*0010*/ 	.word	index@(_ZN3cub18CUB_300001_SM_10006detail11EmptyKernelIvEEvv)
        /*0014*/ 	.word	0x00000000


	//----- nvinfo : EIATTR_REGCOUNT
	.align		4
.L_46:
        /*0018*/ 	.byte	0x04, 0x2f
        /*001a*/ 	.short	(.L_48 - .L_47)
	.align		4
.L_47:
        /*001c*/ 	.word	index@(_ZN3cub18CUB_300001_SM_10006detail6reduce28DeviceReduceSingleTileKernelINS2_10policy_hubIfjN4cuda3std3__44plusIfEEE10Policy1000EN6thrust24THRUST_300001_SM_1000_NS6detail15normal_iteratorINSD_10device_ptrIfEEEEPfjS9_ffNS7_10__identityEEEvT0_T1_T2_T3_T4_T6_)
        /*0020*/ 	.word	0x00000020


	//----- nvinfo : EIATTR_FRAME_SIZE
	.align		4
.L_48:
        /*0024*/ 	.byte	0x04, 0x11
        /*0026*/ 	.short	(.L_50 - .L_49)
	.align		4
.L_49:
        /*0028*/ 	.word	index@(_ZN3cub18CUB_300001_SM_10006detail6reduce28DeviceReduceSingleTileKernelINS2_10policy_hubIfjN4cuda3std3__44plusIfEEE10Policy1000EN6thrust24THRUST_300001_SM_1000_NS6detail15normal_iteratorINSD_10device_ptrIfEEEEPfjS9_ffNS7_10__identityEEEvT0_T1_T2_T3_T4_T6_)
        /*002c*/ 	.word	0x00000000


	//----- nvinfo : EIATTR_REGCOUNT
	.align		4
.L_50:
        /*0030*/ 	.byte	0x04, 0x2f
        /*0032*/ 	.short	(.L_52 - .L_51)
	.align		4
.L_51:
        /*0034*/ 	.word	index@(_ZN3cub18CUB_300001_SM_10006detail6reduce18DeviceReduceKernelINS2_10policy_hubIfjN4cuda3std3__44plusIfEEE10Policy1000EN6thrust24THRUST_300001_SM_1000_NS6detail15normal_iteratorINSD_10device_ptrIfEEEEjS9_fNS7_10__identityEEEvT0_PT3_T1_NS0_13GridEvenShareISN_EET2_T4_)
        /*0038*/ 	.word	0x00000020


	//----- nvinfo : EIATTR_FRAME_SIZE
	.align		4
.L_52:
        /*003c*/ 	.byte	0x04, 0x11
        /*003e*/ 	.short	(.L_54 - .L_53)
	.align		4
.L_53:
        /*0040*/ 	.word	index@(_ZN3cub18CUB_300001_SM_10006detail6reduce18DeviceReduceKernelINS2_10policy_hubIfjN4cuda3std3__44plusIfEEE10Policy1000EN6thrust24THRUST_300001_SM_1000_NS6detail15normal_iteratorINSD_10device_ptrIfEEEEjS9_fNS7_10__identityEEEvT0_PT3_T1_NS0_13GridEvenShareISN_EET2_T4_)
        /*0044*/ 	.word	0x00000000


	//----- nvinfo : EIATTR_REGCOUNT
	.align		4
.L_54:
        /*0048*/ 	.byte	0x04, 0x2f
        /*004a*/ 	.short	(.L_56 - .L_55)
	.align		4
.L_55:
        /*004c*/ 	.word	index@(_ZN3cub18CUB_300001_SM_10006detail6reduce28DeviceReduceSingleTileKernelINS2_10policy_hubIfjN4cuda3std3__44plusIfEEE10Policy1000EPfSC_iS9_ffNS7_10__identityEEEvT0_T1_T2_T3_T4_T6_)
        /*0050*/ 	.word	0x0000001e


	//----- nvinfo : EIATTR_FRAME_SIZE
	.align		4
.L_56:
        /*0054*/ 	.byte	0x04, 0x11
        /*0056*/ 	.short	(.L_58 - .L_57)
	.align		4
.L_57:
        /*0058*/ 	.word	index@(_ZN3cub18CUB_300001_SM_10006detail6reduce28DeviceReduceSingleTileKernelINS2_10policy_hubIfjN4cuda3std3__44plusIfEEE10Policy1000EPfSC_iS9_ffNS7_10__identityEEEvT0_T1_T2_T3_T4_T6_)
        /*005c*/ 	.word	0x00000000


	//----- nvinfo : EIATTR_REGCOUNT
	.align		4
.L_58:
        /*0060*/ 	.byte	0x04, 0x2f
        /*0062*/ 	.short	(.L_60 - .L_59)
	.align		4
.L_59:
        /*0064*/ 	.word	index@(_ZN3cub18CUB_300001_SM_10006detail6reduce28DeviceReduceSingleTileKernelINS2_10policy_hubIfyN4cuda3std3__44plusIfEEE10Policy1000EN6thrust24THRUST_300001_SM_1000_NS6detail15normal_iteratorINSD_10device_ptrIfEEEEPfyS9_ffNS7_10__identityEEEvT0_T1_T2_T3_T4_T6_)
        /*0068*/ 	.word	0x00000020


	//----- nvinfo : EIATTR_FRAME_SIZE
	.align		4
.L_60:
        /*006c*/ 	.byte	0x04, 0x11
        /*006e*/ 	.short	(.L_62 - .L_61)
	.align		4
.L_61:
        /*0070*/ 	.word	index@(_ZN3cub18CUB_300001_SM_10006detail6reduce28DeviceReduceSingleTileKernelINS2_10policy_hubIfyN4cuda3std3__44plusIfEEE10Policy1000EN6thrust24THRUST_300001_SM_1000_NS6detail15normal_iteratorINSD_10device_ptrIfEEEEPfyS9_ffNS7_10__identityEEEvT0_T1_T2_T3_T4_T6_)
        /*0074*/ 	.word	0x00000000


	//----- nvinfo : EIATTR_REGCOUNT
	.align		4
.L_62:
        /*0078*/ 	.byte	0x04, 0x2f
        /*007a*/ 	.short	(.L_64 - .L_63)
	.align		4
.L_63:
        /*007c*/ 	.word	index@(_ZN3cub18CUB_300001_SM_10006detail6reduce18DeviceReduceKernelINS2_10policy_hubIfyN4cuda3std3__44plusIfEEE10Policy1000EN6thrust24THRUST_300001_SM_1000_NS6detail15normal_iteratorINSD_10device_ptrIfEEEEyS9_fNS7_10__identityEEEvT0_PT3_T1_NS0_13GridEvenShareISN_EET2_T4_)
        /*0080*/ 	.word	0x0000001e


	//----- nvinfo : EIATTR_FRAME_SIZE
	.align		4
.L_64:
        /*0084*/ 	.byte	0x04, 0x11
        /*0086*/ 	.short	(.L_66 - .L_65)
	.align		4
.L_65:
        /*0088*/ 	.word	index@(_ZN3cub18CUB_300001_SM_10006detail6reduce18DeviceReduceKernelINS2_10policy_hubIfyN4cuda3std3__44plusIfEEE10Policy1000EN6thrust24THRUST_300001_SM_1000_NS6detail15normal_iteratorINSD_10device_ptrIfEEEEyS9_fNS7_10__identityEEEvT0_PT3_T1_NS0_13GridEvenShareISN_EET2_T4_)
        /*008c*/ 	.word	0x00000000


	//----- nvinfo : EIATTR_REGCOUNT
	.align		4
.L_66:
        /*0090*/ 	.byte	0x04, 0x2f
        /*0092*/ 	.short	(.L_68 - .L_67)
	.align		4
.L_67:
        /*0094*/ 	.word	index@(_ZN3cub18CUB_300001_SM_10006detail6reduce28DeviceReduceSingleTileKernelINS2_10policy_hubIfyN4cuda3std3__44plusIfEEE10Policy1000EPfSC_iS9_ffNS7_10__identityEEEvT0_T1_T2_T3_T4_T6_)
        /*0098*/ 	.word	0x0000001e


	//----- nvinfo : EIATTR_FRAME_SIZE
	.align		4
.L_68:
        /*009c*/ 	.byte	0x04, 0x11
        /*009e*/ 	.short	(.L_70 - .L_69)
	.align		4
.L_69:
        /*00a0*/ 	.word	index@(_ZN3cub18CUB_300001_SM_10006detail6reduce28DeviceReduceSingleTileKernelINS2_10policy_hubIfyN4cuda3std3__44plusIfEEE10Policy1000EPfSC_iS9_ffNS7_10__identityEEEvT0_T1_T2_T3_T4_T6_)
        /*00a4*/ 	.word	0x00000000


	//----- nvinfo : EIATTR_REGCOUNT
	.align		4
.L_70:
        /*00a8*/ 	.byte	0x04, 0x2f
        /*00aa*/ 	.short	(.L_72 - .L_71)
	.align		4
.L_71:
        /*00ac*/ 	.word	index@(_ZN3cub18CUB_300001_SM_10006detail8for_each13static_kernelINS2_12policy_hub_t12policy_500_tEmN6thrust24THRUST_300001_SM_1000_NS8cuda_cub20__uninitialized_fill7functorINS7_10device_ptrIfEEfEEEEvT0_T1_)
        /*00b0*/ 	.word	0x00000008


	//----- nvinfo : EIATTR_FRAME_SIZE
	.align		4
.L_72:
        /*00b4*/ 	.byte	0x04, 0x11
        /*00b6*/ 	.short	(.L_74 - .L_73)
	.align		4
.L_73:
        /*00b8*/ 	.word	index@(_ZN3cub18CUB_300001_SM_10006detail8for_each13static_kernelINS2_12policy_hub_t12policy_500_tEmN6thrust24THRUST_300001_SM_1000_NS8cuda_cub20__uninitialized_fill7functorINS7_10device_ptrIfEEfEEEEvT0_T1_)
        /*00bc*/ 	.word	0x00000000


	//----- nvinfo : EIATTR_REGCOUNT
	.align		4
.L_74:
        /*00c0*/ 	.byte	0x04, 0x2f
        /*00c2*/ 	.short	(.L_76 - .L_75)
	.align		4
.L_75:
        /*00c4*/ 	.word	index@(_ZN3cub18CUB_300001_SM_10006detail8for_each13static_kernelINS2_12policy_hub_t12policy_500_tElN6thrust24THRUST_300001_SM_1000_NS8cuda_cub6__fill7functorINS7_6detail15normal_iteratorINS7_10device_ptrIfEEEEiEEEEvT0_T1_)
        /*00c8*/ 	.word	0x00000008


	//----- nvinfo : EIATTR_FRAME_SIZE
	.align		4
.L_76:
        /*00cc*/ 	.byte	0x04, 0x11
        /*00ce*/ 	.short	(.L_78 - .L_77)
	.align		4
.L_77:
        /*00d0*/ 	.word	index@(_ZN3cub18CUB_300001_SM_10006detail8for_each13static_kernelINS2_12policy_hub_t12policy_500_tElN6thrust24THRUST_300001_SM_1000_NS8cuda_cub6__fill7functorINS7_6detail15normal_iteratorINS7_10device_ptrIfEEEEiEEEEvT0_T1_)
        /*00d4*/ 	.word	0x00000000


	//----- nvinfo : EIATTR_REGCOUNT
	.align		4
.L_78:
        /*00d8*/ 	.byte	0x04, 0x2f
        /*00da*/ 	.short	(.L_80 - .L_79)
	.align		4
.L_79:
        /*00dc*/ 	.word	index@(_ZN3cub18CUB_300001_SM_10006detail8for_each13static_kernelINS2_12policy_hub_t12policy_500_tElN6thrust24THRUST_300001_SM_1000_NS8cuda_cub6__fill7functorINS7_6detail15normal_iteratorINS7_10device_ptrIfEEEEdEEEEvT0_T1_)
        /*00e0*/ 	.word	0x00000008


	//----- nvinfo : EIATTR_FRAME_SIZE
	.align		4
.L_80:
        /*00e4*/ 	.byte	0x04, 0x11
        /*00e6*/ 	.short	(.L_82 - .L_81)
	.align		4
.L_81:
        /*00e8*/ 	.word	index@(_ZN3cub18CUB_300001_SM_10006detail8for_each13static_kernelINS2_12policy_hub_t12policy_500_tElN6thrust24THRUST_300001_SM_1000_NS8cuda_cub6__fill7functorINS7_6detail15normal_iteratorINS7_10device_ptrIfEEEEdEEEEvT0_T1_)
        /*00ec*/ 	.word	0x00000000


	//----- nvinfo : EIATTR_REGCOUNT
	.align		4
.L_82:
        /*00f0*/ 	.byte	0x04, 0x2f
        /*00f2*/ 	.short	(.L_84 - .L_83)
	.align		4
.L_83:
        /*00f4*/ 	.word	index@(_ZN3cub18CUB_300001_SM_10006detail9transform16transform_kernelINS2_10policy_hubILb1EN4cuda3std3__45tupleIJN6thrust24THRUST_300001_SM_1000_NS6detail15normal_iteratorINSA_10device_ptrIiEEEESF_EEEE10policy1000Ei22matrix_vec_mul_functorNSC_INSD_IfEEEEJPiSM_EEEvT0_iT1_T2_DpNS2_10kernel_argIT3_EE)
        /*00f8*/ 	.word	0x00000020


	//----- nvinfo : EIATTR_FRAME_SIZE
	.align		4
.L_84:
        /*00fc*/ 	.byte	0x04, 0x11
        /*00fe*/ 	.short	(.L_86 - .L_85)
	.align		4
.L_85:
        /*0100*/ 	.word	index@(_ZN3cub18CUB_300001_SM_10006detail9transform16transform_kernelINS2_10policy_hubILb1EN4cuda3std3__45tupleIJN6thrust24THRUST_300001_SM_1000_NS6detail15normal_iteratorINSA_10device_ptrIiEEEESF_EEEE10policy1000Ei22matrix_vec_mul_functorNSC_INSD_IfEEEEJPiSM_EEEvT0_iT1_T2_DpNS2_10kernel_argIT3_EE)
        /*0104*/ 	.word	0x00000000


	//----- nvinfo : EIATTR_REGCOUNT
	.align		4
.L_86:
        /*0108*/ 	.byte	0x04, 0x2f
        /*010a*/ 	.short	(.L_88 - .L_87)
	.align		4
.L_87:
        /*010c*/ 	.word	index@(_ZN3cub18CUB_300001_SM_10006detail9transform16transform_kernelINS2_10policy_hubILb1EN4cuda3std3__45tupleIJN6thrust24THRUST_300001_SM_1000_NS6detail15normal_iteratorINSA_10device_ptrIiEEEESF_EEEE10policy1000El22matrix_vec_mul_functorNSC_INSD_IfEEEEJPiSM_EEEvT0_iT1_T2_DpNS2_10kernel_argIT3_EE)
        /*0110*/ 	.word	0x00000020


	//----- nvinfo : EIATTR_FRAME_SIZE
	.align		4
.L_88:
        /*0114*/ 	.byte	0x04, 0x11
        /*0116*/ 	.short	(.L_90 - .L_89)
	.align		4
.L_89:
        /*0118*/ 	.word	index@(_ZN3cub18CUB_300001_SM_10006detail9transform16transform_kernelINS2_10policy_hubILb1EN4cuda3std3__45tupleIJN6thrust24THRUST_300001_SM_1000_NS6detail15normal_iteratorINSA_10device_ptrIiEEEESF_EEEE10policy1000El22matrix_vec_mul_functorNSC_INSD_IfEEEEJPiSM_EEEvT0_iT1_T2_DpNS2_10kernel_argIT3_EE)
        /*011c*/ 	.word	0x00000000


	//----- nvinfo : EIATTR_REGCOUNT
	.align		4
.L_90:
        /*0120*/ 	.byte	0x04, 0x2f
        /*0122*/ 	.short	(.L_92 - .L_91)
	.align		4
.L_91:
        /*0124*/ 	.word	index@(_ZN3cub18CUB_300001_SM_10006detail9transform16transform_kernelINS2_10policy_hubILb0EN4cuda3std3__45tupleIJN6thrust24THRUST_300001_SM_1000_NS6detail15normal_iteratorINSA_10device_ptrIfEEEESF_EEEE10policy1000EiNS7_4plusIfEESF_JPfSL_EEEvT0_iT1_T2_DpNS2_10kernel_argIT3_EE)
        /*0128*/ 	.word	0x00000020


	//----- nvinfo : EIATTR_FRAME_SIZE
	.align		4
.L_92:
        /*012c*/ 	.byte	0x04, 0x11
        /*012e*/ 	.short	(.L_94 - .L_93)
	.align		4
.L_93:
        /*0130*/ 	.word	index@($__internal_1_$__cuda_sm20_div_u64)
        /*0134*/ 	.word	0x00000000


	//----- nvinfo : EIATTR_FRAME_SIZE
	.align		4
.L_94:
        /*0138*/ 	.byte	0x04, 0x11
        /*013a*/ 	.short	(.L_96 - .L_95)
	.align		4
.L_95:
        /*013c*/ 	.word	index@(_ZN3cub18CUB_300001_SM_10006detail9transform16transform_kernelINS2_10policy_hubILb0EN4cuda3std3__45tupleIJN6thrust24THRUST_300001_SM_1000_NS6detail15normal_iteratorINSA_10device_ptrIfEEEESF_EEEE10policy1000EiNS7_4plusIfEESF_JPfSL_EEEvT0_iT1_T2_DpNS2_10kernel_argIT3_EE)
        /*0140*/ 	.word	0x00000000


	//----- nvinfo : EIATTR_REGCOUNT
	.align		4
.L_96:
        /*0144*/ 	.byte	0x04, 0x2f
        /*0146*/ 	.short	(.L_98 - .L_97)
	.align		4
.L_97:
        /*0148*/ 	.word	index@(_ZN3cub18CUB_300001_SM_10006detail9transform16transform_kernelINS2_10policy_hubILb0EN4cuda3std3__45tupleIJN6thrust24THRUST_300001_SM_1000_NS6detail15normal_iteratorINSA_10device_ptrIfEEEESF_EEEE10policy1000ElNS7_4plusIfEESF_JPfSL_EEEvT0_iT1_T2_DpNS2_10kernel_argIT3_EE)
        /*014c*/ 	.word	0x00000020


	//----- nvinfo : EIATTR_FRAME_SIZE
	.align		4
.L_98:
        /*0150*/ 	.byte	0x04, 0x11
        /*0152*/ 	.short	(.L_100 - .L_99)
	.align		4
.L_99:
        /*0154*/ 	.word	index@($__internal_0_$__cuda_sm20_div_u64)
        /*0158*/ 	.word	0x00000000


	//----- nvinfo : EIATTR_FRAME_SIZE
	.align		4
.L_100:
        /*015c*/ 	.byte	0x04, 0x11
        /*015e*/ 	.short	(.L_102 - .L_101)
	.align		4
.L_101:
        /*0160*/ 	.word	index@(_ZN3cub18CUB_300001_SM_10006detail9transform16transform_kernelINS2_10policy_hubILb0EN4cuda3std3__45tupleIJN6thrust24THRUST_300001_SM_1000_NS6detail15normal_iteratorINSA_10device_ptrIfEEEESF_EEEE10policy1000ElNS7_4plusIfEESF_JPfSL_EEEvT0_iT1_T2_DpNS2_10kernel_argIT3_EE)
        /*0164*/ 	.word	0x00000000


	//----- nvinfo : EIATTR_REGCOUNT
	.align		4
.L_102:
        /*0168*/ 	.byte	0x04, 0x2f
        /*016a*/ 	.short	(.L_104 - .L_103)
	.align		4
.L_103:
        /*016c*/ 	.word	index@(_ZN3cub18CUB_300001_SM_10006detail9transform16transform_kernelINS2_10policy_hubILb1EN4cuda3std3__45tupleIJN6thrust24THRUST_300001_SM_1000_NS6detail15normal_iteratorINSA_10device_ptrIfEEEESF_EEEE10policy1000Ei15diffabs_functorSF_JPfSK_EEEvT0_iT1_T2_DpNS2_10kernel_argIT3_EE)
        /*0170*/ 	.word	0x0000001e


	//----- nvinfo : EIATTR_FRAME_SIZE
	.align		4
.L_104:
        /*0174*/ 	.byte	0x04, 0x11
        /*0176*/ 	.short	(.L_106 - .L_105)
	.align		4
.L_105:
        /*0178*/ 	.word	index@(_ZN3cub18CUB_300001_SM_10006detail9transform16transform_kernelINS2_10policy_hubILb1EN4cuda3std3__45tupleIJN6thrust24THRUST_300001_SM_1000_NS6detail15normal_iteratorINSA_10device_ptrIfEEEESF_EEEE10policy1000Ei15diffabs_functorSF_JPfSK_EEEvT0_iT1_T2_DpNS2_10kernel_argIT3_EE)
        /*017c*/ 	.word	0x00000000


	//----- nvinfo : EIATTR_REGCOUNT
	.align		4
.L_106:
        /*0180*/ 	.byte	0x04, 0x2f
        /*0182*/ 	.short	(.L_108 - .L_107)
	.align		4
.L_107:
        /*0184*/ 	.word	index@(_ZN3cub18CUB_300001_SM_10006detail9transform16transform_kernelINS2_10policy_hubILb1EN4cuda3std3__45tupleIJN6thrust24THRUST_300001_SM_1000_NS6detail15normal_iteratorINSA_10device_ptrIfEEEESF_EEEE10policy1000El15diffabs_functorSF_JPfSK_EEEvT0_iT1_T2_DpNS2_10kernel_argIT3_EE)
        /*0188*/ 	.word	0x00000020


	//----- nvinfo : EIATTR_FRAME_SIZE
	.align		4
.L_108:
        /*018c*/ 	.byte	0x04, 0x11
        /*018e*/ 	.short	(.L_110 - .L_109)
	.align		4
.L_109:
        /*0190*/ 	.word	index@(_ZN3cub18CUB_300001_SM_10006detail9transform16transform_kernelINS2_10policy_hubILb1EN4cuda3std3__45tupleIJN6thrust24THRUST_300001_SM_1000_NS6detail15normal_iteratorINSA_10device_ptrIfEEEESF_EEEE10policy1000El15diffabs_functorSF_JPfSK_EEEvT0_iT1_T2_DpNS2_10kernel_argIT3_EE)
        /*0194*/ 	.word	0x00000000


	//----- nvinfo : EIATTR_MIN_STACK_SIZE
	.align		4
.L_110:
        /*0198*/ 	.byte	0x04, 0x12
        /*019a*/ 	.short	(.L_112 - .L_111)
	.align		4
.L_111:
        /*019c*/ 	.word	index@(_ZN3cub18CUB_300001_SM_10006detail9transform16transform_kernelINS2_10policy_hubILb1EN4cuda3std3__45tupleIJN6thrust24THRUST_300001_SM_1000_NS6detail15normal_iteratorINSA_10device_ptrIfEEEESF_EEEE10policy1000El15diffabs_functorSF_JPfSK_EEEvT0_iT1_T2_DpNS2_10kernel_argIT3_EE)
        /*01a0*/ 	.word	0x00000000


	//----- nvinfo : EIATTR_MIN_STACK_SIZE
	.align		4
.L_112:
        /*01a4*/ 	.byte	0x04, 0x12
        /*01a6*/ 	.short	(.L_114 - .L_113)
	.align		4
.L_113:
        /*01a8*/ 	.word	index@(_ZN3cub18CUB_300001_SM_10006detail9transform16transform_kernelINS2_10policy_hubILb1EN4cuda3std3__45tupleIJN6thrust24THRUST_300001_SM_1000_NS6detail15normal_iteratorINSA_10device_ptrIfEEEESF_EEEE10policy1000Ei15diffabs_functorSF_JPfSK_EEEvT0_iT1_T2_DpNS2_10kernel_argIT3_EE)
        /*01ac*/ 	.word	0x00000000


	//----- nvinfo : EIATTR_MIN_STACK_SIZE
	.align		4
.L_114:
        /*01b0*/ 	.byte	0x04, 0x12
        /*01b2*/ 	.short	(.L_116 - .L_115)
	.align		4
.L_115:
        /*01b4*/ 	.word	index@(_ZN3cub18CUB_300001_SM_10006detail9transform16transform_kernelINS2_10policy_hubILb0EN4cuda3std3__45tupleIJN6thrust24THRUST_300001_SM_1000_NS6detail15normal_iteratorINSA_10device_ptrIfEEEESF_EEEE10policy1000ElNS7_4plusIfEESF_JPfSL_EEEvT0_iT1_T2_DpNS2_10kernel_argIT3_EE)
        /*01b8*/ 	.word	0x00000000


	//----- nvinfo : EIATTR_MIN_STACK_SIZE
	.align		4
.L_116:
        /*01bc*/ 	.byte	0x04, 0x12
        /*01be*/ 	.short	(.L_118 - .L_117)
	.align		4
.L_117:
        /*01c0*/ 	.word	index@(_ZN3cub18CUB_300001_SM_10006detail9transform16transform_kernelINS2_10policy_hubILb0EN4cuda3std3__45tupleIJN6thrust24THRUST_300001_SM_1000_NS6detail15normal_iteratorINSA_10device_ptrIfEEEESF_EEEE10policy1000EiNS7_4plusIfEESF_JPfSL_EEEvT0_iT1_T2_DpNS2_10kernel_argIT3_EE)
        /*01c4*/ 	.word	0x00000000


	//----- nvinfo : EIATTR_MIN_STACK_SIZE
	.align		4
.L_118:
        /*01c8*/ 	.byte	0x04, 0x12
        /*01ca*/ 	.short	(.L_120 - .L_119)
	.align		4
.L_119:
        /*01cc*/ 	.word	index@(_ZN3cub18CUB_300001_SM_10006detail9transform16transform_kernelINS2_10policy_hubILb1EN4cuda3std3__45tupleIJN6thrust24THRUST_300001_SM_1000_NS6detail15normal_iteratorINSA_10device_ptrIiEEEESF_EEEE10policy1000El22matrix_vec_mul_functorNSC_INSD_IfEEEEJPiSM_EEEvT0_iT1_T2_DpNS2_10kernel_argIT3_EE)
        /*01d0*/ 	.word	0x00000000


	//----- nvinfo : EIATTR_MIN_STACK_SIZE
	.align		4
.L_120:
        /*01d4*/ 	.byte	0x04, 0x12
        /*01d6*/ 	.short	(.L_122 - .L_121)
	.align		4
.L_121:
        /*01d8*/ 	.word	index@(_ZN3cub18CUB_300001_SM_10006detail9transform16transform_kernelINS2_10policy_hubILb1EN4cuda3std3__45tupleIJN6thrust24THRUST_300001_SM_1000_NS6detail15normal_iteratorINSA_10device_ptrIiEEEESF_EEEE10policy1000Ei22matrix_vec_mul_functorNSC_INSD_IfEEEEJPiSM_EEEvT0_iT1_T2_DpNS2_10kernel_argIT3_EE)
        /*01dc*/ 	.word	0x00000000


	//----- nvinfo : EIATTR_MIN_STACK_SIZE
	.align		4
.L_122:
        /*01e0*/ 	.byte	0x04, 0x12
        /*01e2*/ 	.short	(.L_124 - .L_123)
	.align		4
.L_123:
        /*01e4*/ 	.word	index@(_ZN3cub18CUB_300001_SM_10006detail8for_each13static_kernelINS2_12policy_hub_t12policy_500_tElN6thrust24THRUST_300001_SM_1000_NS8cuda_cub6__fill7functorINS7_6detail15normal_iteratorINS7_10device_ptrIfEEEEdEEEEvT0_T1_)
        /*01e8*/ 	.word	0x00000000


	//----- nvinfo : EIATTR_MIN_STACK_SIZE
	.align		4
.L_124:
        /*01ec*/ 	.byte	0x04, 0x12
        /*01ee*/ 	.short	(.L_126 - .L_125)
	.align		4
.L_125:
        /*01f0*/ 	.word	index@(_ZN3cub18CUB_300001_SM_10006detail8for_each13static_kernelINS2_12policy_hub_t12policy_500_tElN6thrust24THRUST_300001_SM_1000_NS8cuda_cub6__fill7functorINS7_6detail15normal_iteratorINS7_10device_ptrIfEEEEiEEEEvT0_T1_)
        /*01f4*/ 	.word	0x00000000


	//----- nvinfo : EIATTR_MIN_STACK_SIZE
	.align		4
.L_126:
        /*01f8*/ 	.byte	0x04, 0x12
        /*01fa*/ 	.short	(.L_128 - .L_127)
	.align		4
.L_127:
        /*01fc*/ 	.word	index@(_ZN3cub18CUB_300001_SM_10006detail8for_each13static_kernelINS2_12policy_hub_t12policy_500_tEmN6thrust24THRUST_300001_SM_1000_NS8cuda_cub20__uninitialized_fill7functorINS7_10device_ptrIfEEfEEEEvT0_T1_)
        /*0200*/ 	.word	0x00000000


	//----- nvinfo : EIATTR_MIN_STACK_SIZE
	.align		4
.L_128:
        /*0204*/ 	.byte	0x04, 0x12
        /*0206*/ 	.short	(.L_130 - .L_129)
	.align		4
.L_129:
        /*0208*/ 	.word	index@(_ZN3cub18CUB_300001_SM_10006detail6reduce28DeviceReduceSingleTileKernelINS2_10policy_hubIfyN4cuda3std3__44plusIfEEE10Policy1000EPfSC_iS9_ffNS7_10__identityEEEvT0_T1_T2_T3_T4_T6_)
        /*020c*/ 	.word	0x00000000


	//----- nvinfo : EIATTR_MIN_STACK_SIZE
	.align		4
.L_130:
        /*0210*/ 	.byte	0x04, 0x12
        /*0212*/ 	.short	(.L_132 - .L_131)
	.align		4
.L_131:
        /*0214*/ 	.word	index@(_ZN3cub18CUB_300001_SM_10006detail6reduce18DeviceReduceKernelINS2_10policy_hubIfyN4cuda3std3__44plusIfEEE10Policy1000EN6thrust24THRUST_300001_SM_1000_NS6detail15normal_iteratorINSD_10device_ptrIfEEEEyS9_fNS7_10__identityEEEvT0_PT3_T1_NS0_13GridEvenShareISN_EET2_T4_)
        /*0218*/ 	.word	0x00000000


	//----- nvinfo : EIATTR_MIN_STACK_SIZE
	.align		4
.L_132:
        /*021c*/ 	.byte	0x04, 0x12
        /*021e*/ 	.short	(.L_134 - .L_133)
	.align		4
.L_133:
        /*0220*/ 	.word	index@(_ZN3cub18CUB_300001_SM_10006detail6reduce28DeviceReduceSingleTileKernelINS2_10policy_hubIfyN4cuda3std3__44plusIfEEE10Policy1000EN6thrust24THRUST_300001_SM_1000_NS6detail15normal_iteratorINSD_10device_ptrIfEEEEPfyS9_ffNS7_10__identityEEEvT0_T1_T2_T3_T4_T6_)
        /*0224*/ 	.word	0x00000000


	//----- nvinfo : EIATTR_MIN_STACK_SIZE
	.align		4
.L_134:
        /*0228*/ 	.byte	0x04, 0x12
        /*022a*/ 	.short	(.L_136 - .L_135)
	.align		4
.L_135:
        /*022c*/ 	.word	index@(_ZN3cub18CUB_300001_SM_10006detail6reduce28DeviceReduceSingleTileKernelINS2_10policy_hubIfjN4cuda3std3__44plusIfEEE10Policy1000EPfSC_iS9_ffNS7_10__identityEEEvT0_T1_T2_T3_T4_T6_)
        /*0230*/ 	.word	0x00000000


	//----- nvinfo : EIATTR_MIN_STACK_SIZE
	.align		4
.L_136:
        /*0234*/ 	.byte	0x04, 0x12
        /*0236*/ 	.short	(.L_138 - .L_137)
	.align		4
.L_137:
        /*0238*/ 	.word	index@(_ZN3cub18CUB_300001_SM_10006detail6reduce18DeviceReduceKernelINS2_10policy_hubIfjN4cuda3std3__44plusIfEEE10Policy1000EN6thrust24THRUST_300001_SM_1000_NS6detail15normal_iteratorINSD_10device_ptrIfEEEEjS9_fNS7_10__identityEEEvT0_PT3_T1_NS0_13GridEvenShareISN_EET2_T4_)
        /*023c*/ 	.word	0x00000000


	//----- nvinfo : EIATTR_MIN_STACK_SIZE
	.align		4
.L_138:
        /*0240*/ 	.byte	0x04, 0x12
        /*0242*/ 	.short	(.L_140 - .L_139)
	.align		4
.L_139:
        /*0244*/ 	.word	index@(_ZN3cub18CUB_300001_SM_10006detail6reduce28DeviceReduceSingleTileKernelINS2_10policy_hubIfjN4cuda3std3__44plusIfEEE10Policy1000EN6thrust24THRUST_300001_SM_1000_NS6detail15normal_iteratorINSD_10device_ptrIfEEEEPfjS9_ffNS7_10__identityEEEvT0_T1_T2_T3_T4_T6_)
        /*0248*/ 	.word	0x00000000


	//----- nvinfo : EIATTR_MIN_STACK_SIZE
	.align		4
.L_140:
        /*024c*/ 	.byte	0x04, 0x12
        /*024e*/ 	.short	(.L_142 - .L_141)
	.align		4
.L_141:
        /*0250*/ 	.word	index@(_ZN3cub18CUB_300001_SM_10006detail11EmptyKernelIvEEvv)
        /*0254*/ 	.word	0x00000000
.L_142:


//--------------------- .nv.compat                --------------------------
	.section	.nv.compat,"",@"SHT_CUDA_COMPAT_INFO"
	.align	4
        /*0000*/ 	.byte	0x02, 0x09, 0x00, 0x00, 0x02, 0x02, 0x02, 0x00, 0x02, 0x05, 0x05, 0x00, 0x03, 0x07, 0x01, 0x01
        /*0010*/ 	.byte	0x02, 0x03, 0x00, 0x00, 0x02, 0x06, 0x01, 0x00, 0x04, 0x0b, 0x08, 0x00, 0x09, 0x00, 0x00, 0x00
        /*0020*/ 	.byte	0x00, 0x00, 0x00, 0x00


//--------------------- .nv.info._ZN3cub18CUB_300001_SM_10006detail9transform16transform_kernelINS2_10policy_hubILb1EN4cuda3std3__45tupleIJN6thrust24THRUST_300001_SM_1000_NS6detail15normal_iteratorINSA_10device_ptrIfEEEESF_EEEE10policy1000El15diffabs_functorSF_JPfSK_EEEvT0_iT1_T2_DpNS2_10kernel_argIT3_EE --------------------------
	.section	.nv.info._ZN3cub18CUB_300001_SM_10006detail9transform16transform_kernelINS2_10policy_hubILb1EN4cuda3std3__45tupleIJN6thrust24THRUST_300001_SM_1000_NS6detail15normal_iteratorINSA_10device_ptrIfEEEESF_EEEE10policy1000El15diffabs_functorSF_JPfSK_EEEvT0_iT1_T2_DpNS2_10kernel_argIT3_EE,"",@"SHT_CUDA_INFO"
	.sectionflags	@""
	.align	4


	//----- nvinfo : EIATTR_CUDA_API_VERSION
	.align		4
        /*0000*/ 	.byte	0x04, 0x37
        /*0002*/ 	.short	(.L_144 - .L_143)
.L_143:
        /*0004*/ 	.word	0x00000082


	//----- nvinfo : EIATTR_KPARAM_INFO
	.align		4
.L_144:
        /*0008*/ 	.byte	0x04, 0x17
        /*000a*/ 	.short	(.L_146 - .L_145)
.L_145:
        /*000c*/ 	.word	0x00000000
        /*0010*/ 	.short	0x0005
        /*0012*/ 	.short	0x0028
        /*0014*/ 	.byte	0x00, 0xf0, 0x41, 0x00


	//----- nvinfo : EIATTR_KPARAM_INFO
	.align		4
.L_146:
        /*0018*/ 	.byte	0x04, 0x17
        /*001a*/ 	.short	(.L_148 - .L_147)
.L_147:
        /*001c*/ 	.word	0x00000000
        /*0020*/ 	.short	0x0004
        /*0022*/ 	.short	0x0018
        /*0024*/ 	.byte	0x00, 0xf0, 0x41, 0x00


	//----- nvinfo : EIATTR_KPARAM_INFO
	.align		4
.L_148:
        /*0028*/ 	.byte	0x04, 0x17
        /*002a*/ 	.short	(.L_150 - .L_149)
.L_149:
        /*002c*/ 	.word	0x00000000
        /*0030*/ 	.short	0x0003
        /*0032*/ 	.short	0x0010
        /*0034*/ 	.byte	0x00, 0xf0, 0x21, 0x00


	//----- nvinfo : EIATTR_KPARAM_INFO
	.align		4
.L_150:
        /*0038*/ 	.byte	0x04, 0x17
        /*003a*/ 	.short	(.L_152 - .L_151)
.L_151:
        /*003c*/ 	.word	0x00000000
        /*0040*/ 	.short	0x0002
        /*0042*/ 	.short	0x000c
        /*0044*/ 	.byte	0x00, 0xf0, 0x05, 0x00


	//----- nvinfo : EIATTR_KPARAM_INFO
	.align		4
.L_152:
        /*0048*/ 	.byte	0x04, 0x17
        /*004a*/ 	.short	(.L_154 - .L_153)
.L_153:
        /*004c*/ 	.word	0x00000000
        /*0050*/ 	.short	0x0001
        /*0052*/ 	.short	0x0008
        /*0054*/ 	.byte	0x00, 0xf0, 0x11, 0x00


	//----- nvinfo : EIATTR_KPARAM_INFO
	.align		4
.L_154:
        /*0058*/ 	.byte	0x04, 0x17
        /*005a*/ 	.short	(.L_156 - .L_155)
.L_155:
        /*005c*/ 	.word	0x00000000
        /*0060*/ 	.short	0x0000
        /*0062*/ 	.short	0x0000
        /*0064*/ 	.byte	0x00, 0xf0, 0x21, 0x00


	//----- nvinfo : EIATTR_SPARSE_MMA_MASK
	.align		4
.L_156:
        /*0068*/ 	.byte	0x03, 0x50
        /*006a*/ 	.short	0x0000


	//----- nvinfo : EIATTR_MAXREG_COUNT
	.align		4
        /*006c*/ 	.byte	0x03, 0x1b
        /*006e*/ 	.short	0x00ff


	//----- nvinfo : EIATTR_MERCURY_ISA_VERSION
	.align		4
        /*0070*/ 	.byte	0x03, 0x5f
        /*0072*/ 	.short	0x0101


	//----- nvinfo : EIATTR_VRC_CTA_INIT_COUNT
	.align		4
        /*0074*/ 	.byte	0x02, 0x4a
	.zero		1
	.zero		1


	//----- nvinfo : EIATTR_EXIT_INSTR_OFFSETS
	.align		4
        /*0078*/ 	.byte	0x04, 0x1c
        /*007a*/ 	.short	(.L_158 - .L_157)


	//   ....[0]....
.L_157:
        /*007c*/ 	.word	0x000003e0


	//   ....[1]....
        /*0080*/ 	.word	0x00000db0


	//   ....[2]....
        /*0084*/ 	.word	0x000010a0


	//   ....[3]....
        /*0088*/ 	.word	0x00001240


	//   ....[4]....
        /*008c*/ 	.word	0x00001270


	//   ....[5]....
        /*0090*/ 	.word	0x00001300


	//   ....[6]....
        /*0094*/ 	.word	0x00001320


	//   ....[7]....
        /*0098*/ 	.word	0x00001890


	//   ....[8]....
        /*009c*/ 	.word	0x00001b20


	//   ....[9]....
        /*00a0*/ 	.word	0x00001c60


	//   ....[10]....
        /*00a4*/ 	.word	0x00001d00


	//----- nvinfo : EIATTR_MAX_THREADS
	.align		4
.L_158:
        /*00a8*/ 	.byte	0x04, 0x05
        /*00aa*/ 	.short	(.L_160 - .L_159)
.L_159:
        /*00ac*/ 	.word	0x00000080
        /*00b0*/ 	.word	0x00000001
        /*00b4*/ 	.word	0x00000001


	//----- nvinfo : EIATTR_CRS_STACK_SIZE
	.align		4
.L_160:
        /*00b8*/ 	.byte	0x04, 0x1e
        /*00ba*/ 	.short	(.L_162 - .L_161)
.L_161:
        /*00bc*/ 	.word	0x00000000


	//----- nvinfo : EIATTR_CBANK_PARAM_SIZE
	.align		4
.L_162:
        /*00c0*/ 	.byte	0x03, 0x19
        /*00c2*/ 	.short	0x0038


	//----- nvinfo : EIATTR_PARAM_CBANK
	.align		4
        /*00c4*/ 	.byte	0x04, 0x0a
        /*00c6*/ 	.short	(.L_164 - .L_163)
	.align		4
.L_163:
        /*00c8*/ 	.word	index@(.nv.constant0._ZN3cub18CUB_300001_SM_10006detail9transform16transform_kernelINS2_10policy_hubILb1EN4cuda3std3__45tupleIJN6thrust24THRUST_300001_SM_1000_NS6detail15normal_iteratorINSA_10device_ptrIfEEEESF_EEEE10policy1000El15diffabs_functorSF_JPfSK_EEEvT0_iT1_T2_DpNS2_10kernel_argIT3_EE)
        /*00cc*/ 	.short	0x0380
        /*00ce*/ 	.short	0x0038


	//----- nvinfo : EIATTR_SW_WAR
	.align		4
.L_164:
        /*00d0*/ 	.byte	0x04, 0x36
        /*00d2*/ 	.short	(.L_166 - .L_165)
.L_165:
        /*00d4*/ 	.word	0x00000008
.L_166:


//--------------------- .nv.info._ZN3cub18CUB_300001_SM_10006detail9transform16transform_kernelINS2_10policy_hubILb1EN4cuda3std3__45tupleIJN6thrust24THRUST_300001_SM_1000_NS6detail15normal_iteratorINSA_10device_ptrIfEEEESF_EEEE10policy1000Ei15diffabs_functorSF_JPfSK_EEEvT0_iT1_T2_DpNS2_10kernel_argIT3_EE --------------------------
	.section	.nv.info._ZN3cub18CUB_300001_SM_10006detail9transform16transform_kernelINS2_10policy_hubILb1EN4cuda3std3__45tupleIJN6thrust24THRUST_300001_SM_1000_NS6detail15normal_iteratorINSA_10device_ptrIfEEEESF_EEEE10policy1000Ei15diffabs_functorSF_JPfSK_EEEvT0_iT1_T2_DpNS2_10kernel_argIT3_EE,"",@"SHT_CUDA_INFO"
	.sectionflags	@""
	.align	4


	//----- nvinfo : EIATTR_CUDA_API_VERSION
	.align		4
        /*0000*/ 	.byte	0x04, 0x37
        /*0002*/ 	.short	(.L_168 - .L_167)
.L_167:
        /*0004*/ 	.word	0x00000082


	//----- nvinfo : EIATTR_KPARAM_INFO
	.align		4
.L_168:
        /*0008*/ 	.byte	0x04, 0x17
        /*000a*/ 	.short	(.L_170 - .L_169)
.L_169:
        /*000c*/ 	.word	0x00000000
        /*0010*/ 	.short	0x0005
        /*0012*/ 	.short	0x0028
        /*0014*/ 	.byte	0x00, 0xf0, 0x41, 0x00


	//----- nvinfo : EIATTR_KPARAM_INFO
	.align		4
.L_170:
        /*0018*/ 	.byte	0x04, 0x17
        /*001a*/ 	.short	(.L_172 - .L_171)
.L_171:
        /*001c*/ 	.word	0x00000000
        /*0020*/ 	.short	0x0004
        /*0022*/ 	.short	0x0018
        /*0024*/ 	.byte	0x00, 0xf0, 0x41, 0x00


	//----- nvinfo : EIATTR_KPARAM_INFO
	.align		4
.L_172:
        /*0028*/ 	.byte	0x04, 0x17
        /*002a*/ 	.short	(.L_174 - .L_173)
.L_173:
        /*002c*/ 	.word	0x00000000
        /*0030*/ 	.short	0x0003
        /*0032*/ 	.short	0x0010
        /*0034*/ 	.byte	0x00, 0xf0, 0x21, 0x00


	//----- nvinfo : EIATTR_KPARAM_INFO
	.align		4
.L_174:
        /*0038*/ 	.byte	0x04, 0x17
        /*003a*/ 	.short	(.L_176 - .L_175)
.L_175:
        /*003c*/ 	.word	0x00000000
        /*0040*/ 	.short	0x0002
        /*0042*/ 	.short	0x0008
        /*0044*/ 	.byte	0x00, 0xf0, 0x05, 0x00


	//----- nvinfo : EIATTR_KPARAM_INFO
	.align		4
.L_176:
        /*0048*/ 	.byte	0x04, 0x17
        /*004a*/ 	.short	(.L_178 - .L_177)
.L_177:
        /*004c*/ 	.word	0x00000000
        /*0050*/ 	.short	0x0001
        /*0052*/ 	.short	0x0004
        /*0054*/ 	.byte	0x00, 0xf0, 0x11, 0x00


	//----- nvinfo : EIATTR_KPARAM_INFO
	.align		4
.L_178:
        /*0058*/ 	.byte	0x04, 0x17
        /*005a*/ 	.short	(.L_180 - .L_179)
.L_179:
        /*005c*/ 	.word	0x00000000
        /*0060*/ 	.short	0x0000
        /*0062*/ 	.short	0x0000
        /*0064*/ 	.byte	0x00, 0xf0, 0x11, 0x00


	//----- nvinfo : EIATTR_SPARSE_MMA_MASK
	.align		4
.L_180:
        /*0068*/ 	.byte	0x03, 0x50
        /*006a*/ 	.short	0x0000


	//----- nvinfo : EIATTR_MAXREG_COUNT
	.align		4
        /*006c*/ 	.byte	0x03, 0x1b
        /*006e*/ 	.short	0x00ff


	//----- nvinfo : EIATTR_MERCURY_ISA_VERSION
	.align		4
        /*0070*/ 	.byte	0x03, 0x5f
        /*0072*/ 	.short	0x0101


	//----- nvinfo : EIATTR_VRC_CTA_INIT_COUNT
	.align		4
        /*0074*/ 	.byte	0x02, 0x4a
	.zero		1
	.zero		1


	//----- nvinfo : EIATTR_EXIT_INSTR_OFFSETS
	.align		4
        /*0078*/ 	.byte	0x04, 0x1c
        /*007a*/ 	.short	(.L_182 - .L_181)


	//   ....[0]....
.L_181:
        /*007c*/ 	.word	0x000002f0


	//   ....[1]....
        /*0080*/ 	.word	0x00000870


	//   ....[2]....
        /*0084*/ 	.word	0x00000b00


	//   ....[3]....
        /*0088*/ 	.word	0x00000c50


	//   ....[4]....
        /*008c*/ 	.word	0x00000d00


	//   ....[5]....
        /*0090*/ 	.word	0x00000d30


	//   ....[6]....
        /*0094*/ 	.word	0x000012b0


	//   ....[7]....
        /*0098*/ 	.word	0x000015e0


	//   ....[8]....
        /*009c*/ 	.word	0x000017a0


	//   ....[9]....
        /*00a0*/ 	.word	0x000017d0


	//   ....[10]....
        /*00a4*/ 	.word	0x00001870


	//----- nvinfo : EIATTR_MAX_THREADS
	.align		4
.L_182:
        /*00a8*/ 	.byte	0x04, 0x05
        /*00aa*/ 	.short	(.L_184 - .L_183)
.L_183:
        /*00ac*/ 	.word	0x00000080
        /*00b0*/ 	.word	0x00000001
        /*00b4*/ 	.word	0x00000001


	//----- nvinfo : EIATTR_CRS_STACK_SIZE
	.align		4
.L_184:
        /*00b8*/ 	.byte	0x04, 0x1e
        /*00ba*/ 	.short	(.L_186 - .L_185)
.L_185:
        /*00bc*/ 	.word	0x00000000


	//----- nvinfo : EIATTR_CBANK_PARAM_SIZE
	.align		4
.L_186:
        /*00c0*/ 	.byte	0x03, 0x19
        /*00c2*/ 	.short	0x0038


	//----- nvinfo : EIATTR_PARAM_CBANK
	.align		4
        /*00c4*/ 	.byte	0x04, 0x0a
        /*00c6*/ 	.short	(.L_188 - .L_187)
	.align		4
.L_187:
        /*00c8*/ 	.word	index@(.nv.constant0._ZN3cub18CUB_300001_SM_10006detail9transform16transform_kernelINS2_10policy_hubILb1EN4cuda3std3__45tupleIJN6thrust24THRUST_300001_SM_1000_NS6detail15normal_iteratorINSA_10device_ptrIfEEEESF_EEEE10policy1000Ei15diffabs_functorSF_JPfSK_EEEvT0_iT1_T2_DpNS2_10kernel_argIT3_EE)
        /*00cc*/ 	.short	0x0380
        /*00ce*/ 	.short	0x0038


	//----- nvinfo : EIATTR_SW_WAR
	.align		4
.L_188:
        /*00d0*/ 	.byte	0x04, 0x36
        /*00d2*/ 	.short	(.L_190 - .L_189)
.L_189:
        /*00d4*/ 	.word	0x00000008
.L_190:


//--------------------- .nv.info._ZN3cub18CUB_300001_SM_10006detail9transform16transform_kernelINS2_10policy_hubILb0EN4cuda3std3__45tupleIJN6thrust24THRUST_300001_SM_1000_NS6detail15normal_iteratorINSA_10device_ptrIfEEEESF_EEEE10policy1000ElNS7_4plusIfEESF_JPfSL_EEEvT0_iT1_T2_DpNS2_10kernel_argIT3_EE --------------------------
	.section	.nv.info._ZN3cub18CUB_300001_SM_10006detail9transform16transform_kernelINS2_10policy_hubILb0EN4cuda3std3__45tupleIJN6thrust24THRUST_300001_SM_1000_NS6detail15normal_iteratorINSA_10device_ptrIfEEEESF_EEEE10policy1000ElNS7_4plusIfEESF_JPfSL_EEEvT0_iT1_T2_DpNS2_10kernel_argIT3_EE,"",@"SHT_CUDA_INFO"
	.sectionflags	@""
	.align	4


	//----- nvinfo : EIATTR_CUDA_API_VERSION
	.align		4
        /*0000*/ 	.byte	0x04, 0x37
        /*0002*/ 	.short	(.L_192 - .L_191)
.L_191:
        /*0004*/ 	.word	0x00000082


	//----- nvinfo : EIATTR_KPARAM_INFO
	.align		4
.L_192:
        /*0008*/ 	.byte	0x04, 0x17
        /*000a*/ 	.short	(.L_194 - .L_193)
.L_193:
        /*000c*/ 	.word	0x00000000
        /*0010*/ 	.short	0x0005
        /*0012*/ 	.short	0x0028
        /*0014*/ 	.byte	0x00, 0xf0, 0x41, 0x00


	//----- nvinfo : EIATTR_KPARAM_INFO
	.align		4
.L_194:
        /*0018*/ 	.byte	0x04, 0x17
        /*001a*/ 	.short	(.L_196 - .L_195)
.L_195:
        /*001c*/ 	.word	0x00000000
        /*0020*/ 	.short	0x0004
        /*0022*/ 	.short	0x0018
        /*0024*/ 	.byte	0x00, 0xf0, 0x41, 0x00


	//----- nvinfo : EIATTR_KPARAM_INFO
	.align		4
.L_196:
        /*0028*/ 	.byte	0x04, 0x17
        /*002a*/ 	.short	(.L_198 - .L_197)
.L_197:
        /*002c*/ 	.word	0x00000000
        /*0030*/ 	.short	0x0003
        /*0032*/ 	.short	0x0010
        /*0034*/ 	.byte	0x00, 0xf0, 0x21, 0x00


	//----- nvinfo : EIATTR_KPARAM_INFO
	.align		4
.L_198:
        /*0038*/ 	.byte	0x04, 0x17
        /*003a*/ 	.short	(.L_200 - .L_199)
.L_199:
        /*003c*/ 	.word	0x00000000
        /*0040*/ 	.short	0x0002
        /*0042*/ 	.short	0x000c
        /*0044*/ 	.byte	0x00, 0xf0, 0x05, 0x00


	//----- nvinfo : EIATTR_KPARAM_INFO
	.align		4
.L_200:
        /*0048*/ 	.byte	0x04, 0x17
        /*004a*/ 	.short	(.L_202 - .L_201)
.L_201:
        /*004c*/ 	.word	0x00000000
        /*0050*/ 	.short	0x0001
        /*0052*/ 	.short	0x0008
        /*0054*/ 	.byte	0x00, 0xf0, 0x11, 0x00


	//----- nvinfo : EIATTR_KPARAM_INFO
	.align		4
.L_202:
        /*0058*/ 	.byte	0x04, 0x17
        /*005a*/ 	.short	(.L_204 - .L_203)
.L_203:
        /*005c*/ 	.word	0x00000000
        /*0060*/ 	.short	0x0000
        /*0062*/ 	.short	0x0000
        /*0064*/ 	.byte	0x00, 0xf0, 0x21, 0x00


	//----- nvinfo : EIATTR_SPARSE_MMA_MASK
	.align		4
.L_204:
        /*0068*/ 	.byte	0x03, 0x50
        /*006a*/ 	.short	0x0000


	//----- nvinfo : EIATTR_MAXREG_COUNT
	.align		4
        /*006c*/ 	.byte	0x03, 0x1b
        /*006e*/ 	.short	0x00ff


	//----- nvinfo : EIATTR_NUM_BARRIERS
	.align		4
        /*0070*/ 	.byte	0x02, 0x4c
        /*0072*/ 	.byte	0x01
	.zero		1


	//----- nvinfo : EIATTR_MERCURY_ISA_VERSION
	.align		4
        /*0074*/ 	.byte	0x03, 0x5f
        /*0076*/ 	.short	0x0101


	//----- nvinfo : EIATTR_COOP_GROUP_MASK_REGIDS
	.align		4
        /*0078*/ 	.byte	0x04, 0x29
        /*007a*/ 	.short	(.L_206 - .L_205)


	//   ....[0]....
.L_205:
        /*007c*/ 	.word	0xffffffff


	//----- nvinfo : EIATTR_COOP_GROUP_INSTR_OFFSETS
	.align		4
.L_206:
        /*0080*/ 	.byte	0x04, 0x28
        /*0082*/ 	.short	(.L_208 - .L_207)


	//   ....[0]....
.L_207:
        /*0084*/ 	.word	0x000019c0


	//----- nvinfo : EIATTR_VRC_CTA_INIT_COUNT
	.align		4
.L_208:
        /*0088*/ 	.byte	0x02, 0x4a
	.zero		1
	.zero		1


	//----- nvinfo : EIATTR_MBARRIER_INSTR_OFFSETS
	.align		4
        /*008c*/ 	.byte	0x04, 0x39
        /*008e*/ 	.short	(.L_210 - .L_209)


	//   ....[0]....
.L_209:
        /*0090*/ 	.word	0x000002d0
        /*0094*/ 	.word	0x000000ff
        /*0098*/ 	.word	0x00000000
        /*009c*/ 	.short	0x0100
        /*009e*/ 	.byte	0x11
	.zero		1


	//   ....[1]....
        /*00a0*/ 	.word	0x000004a0
        /*00a4*/ 	.word	0x000000ff
        /*00a8*/ 	.word	0x00000000
        /*00ac*/ 	.short	0x010a
        /*00ae*/ 	.byte	0x04
	.zero		1


	//----- nvinfo : EIATTR_NUM_MBARRIERS
	.align		4
.L_210:
        /*00b0*/ 	.byte	0x03, 0x38
        /*00b2*/ 	.short	0x0001


	//----- nvinfo : EIATTR_EXIT_INSTR_OFFSETS
	.align		4
        /*00b4*/ 	.byte	0x04, 0x1c
        /*00b6*/ 	.short	(.L_212 - .L_211)


	//   ....[0]....
.L_211:
        /*00b8*/ 	.word	0x00001a10


	//   ....[1]....
        /*00bc*/ 	.word	0x00001c00


	//   ....[2]....
        /*00c0*/ 	.word	0x00001c30


	//   ....[3]....
        /*00c4*/ 	.word	0x00001dd0


	//----- nvinfo : EIATTR_MAX_THREADS
	.align		4
.L_212:
        /*00c8*/ 	.byte	0x04, 0x05
        /*00ca*/ 	.short	(.L_214 - .L_213)
.L_213:
        /*00cc*/ 	.word	0x00000080
        /*00d0*/ 	.word	0x00000001
        /*00d4*/ 	.word	0x00000001


	//----- nvinfo : EIATTR_CRS_STACK_SIZE
	.align		4
.L_214:
        /*00d8*/ 	.byte	0x04, 0x1e
        /*00da*/ 	.short	(.L_216 - .L_215)
.L_215:
        /*00dc*/ 	.word	0x00000000


	//----- nvinfo : EIATTR_CBANK_PARAM_SIZE
	.align		4
.L_216:
        /*00e0*/ 	.byte	0x03, 0x19
        /*00e2*/ 	.short	0x0038


	//----- nvinfo : EIATTR_PARAM_CBANK
	.align		4
        /*00e4*/ 	.byte	0x04, 0x0a
        /*00e6*/ 	.short	(.L_218 - .L_217)
	.align		4
.L_217:
        /*00e8*/ 	.word	index@(.nv.constant0._ZN3cub18CUB_300001_SM_10006detail9transform16transform_kernelINS2_10policy_hubILb0EN4cuda3std3__45tupleIJN6thrust24THRUST_300001_SM_1000_NS6detail15normal_iteratorINSA_10device_ptrIfEEEESF_EEEE10policy1000ElNS7_4plusIfEESF_JPfSL_EEEvT0_iT1_T2_DpNS2_10kernel_argIT3_EE)
        /*00ec*/ 	.short	0x0380
        /*00ee*/ 	.short	0x0038


	//----- nvinfo : EIATTR_SW_WAR
	.align		4
.L_218:
        /*00f0*/ 	.byte	0x04, 0x36
        /*00f2*/ 	.short	(.L_220 - .L_219)
.L_219:
        /*00f4*/ 	.word	0x00000008
.L_220:


//--------------------- .nv.info._ZN3cub18CUB_300001_SM_10006detail9transform16transform_kernelINS2_10policy_hubILb0EN4cuda3std3__45tupleIJN6thrust24THRUST_300001_SM_1000_NS6detail15normal_iteratorINSA_10device_ptrIfEEEESF_EEEE10policy1000EiNS7_4plusIfEESF_JPfSL_EEEvT0_iT1_T2_DpNS2_10kernel_argIT3_EE --------------------------
	.section	.nv.info._ZN3cub18CUB_300001_SM_10006detail9transform16transform_kernelINS2_10policy_hubILb0EN4cuda3std3__45tupleIJN6thrust24THRUST_300001_SM_1000_NS6detail15normal_iteratorINSA_10device_ptrIfEEEESF_EEEE10policy1000EiNS7_4plusIfEESF_JPfSL_EEEvT0_iT1_T2_DpNS2_10kernel_argIT3_EE,"",@"SHT_CUDA_INFO"
	.sectionflags	@""
	.align	4


	//----- nvinfo : EIATTR_CUDA_API_VERSION
	.align		4
        /*0000*/ 	.byte	0x04, 0x37
        /*0002*/ 	.short	(.L_222 - .L_221)
.L_221:
        /*0004*/ 	.word	0x00000082


	//----- nvinfo : EIATTR_KPARAM_INFO
	.align		4
.L_222:
        /*0008*/ 	.byte	0x04, 0x17
        /*000a*/ 	.short	(.L_224 - .L_223)
.L_223:
        /*000c*/ 	.word	0x00000000
        /*0010*/ 	.short	0x0005
        /*0012*/ 	.short	0x0028
        /*0014*/ 	.byte	0x00, 0xf0, 0x41, 0x00


	//----- nvinfo : EIATTR_KPARAM_INFO
	.align		4
.L_224:
        /*0018*/ 	.byte	0x04, 0x17
        /*001a*/ 	.short	(.L_226 - .L_225)
.L_225:
        /*001c*/ 	.word	0x00000000
        /*0020*/ 	.short	0x0004
        /*0022*/ 	.short	0x0018
        /*0024*/ 	.byte	0x00, 0xf0, 0x41, 0x00


	//----- nvinfo : EIATTR_KPARAM_INFO
	.align		4
.L_226:
        /*0028*/ 	.byte	0x04, 0x17
        /*002a*/ 	.short	(.L_228 - .L_227)
.L_227:
        /*002c*/ 	.word	0x00000000
        /*0030*/ 	.short	0x0003
        /*0032*/ 	.short	0x0010
        /*0034*/ 	.byte	0x00, 0xf0, 0x21, 0x00


	//----- nvinfo : EIATTR_KPARAM_INFO
	.align		4
.L_228:
        /*0038*/ 	.byte	0x04, 0x17
        /*003a*/ 	.short	(.L_230 - .L_229)
.L_229:
        /*003c*/ 	.word	0x00000000
        /*0040*/ 	.short	0x0002
        /*0042*/ 	.short	0x0008
        /*0044*/ 	.byte	0x00, 0xf0, 0x05, 0x00


	//----- nvinfo : EIATTR_KPARAM_INFO
	.align		4
.L_230:
        /*0048*/ 	.byte	0x04, 0x17
        /*004a*/ 	.short	(.L_232 - .L_231)
.L_231:
        /*004c*/ 	.word	0x00000000
        /*0050*/ 	.short	0x0001
        /*0052*/ 	.short	0x0004
        /*0054*/ 	.byte	0x00, 0xf0, 0x11, 0x00


	//----- nvinfo : EIATTR_KPARAM_INFO
	.align		4
.L_232:
        /*0058*/ 	.byte	0x04, 0x17
        /*005a*/ 	.short	(.L_234 - .L_233)
.L_233:
        /*005c*/ 	.word	0x00000000
        /*0060*/ 	.short	0x0000
        /*0062*/ 	.short	0x0000
        /*0064*/ 	.byte	0x00, 0xf0, 0x11, 0x00


	//----- nvinfo : EIATTR_SPARSE_MMA_MASK
	.align		4
.L_234:
        /*0068*/ 	.byte	0x03, 0x50
        /*006a*/ 	.short	0x0000


	//----- nvinfo : EIATTR_MAXREG_COUNT
	.align		4
        /*006c*/ 	.byte	0x03, 0x1b
        /*006e*/ 	.short	0x00ff


	//----- nvinfo : EIATTR_NUM_BARRIERS
	.align		4
        /*0070*/ 	.byte	0x02, 0x4c
        /*0072*/ 	.byte	0x01
	.zero		1


	//----- nvinfo : EIATTR_MERCURY_ISA_VERSION
	.align		4
        /*0074*/ 	.byte	0x03, 0x5f
        /*0076*/ 	.short	0x0101


	//----- nvinfo : EIATTR_COOP_GROUP_MASK_REGIDS
	.align		4
        /*0078*/ 	.byte	0x04, 0x29
        /*007a*/ 	.short	(.L_236 - .L_235)


	//   ....[0]....
.L_235:
        /*007c*/ 	.word	0xffffffff


	//----- nvinfo : EIATTR_COOP_GROUP_INSTR_OFFSETS
	.align		4
.L_236:
        /*0080*/ 	.byte	0x04, 0x28
        /*0082*/ 	.short	(.L_238 - .L_237)


	//   ....[0]....
.L_237:
        /*0084*/ 	.word	0x000019e0


	//----- nvinfo : EIATTR_VRC_CTA_INIT_COUNT
	.align		4
.L_238:
        /*0088*/ 	.byte	0x02, 0x4a
	.zero		1
	.zero		1


	//----- nvinfo : EIATTR_MBARRIER_INSTR_OFFSETS
	.align		4
        /*008c*/ 	.byte	0x04, 0x39
        /*008e*/ 	.short	(.L_240 - .L_239)


	//   ....[0]....
.L_239:
        /*0090*/ 	.word	0x00000270
        /*0094*/ 	.word	0x000000ff
        /*0098*/ 	.word	0x00000000
        /*009c*/ 	.short	0x0100
        /*009e*/ 	.byte	0x0f
	.zero		1


	//   ....[1]....
        /*00a0*/ 	.word	0x00000420
        /*00a4*/ 	.word	0x000000ff
        /*00a8*/ 	.word	0x00000000
        /*00ac*/ 	.short	0x010a
        /*00ae*/ 	.byte	0x04
	.zero		1


	//----- nvinfo : EIATTR_NUM_MBARRIERS
	.align		4
.L_240:
        /*00b0*/ 	.byte	0x03, 0x38
        /*00b2*/ 	.short	0x0001


	//----- nvinfo : EIATTR_EXIT_INSTR_OFFSETS
	.align		4
        /*00b4*/ 	.byte	0x04, 0x1c
        /*00b6*/ 	.short	(.L_242 - .L_241)


	//   ....[0]....
.L_241:
        /*00b8*/ 	.word	0x00001a30


	//   ....[1]....
        /*00bc*/ 	.word	0x00001bc0


	//   ....[2]....
        /*00c0*/ 	.word	0x00001c30


	//   ....[3]....
        /*00c4*/ 	.word	0x00001e10


	//----- nvinfo : EIATTR_MAX_THREADS
	.align		4
.L_242:
        /*00c8*/ 	.byte	0x04, 0x05
        /*00ca*/ 	.short	(.L_244 - .L_243)
.L_243:
        /*00cc*/ 	.word	0x00000080
        /*00d0*/ 	.word	0x00000001
        /*00d4*/ 	.word	0x00000001


	//----- nvinfo : EIATTR_CRS_STACK_SIZE
	.align		4
.L_244:
        /*00d8*/ 	.byte	0x04, 0x1e
        /*00da*/ 	.short	(.L_246 - .L_245)
.L_245:
        /*00dc*/ 	.word	0x00000000


	//----- nvinfo : EIATTR_CBANK_PARAM_SIZE
	.align		4
.L_246:
        /*00e0*/ 	.byte	0x03, 0x19
        /*00e2*/ 	.short	0x0038


	//----- nvinfo : EIATTR_PARAM_CBANK
	.align		4
        /*00e4*/ 	.byte	0x04, 0x0a
        /*00e6*/ 	.short	(.L_248 - .L_247)
	.align		4
.L_247:
        /*00e8*/ 	.word	index@(.nv.constant0._ZN3cub18CUB_300001_SM_10006detail9transform16transform_kernelINS2_10policy_hubILb0EN4cuda3std3__45tupleIJN6thrust24THRUST_300001_SM_1000_NS6detail15normal_iteratorINSA_10device_ptrIfEEEESF_EEEE10policy1000EiNS7_4plusIfEESF_JPfSL_EEEvT0_iT1_T2_DpNS2_10kernel_argIT3_EE)
        /*00ec*/ 	.short	0x0380
        /*00ee*/ 	.short	0x0038


	//----- nvinfo : EIATTR_SW_WAR
	.align		4
.L_248:
        /*00f0*/ 	.byte	0x04, 0x36
        /*00f2*/ 	.short	(.L_250 - .L_249)
.L_249:
        /*00f4*/ 	.word	0x00000008
.L_250:


//--------------------- .nv.info._ZN3cub18CUB_300001_SM_10006detail9transform16transform_kernelINS2_10policy_hubILb1EN4cuda3std3__45tupleIJN6thrust24THRUST_300001_SM_1000_NS6detail15normal_iteratorINSA_10device_ptrIiEEEESF_EEEE10policy1000El22matrix_vec_mul_functorNSC_INSD_IfEEEEJPiSM_EEEvT0_iT1_T2_DpNS2_10kernel_argIT3_EE --------------------------
	.section	.nv.info._ZN3cub18CUB_300001_SM_10006detail9transform16transform_kernelINS2_10policy_hubILb1EN4cuda3std3__45tupleIJN6thrust24THRUST_300001_SM_1000_NS6detail15normal_iteratorINSA_10device_ptrIiEEEESF_EEEE10policy1000El22matrix_vec_mul_functorNSC_INSD_IfEEEEJPiSM_EEEvT0_iT1_T2_DpNS2_10kernel_argIT3_EE,"",@"SHT_CUDA_INFO"
	.sectionflags	@""
	.align	4


	//----- nvinfo : EIATTR_CUDA_API_VERSION
	.align		4
        /*0000*/ 	.byte	0x04, 0x37
        /*0002*/ 	.short	(.L_252 - .L_251)
.L_251:
        /*0004*/ 	.word	0x00000082


	//----- nvinfo : EIATTR_KPARAM_INFO
	.align		4
.L_252:
        /*0008*/ 	.byte	0x04, 0x17
        /*000a*/ 	.short	(.L_254 - .L_253)
.L_253:
        /*000c*/ 	.word	0x00000000
        /*0010*/ 	.short	0x0005
        /*0012*/ 	.short	0x0048
        /*0014*/ 	.byte	0x00, 0xf0, 0x41, 0x00


	//----- nvinfo : EIATTR_KPARAM_INFO
	.align		4
.L_254:
        /*0018*/ 	.byte	0x04, 0x17
        /*001a*/ 	.short	(.L_256 - .L_255)
.L_255:
        /*001c*/ 	.word	0x00000000
        /*0020*/ 	.short	0x0004
        /*0022*/ 	.short	0x0038
        /*0024*/ 	.byte	0x00, 0xf0, 0x41, 0x00


	//----- nvinfo : EIATTR_KPARAM_INFO
	.align		4
.L_256:
        /*0028*/ 	.byte	0x04, 0x17
        /*002a*/ 	.short	(.L_258 - .L_257)
.L_257:
        /*002c*/ 	.word	0x00000000
        /*0030*/ 	.short	0x0003
        /*0032*/ 	.short	0x0030
        /*0034*/ 	.byte	0x00, 0xf0, 0x21, 0x00


	//----- nvinfo : EIATTR_KPARAM_INFO
	.align		4
.L_258:
        /*0038*/ 	.byte	0x04, 0x17
        /*003a*/ 	.short	(.L_260 - .L_259)
.L_259:
        /*003c*/ 	.word	0x00000000
        /*0040*/ 	.short	0x0002
        /*0042*/ 	.short	0x0010
        /*0044*/ 	.byte	0x00, 0xf0, 0x81, 0x00


	//----- nvinfo : EIATTR_KPARAM_INFO
	.align		4
.L_260:
        /*0048*/ 	.byte	0x04, 0x17
        /*004a*/ 	.short	(.L_262 - .L_261)
.L_261:
        /*004c*/ 	.word	0x00000000
        /*0050*/ 	.short	0x0001
        /*0052*/ 	.short	0x0008
        /*0054*/ 	.byte	0x00, 0xf0, 0x11, 0x00


	//----- nvinfo : EIATTR_KPARAM_INFO
	.align		4
.L_262:
        /*0058*/ 	.byte	0x04, 0x17
        /*005a*/ 	.short	(.L_264 - .L_263)
.L_263:
        /*005c*/ 	.word	0x00000000
        /*0060*/ 	.short	0x0000
        /*0062*/ 	.short	0x0000
        /*0064*/ 	.byte	0x00, 0xf0, 0x21, 0x00


	//----- nvinfo : EIATTR_SPARSE_MMA_MASK
	.align		4
.L_264:
        /*0068*/ 	.byte	0x03, 0x50
        /*006a*/ 	.short	0x0000


	//----- nvinfo : EIATTR_MAXREG_COUNT
	.align		4
        /*006c*/ 	.byte	0x03, 0x1b
        /*006e*/ 	.short	0x00ff


	//----- nvinfo : EIATTR_MERCURY_ISA_VERSION
	.align		4
        /*0070*/ 	.byte	0x03, 0x5f
        /*0072*/ 	.short	0x0101


	//----- nvinfo : EIATTR_VRC_CTA_INIT_COUNT
	.align		4
        /*0074*/ 	.byte	0x02, 0x4a
	.zero		1
	.zero		1


	//----- nvinfo : EIATTR_EXIT_INSTR_OFFSETS
	.align		4
        /*0078*/ 	.byte	0x04, 0x1c
        /*007a*/ 	.short	(.L_266 - .L_265)


	//   ....[0]....
.L_265:
        /*007c*/ 	.word	0x00000330


	//   ....[1]....
        /*0080*/ 	.word	0x000011f0


	//   ....[2]....
        /*0084*/ 	.word	0x00001210


	//   ....[3]....
        /*0088*/ 	.word	0x000020c0


	//----- nvinfo : EIATTR_MAX_THREADS
	.align		4
.L_266:
        /*008c*/ 	.byte	0x04, 0x05
        /*008e*/ 	.short	(.L_268 - .L_267)
.L_267:
        /*0090*/ 	.word	0x00000080
        /*0094*/ 	.word	0x00000001
        /*0098*/ 	.word	0x00000001


	//----- nvinfo : EIATTR_CRS_STACK_SIZE
	.align		4
.L_268:
        /*009c*/ 	.byte	0x04, 0x1e
        /*009e*/ 	.short	(.L_270 - .L_269)
.L_269:
        /*00a0*/ 	.word	0x00000000


	//----- nvinfo : EIATTR_CBANK_PARAM_SIZE
	.align		4
.L_270:
        /*00a4*/ 	.byte	0x03, 0x19
        /*00a6*/ 	.short	0x0058


	//----- nvinfo : EIATTR_PARAM_CBANK
	.align		4
        /*00a8*/ 	.byte	0x04, 0x0a
        /*00aa*/ 	.short	(.L_272 - .L_271)
	.align		4
.L_271:
        /*00ac*/ 	.word	index@(.nv.constant0._ZN3cub18CUB_300001_SM_10006detail9transform16transform_kernelINS2_10policy_hubILb1EN4cuda3std3__45tupleIJN6thrust24THRUST_300001_SM_1000_NS6detail15normal_iteratorINSA_10device_ptrIiEEEESF_EEEE10policy1000El22matrix_vec_mul_functorNSC_INSD_IfEEEEJPiSM_EEEvT0_iT1_T2_DpNS2_10kernel_argIT3_EE)
        /*00b0*/ 	.short	0x0380
        /*00b2*/ 	.short	0x0058


	//----- nvinfo : EIATTR_SW_WAR
	.align		4
.L_272:
        /*00b4*/ 	.byte	0x04, 0x36
        /*00b6*/ 	.short	(.L_274 - .L_273)
.L_273:
        /*00b8*/ 	.word	0x00000008
.L_274:


//--------------------- .nv.info._ZN3cub18CUB_300001_SM_10006detail9transform16transform_kernelINS2_10policy_hubILb1EN4cuda3std3__45tupleIJN6thrust24THRUST_300001_SM_1000_NS6detail15normal_iteratorINSA_10device_ptrIiEEEESF_EEEE10policy1000Ei22matrix_vec_mul_functorNSC_INSD_IfEEEEJPiSM_EEEvT0_iT1_T2_DpNS2_10kernel_argIT3_EE --------------------------
	.section	.nv.info._ZN3cub18CUB_300001_SM_10006detail9transform16transform_kernelINS2_10policy_hubILb1EN4cuda3std3__45tupleIJN6thrust24THRUST_300001_SM_1000_NS6detail15normal_iteratorINSA_10device_ptrIiEEEESF_EEEE10policy1000Ei22matrix_vec_mul_functorNSC_INSD_IfEEEEJPiSM_EEEvT0_iT1_T2_DpNS2_10kernel_argIT3_EE,"",@"SHT_CUDA_INFO"
	.sectionflags	@""
	.align	4


	//----- nvinfo : EIATTR_CUDA_API_VERSION
	.align		4
        /*0000*/ 	.byte	0x04, 0x37
        /*0002*/ 	.short	(.L_276 - .L_275)
.L_275:
        /*0004*/ 	.word	0x00000082


	//----- nvinfo : EIATTR_KPARAM_INFO
	.align		4
.L_276:
        /*0008*/ 	.byte	0x04, 0x17
        /*000a*/ 	.short	(.L_278 - .L_277)
.L_277:
        /*000c*/ 	.word	0x00000000
        /*0010*/ 	.short	0x0005
        /*0012*/ 	.short	0x0040
        /*0014*/ 	.byte	0x00, 0xf0, 0x41, 0x00


	//----- nvinfo : EIATTR_KPARAM_INFO
	.align		4
.L_278:
        /*0018*/ 	.byte	0x04, 0x17
        /*001a*/ 	.short	(.L_280 - .L_279)
.L_279:
        /*001c*/ 	.word	0x00000000
        /*0020*/ 	.short	0x0004
        /*0022*/ 	.short	0x0030
        /*0024*/ 	.byte	0x00, 0xf0, 0x41, 0x00


	//----- nvinfo : EIATTR_KPARAM_INFO
	.align		4
.L_280:
        /*0028*/ 	.byte	0x04, 0x17
        /*002a*/ 	.short	(.L_282 - .L_281)
.L_281:
        /*002c*/ 	.word	0x00000000
        /*0030*/ 	.short	0x0003
        /*0032*/ 	.short	0x0028
        /*0034*/ 	.byte	0x00, 0xf0, 0x21, 0x00


	//----- nvinfo : EIATTR_KPARAM_INFO
	.align		4
.L_282:
        /*0038*/ 	.byte	0x04, 0x17
        /*003a*/ 	.short	(.L_284 - .L_283)
.L_283:
        /*003c*/ 	.word	0x00000000
        /*0040*/ 	.short	0x0002
        /*0042*/ 	.short	0x0008
        /*0044*/ 	.byte	0x00, 0xf0, 0x81, 0x00


	//----- nvinfo : EIATTR_KPARAM_INFO
	.align		4
.L_284:
        /*0048*/ 	.byte	0x04, 0x17
        /*004a*/ 	.short	(.L_286 - .L_285)
.L_285:
        /*004c*/ 	.word	0x00000000
        /*0050*/ 	.short	0x0001
        /*0052*/ 	.short	0x0004
        /*0054*/ 	.byte	0x00, 0xf0, 0x11, 0x00


	//----- nvinfo : EIATTR_KPARAM_INFO
	.align		4
.L_286:
        /*0058*/ 	.byte	0x04, 0x17
        /*005a*/ 	.short	(.L_288 - .L_287)
.L_287:
        /*005c*/ 	.word	0x00000000
        /*0060*/ 	.short	0x0000
        /*0062*/ 	.short	0x0000
        /*0064*/ 	.byte	0x00, 0xf0, 0x11, 0x00


	//----- nvinfo : EIATTR_SPARSE_MMA_MASK
	.align		4
.L_288:
        /*0068*/ 	.byte	0x03, 0x50
        /*006a*/ 	.short	0x0000


	//----- nvinfo : EIATTR_MAXREG_COUNT
	.align		4
        /*006c*/ 	.byte	0x03, 0x1b
        /*006e*/ 	.short	0x00ff


	//----- nvinfo : EIATTR_MERCURY_ISA_VERSION
	.align		4
        /*0070*/ 	.byte	0x03, 0x5f
        /*0072*/ 	.short	0x0101


	//----- nvinfo : EIATTR_VRC_CTA_INIT_COUNT
	.align		4
        /*0074*/ 	.byte	0x02, 0x4a
	.zero		1
	.zero		1


	//----- nvinfo : EIATTR_EXIT_INSTR_OFFSETS
	.align		4
        /*0078*/ 	.byte	0x04, 0x1c
        /*007a*/ 	.short	(.L_290 - .L_289)


	//   ....[0]....
.L_289:
        /*007c*/ 	.word	0x00000270


	//   ....[1]....
        /*0080*/ 	.word	0x000010e0


	//   ....[2]....
        /*0084*/ 	.word	0x00001110


	//   ....[3]....
        /*0088*/ 	.word	0x00001fd0


	//----- nvinfo : EIATTR_MAX_THREADS
	.align		4
.L_290:
        /*008c*/ 	.byte	0x04, 0x05
        /*008e*/ 	.short	(.L_292 - .L_291)
.L_291:
        /*0090*/ 	.word	0x00000080
        /*0094*/ 	.word	0x00000001
        /*0098*/ 	.word	0x00000001


	//----- nvinfo : EIATTR_CRS_STACK_SIZE
	.align		4
.L_292:
        /*009c*/ 	.byte	0x04, 0x1e
        /*009e*/ 	.short	(.L_294 - .L_293)
.L_293:
        /*00a0*/ 	.word	0x00000000


	//----- nvinfo : EIATTR_CBANK_PARAM_SIZE
	.align		4
.L_294:
        /*00a4*/ 	.byte	0x03, 0x19
        /*00a6*/ 	.short	0x0050


	//----- nvinfo : EIATTR_PARAM_CBANK
	.align		4
        /*00a8*/ 	.byte	0x04, 0x0a
        /*00aa*/ 	.short	(.L_296 - .L_295)
	.align		4
.L_295:
        /*00ac*/ 	.word	index@(.nv.constant0._ZN3cub18CUB_300001_SM_10006detail9transform16transform_kernelINS2_10policy_hubILb1EN4cuda3std3__45tupleIJN6thrust24THRUST_300001_SM_1000_NS6detail15normal_iteratorINSA_10device_ptrIiEEEESF_EEEE10policy1000Ei22matrix_vec_mul_functorNSC_INSD_IfEEEEJPiSM_EEEvT0_iT1_T2_DpNS2_10kernel_argIT3_EE)
        /*00b0*/ 	.short	0x0380
        /*00b2*/ 	.short	0x0050


	//----- nvinfo : EIATTR_SW_WAR
	.align		4
.L_296:
        /*00b4*/ 	.byte	0x04, 0x36
        /*00b6*/ 	.short	(.L_298 - .L_297)
.L_297:
        /*00b8*/ 	.word	0x00000008
.L_298:


//--------------------- .nv.info._ZN3cub18CUB_300001_SM_10006detail8for_each13static_kernelINS2_12policy_hub_t12policy_500_tElN6thrust24THRUST_300001_SM_1000_NS8cuda_cub6__fill7functorINS7_6detail15normal_iteratorINS7_10device_ptrIfEEEEdEEEEvT0_T1_ --------------------------
	.section	.nv.info._ZN3cub18CUB_300001_SM_10006detail8for_each13static_kernelINS2_12policy_hub_t12policy_500_tElN6thrust24THRUST_300001_SM_1000_NS8cuda_cub6__fill7functorINS7_6detail15normal_iteratorINS7_10device_ptrIfEEEEdEEEEvT0_T1_,"",@"SHT_CUDA_INFO"
	.sectionflags	@""
	.align	4


	//----- nvinfo : EIATTR_CUDA_API_VERSION
	.align		4
        /*0000*/ 	.byte	0x04, 0x37
        /*0002*/ 	.short	(.L_300 - .L_299)
.L_299:
        /*0004*/ 	.word	0x00000082


	//----- nvinfo : EIATTR_KPARAM_INFO
	.align		4
.L_300:
        /*0008*/ 	.byte	0x04, 0x17
        /*000a*/ 	.short	(.L_302 - .L_301)
.L_301:
        /*000c*/ 	.word	0x00000000
        /*0010*/ 	.short	0x0001
        /*0012*/ 	.short	0x0008
        /*0014*/ 	.byte	0x00, 0xf0, 0x41, 0x00


	//----- nvinfo : EIATTR_KPARAM_INFO
	.align		4
.L_302:
        /*0018*/ 	.byte	0x04, 0x17
        /*001a*/ 	.short	(.L_304 - .L_303)
.L_303:
        /*001c*/ 	.word	0x00000000
        /*0020*/ 	.short	0x0000
        /*0022*/ 	.short	0x0000
        /*0024*/ 	.byte	0x00, 0xf0, 0x21, 0x00


	//----- nvinfo : EIATTR_SPARSE_MMA_MASK
	.align		4
.L_304:
        /*0028*/ 	.byte	0x03, 0x50
        /*002a*/ 	.short	0x0000


	//----- nvinfo : EIATTR_MAXREG_COUNT
	.align		4
        /*002c*/ 	.byte	0x03, 0x1b
        /*002e*/ 	.short	0x00ff


	//----- nvinfo : EIATTR_MERCURY_ISA_VERSION
	.align		4
        /*0030*/ 	.byte	0x03, 0x5f
        /*0032*/ 	.short	0x0101


	//----- nvinfo : EIATTR_VRC_CTA_INIT_COUNT
	.align		4
        /*0034*/ 	.byte	0x02, 0x4a
	.zero		1
	.zero		1


	//----- nvinfo : EIATTR_EXIT_INSTR_OFFSETS
	.align		4
        /*0038*/ 	.byte	0x04, 0x1c
        /*003a*/ 	.short	(.L_306 - .L_305)


	//   ....[0]....
.L_305:
        /*003c*/ 	.word	0x00000140


	//   ....[1]....
        /*0040*/ 	.word	0x00000260


	//   ....[2]....
        /*0044*/ 	.word	0x00000280


	//----- nvinfo : EIATTR_MAX_THREADS
	.align		4
.L_306:
        /*0048*/ 	.byte	0x04, 0x05
        /*004a*/ 	.short	(.L_308 - .L_307)
.L_307:
        /*004c*/ 	.word	0x00000100
        /*0050*/ 	.word	0x00000001
        /*0054*/ 	.word	0x00000001


	//----- nvinfo : EIATTR_CBANK_PARAM_SIZE
	.align		4
.L_308:
        /*0058*/ 	.byte	0x03, 0x19
        /*005a*/ 	.short	0x0018


	//----- nvinfo : EIATTR_PARAM_CBANK
	.align		4
        /*005c*/ 	.byte	0x04, 0x0a
        /*005e*/ 	.short	(.L_310 - .L_309)
	.align		4
.L_309:
        /*0060*/ 	.word	index@(.nv.constant0._ZN3cub18CUB_300001_SM_10006detail8for_each13static_kernelINS2_12policy_hub_t12policy_500_tElN6thrust24THRUST_300001_SM_1000_NS8cuda_cub6__fill7functorINS7_6detail15normal_iteratorINS7_10device_ptrIfEEEEdEEEEvT0_T1_)
        /*0064*/ 	.short	0x0380
        /*0066*/ 	.short	0x0018


	//----- nvinfo : EIATTR_SW_WAR
	.align		4
.L_310:
        /*0068*/ 	.byte	0x04, 0x36
        /*006a*/ 	.short	(.L_312 - .L_311)
.L_311:
        /*006c*/ 	.word	0x00000008
.L_312:


//--------------------- .nv.info._ZN3cub18CUB_300001_SM_10006detail8for_each13static_kernelINS2_12policy_hub_t12policy_500_tElN6thrust24THRUST_300001_SM_1000_NS8cuda_cub6__fill7functorINS7_6detail15normal_iteratorINS7_10device_ptrIfEEEEiEEEEvT0_T1_ --------------------------
	.section	.nv.info._ZN3cub18CUB_300001_SM_10006detail8for_each13static_kernelINS2_12policy_hub_t12policy_500_tElN6thrust24THRUST_300001_SM_1000_NS8cuda_cub6__fill7functorINS7_6detail15normal_iteratorINS7_10device_ptrIfEEEEiEEEEvT0_T1_,"",@"SHT_CUDA_INFO"
	.sectionflags	@""
	.align	4


	//----- nvinfo : EIATTR_CUDA_API_VERSION
	.align		4
        /*0000*/ 	.byte	0x04, 0x37
        /*0002*/ 	.short	(.L_314 - .L_313)
.L_313:
        /*0004*/ 	.word	0x00000082


	//----- nvinfo : EIATTR_KPARAM_INFO
	.align		4
.L_314:
        /*0008*/ 	.byte	0x04, 0x17
        /*000a*/ 	.short	(.L_316 - .L_315)
.L_315:
        /*000c*/ 	.word	0x00000000
        /*0010*/ 	.short	0x0001
        /*0012*/ 	.short	0x0008
        /*0014*/ 	.byte	0x00, 0xf0, 0x41, 0x00


	//----- nvinfo : EIATTR_KPARAM_INFO
	.align		4
.L_316:
        /*0018*/ 	.byte	0x04, 0x17
        /*001a*/ 	.short	(.L_318 - .L_317)
.L_317:
        /*001c*/ 	.word	0x00000000
        /*0020*/ 	.short	0x0000
        /*0022*/ 	.short	0x0000
        /*0024*/ 	.byte	0x00, 0xf0, 0x21, 0x00


	//----- nvinfo : EIATTR_SPARSE_MMA_MASK
	.align		4
.L_318:
        /*0028*/ 	.byte	0x03, 0x50
        /*002a*/ 	.short	0x0000


	//----- nvinfo : EIATTR_MAXREG_COUNT
	.align		4
        /*002c*/ 	.byte	0x03, 0x1b
        /*002e*/ 	.short	0x00ff


	//----- nvinfo : EIATTR_MERCURY_ISA_VERSION
	.align		4
        /*0030*/ 	.byte	0x03, 0x5f
        /*0032*/ 	.short	0x0101


	//----- nvinfo : EIATTR_VRC_CTA_INIT_COUNT
	.align		4
        /*0034*/ 	.byte	0x02, 0x4a
	.zero		1
	.zero		1


	//----- nvinfo : EIATTR_EXIT_INSTR_OFFSETS
	.align		4
        /*0038*/ 	.byte	0x04, 0x1c
        /*003a*/ 	.short	(.L_320 - .L_319)


	//   ....[0]....
.L_319:
        /*003c*/ 	.word	0x00000140


	//   ....[1]....
        /*0040*/ 	.word	0x00000260


	//   ....[2]....
        /*0044*/ 	.word	0x00000280


	//----- nvinfo : EIATTR_MAX_THREADS
	.align		4
.L_320:
        /*0048*/ 	.byte	0x04, 0x05
        /*004a*/ 	.short	(.L_322 - .L_321)
.L_321:
        /*004c*/ 	.word	0x00000100
        /*0050*/ 	.word	0x00000001
        /*0054*/ 	.word	0x00000001


	//----- nvinfo : EIATTR_CBANK_PARAM_SIZE
	.align		4
.L_322:
        /*0058*/ 	.byte	0x03, 0x19
        /*005a*/ 	.short	0x0018


	//----- nvinfo : EIATTR_PARAM_CBANK
	.align		4
        /*005c*/ 	.byte	0x04, 0x0a
        /*005e*/ 	.short	(.L_324 - .L_323)
	.align		4
.L_323:
        /*0060*/ 	.word	index@(.nv.constant0._ZN3cub18CUB_300001_SM_10006detail8for_each13static_kernelINS2_12policy_hub_t12policy_500_tElN6thrust24THRUST_300001_SM_1000_NS8cuda_cub6__fill7functorINS7_6detail15normal_iteratorINS7_10device_ptrIfEEEEiEEEEvT0_T1_)
        /*0064*/ 	.short	0x0380
        /*0066*/ 	.short	0x0018


	//----- nvinfo : EIATTR_SW_WAR
	.align		4
.L_324:
        /*0068*/ 	.byte	0x04, 0x36
        /*006a*/ 	.short	(.L_326 - .L_325)
.L_325:
        /*006c*/ 	.word	0x00000008
.L_326:


//--------------------- .nv.info._ZN3cub18CUB_300001_SM_10006detail8for_each13static_kernelINS2_12policy_hub_t12policy_500_tEmN6thrust24THRUST_300001_SM_1000_NS8cuda_cub20__uninitialized_fill7functorINS7_10device_ptrIfEEfEEEEvT0_T1_ --------------------------
	.section	.nv.info._ZN3cub18CUB_300001_SM_10006detail8for_each13static_kernelINS2_12policy_hub_t12policy_500_tEmN6thrust24THRUST_300001_SM_1000_NS8cuda_cub20__uninitialized_fill7functorINS7_10device_ptrIfEEfEEEEvT0_T1_,"",@"SHT_CUDA_INFO"
	.sectionflags	@""
	.align	4


	//----- nvinfo : EIATTR_CUDA_API_VERSION
	.align		4
        /*0000*/ 	.byte	0x04, 0x37
        /*0002*/ 	.short	(.L_328 - .L_327)
.L_327:
        /*0004*/ 	.word	0x00000082


	//----- nvinfo : EIATTR_KPARAM_INFO
	.align		4
.L_328:
        /*0008*/ 	.byte	0x04, 0x17
        /*000a*/ 	.short	(.L_330 - .L_329)
.L_329:
        /*000c*/ 	.word	0x00000000
        /*0010*/ 	.short	0x0001
        /*0012*/ 	.short	0x0008
        /*0014*/ 	.byte	0x00, 0xf0, 0x41, 0x00


	//----- nvinfo : EIATTR_KPARAM_INFO
	.align		4
.L_330:
        /*0018*/ 	.byte	0x04, 0x17
        /*001a*/ 	.short	(.L_332 - .L_331)
.L_331:
        /*001c*/ 	.word	0x00000000
        /*0020*/ 	.short	0x0000
        /*0022*/ 	.short	0x0000
        /*0024*/ 	.byte	0x00, 0xf0, 0x21, 0x00


	//----- nvinfo : EIATTR_SPARSE_MMA_MASK
	.align		4
.L_332:
        /*0028*/ 	.byte	0x03, 0x50
        /*002a*/ 	.short	0x0000


	//----- nvinfo : EIATTR_MAXREG_COUNT
	.align		4
        /*002c*/ 	.byte	0x03, 0x1b
        /*002e*/ 	.short	0x00ff


	//----- nvinfo : EIATTR_MERCURY_ISA_VERSION
	.align		4
        /*0030*/ 	.byte	0x03, 0x5f
        /*0032*/ 	.short	0x0101


	//----- nvinfo : EIATTR_VRC_CTA_INIT_COUNT
	.align		4
        /*0034*/ 	.byte	0x02, 0x4a
	.zero		1
	.zero		1


	//----- nvinfo : EIATTR_EXIT_INSTR_OFFSETS
	.align		4
        /*0038*/ 	.byte	0x04, 0x1c
        /*003a*/ 	.short	(.L_334 - .L_333)


	//   ....[0]....
.L_333:
        /*003c*/ 	.word	0x00000130


	//   ....[1]....
        /*0040*/ 	.word	0x00000230


	//   ....[2]....
        /*0044*/ 	.word	0x00000260


	//----- nvinfo : EIATTR_MAX_THREADS
	.align		4
.L_334:
        /*0048*/ 	.byte	0x04, 0x05
        /*004a*/ 	.short	(.L_336 - .L_335)
.L_335:
        /*004c*/ 	.word	0x00000100
        /*0050*/ 	.word	0x00000001
        /*0054*/ 	.word	0x00000001


	//----- nvinfo : EIATTR_CBANK_PARAM_SIZE
	.align		4
.L_336:
        /*0058*/ 	.byte	0x03, 0x19
        /*005a*/ 	.short	0x0018


	//----- nvinfo : EIATTR_PARAM_CBANK
	.align		4
        /*005c*/ 	.byte	0x04, 0x0a
        /*005e*/ 	.short	(.L_338 - .L_337)
	.align		4
.L_337:
        /*0060*/ 	.word	index@(.nv.constant0._ZN3cub18CUB_300001_SM_10006detail8for_each13static_kernelINS2_12policy_hub_t12policy_500_tEmN6thrust24THRUST_300001_SM_1000_NS8cuda_cub20__uninitialized_fill7functorINS7_10device_ptrIfEEfEEEEvT0_T1_)
        /*0064*/ 	.short	0x0380
        /*0066*/ 	.short	0x0018


	//----- nvinfo : EIATTR_SW_WAR
	.align		4
.L_338:
        /*0068*/ 	.byte	0x04, 0x36
        /*006a*/ 	.short	(.L_340 - .L_339)
.L_339:
        /*006c*/ 	.word	0x00000008
.L_340:


//--------------------- .nv.info._ZN3cub18CUB_300001_SM_10006detail6reduce28DeviceReduceSingleTileKernelINS2_10policy_hubIfyN4cuda3std3__44plusIfEEE10Policy1000EPfSC_iS9_ffNS7_10__identityEEEvT0_T1_T2_T3_T4_T6_ --------------------------
	.section	.nv.info._ZN3cub18CUB_300001_SM_10006detail6reduce28DeviceReduceSingleTileKernelINS2_10policy_hubIfyN4cuda3std3__44plusIfEEE10Policy1000EPfSC_iS9_ffNS7_10__identityEEEvT0_T1_T2_T3_T4_T6_,"",@"SHT_CUDA_INFO"
	.sectionflags	@""
	.align	4


	//----- nvinfo : EIATTR_CUDA_API_VERSION
	.align		4
        /*0000*/ 	.byte	0x04, 0x37
        /*0002*/ 	.short	(.L_342 - .L_341)
.L_341:
        /*0004*/ 	.word	0x00000082


	//----- nvinfo : EIATTR_KPARAM_INFO
	.align		4
.L_342:
        /*0008*/ 	.byte	0x04, 0x17
        /*000a*/ 	.short	(.L_344 - .L_343)
.L_343:
        /*000c*/ 	.word	0x00000000
        /*0010*/ 	.short	0x0005
        /*0012*/ 	.short	0x001c
        /*0014*/ 	.byte	0x00, 0xf0, 0x05, 0x00


	//----- nvinfo : EIATTR_KPARAM_INFO
	.align		4
.L_344:
        /*0018*/ 	.byte	0x04, 0x17
        /*001a*/ 	.short	(.L_346 - .L_345)
.L_345:
        /*001c*/ 	.word	0x00000000
        /*0020*/ 	.short	0x0004
        /*0022*/ 	.short	0x0018
        /*0024*/ 	.byte	0x00, 0xf0, 0x11, 0x00


	//----- nvinfo : EIATTR_KPARAM_INFO
	.align		4
.L_346:
        /*0028*/ 	.byte	0x04, 0x17
        /*002a*/ 	.short	(.L_348 - .L_347)
.L_347:
        /*002c*/ 	.word	0x00000000
        /*0030*/ 	.short	0x0003
        /*0032*/ 	.short	0x0014
        /*0034*/ 	.byte	0x00, 0xf0, 0x05, 0x00


	//----- nvinfo : EIATTR_KPARAM_INFO
	.align		4
.L_348:
        /*0038*/ 	.byte	0x04, 0x17
        /*003a*/ 	.short	(.L_350 - .L_349)
.L_349:
        /*003c*/ 	.word	0x00000000
        /*0040*/ 	.short	0x0002
        /*0042*/ 	.short	0x0010
        /*0044*/ 	.byte	0x00, 0xf0, 0x11, 0x00


	//----- nvinfo : EIATTR_KPARAM_INFO
	.align		4
.L_350:
        /*0048*/ 	.byte	0x04, 0x17
        /*004a*/ 	.short	(.L_352 - .L_351)
.L_351:
        /*004c*/ 	.word	0x00000000
        /*0050*/ 	.short	0x0001
        /*0052*/ 	.short	0x0008
        /*0054*/ 	.byte	0x00, 0xf5, 0x21, 0x00


	//----- nvinfo : EIATTR_KPARAM_INFO
	.align		4
.L_352:
        /*0058*/ 	.byte	0x04, 0x17
        /*005a*/ 	.short	(.L_354 - .L_353)
.L_353:
        /*005c*/ 	.word	0x00000000
        /*0060*/ 	.short	0x0000
        /*0062*/ 	.short	0x0000
        /*0064*/ 	.byte	0x00, 0xf5, 0x21, 0x00


	//----- nvinfo : EIATTR_SPARSE_MMA_MASK
	.align		4
.L_354:
        /*0068*/ 	.byte	0x03, 0x50
        /*006a*/ 	.short	0x0000


	//----- nvinfo : EIATTR_MAXREG_COUNT
	.align		4
        /*006c*/ 	.byte	0x03, 0x1b
        /*006e*/ 	.short	0x00ff


	//----- nvinfo : EIATTR_NUM_BARRIERS
	.align		4
        /*0070*/ 	.byte	0x02, 0x4c
        /*0072*/ 	.byte	0x01
	.zero		1


	//----- nvinfo : EIATTR_MERCURY_ISA_VERSION
	.align		4
        /*0074*/ 	.byte	0x03, 0x5f
        /*0076*/ 	.short	0x0101


	//----- nvinfo : EIATTR_COOP_GROUP_MASK_REGIDS
	.align		4
        /*0078*/ 	.byte	0x04, 0x29
        /*007a*/ 	.short	(.L_356 - .L_355)


	//   ....[0]....
.L_355:
        /*007c*/ 	.word	0xffffffff


	//   ....[1]....
        /*0080*/ 	.word	0xffffffff


	//   ....[2]....
        /*0084*/ 	.word	0xffffffff


	//   ....[3]....
        /*0088*/ 	.word	0xffffffff


	//   ....[4]....
        /*008c*/ 	.word	0xffffffff


	//   ....[5]....
        /*0090*/ 	.word	0xffffffff


	//   ....[6]....
        /*0094*/ 	.word	0xffffffff


	//   ....[7]....
        /*0098*/ 	.word	0xffffffff


	//   ....[8]....
        /*009c*/ 	.word	0xffffffff


	//   ....[9]....
        /*00a0*/ 	.word	0xffffffff


	//   ....[10]....
        /*00a4*/ 	.word	0xffffffff


	//   ....[11]....
        /*00a8*/ 	.word	0xffffffff


	//   ....[12]....
        /*00ac*/ 	.word	0xffffffff


	//   ....[13]....
        /*00b0*/ 	.word	0xffffffff


	//   ....[14]....
        /*00b4*/ 	.word	0xffffffff


	//   ....[15]....
        /*00b8*/ 	.word	0xffffffff


	//   ....[16]....
        /*00bc*/ 	.word	0xffffffff


	//   ....[17]....
        /*00c0*/ 	.word	0xffffffff


	//   ....[18]....
        /*00c4*/ 	.word	0xffffffff


	//   ....[19]....
        /*00c8*/ 	.word	0xffffffff


	//   ....[20]....
        /*00cc*/ 	.word	0xffffffff


	//   ....[21]....
        /*00d0*/ 	.word	0xffffffff


	//   ....[22]....
        /*00d4*/ 	.word	0xffffffff


	//   ....[23]....
        /*00d8*/ 	.word	0xffffffff


	//   ....[24]....
        /*00dc*/ 	.word	0xffffffff


	//   ....[25]....
        /*00e0*/ 	.word	0xffffffff


	//   ....[26]....
        /*00e4*/ 	.word	0xffffffff


	//   ....[27]....
        /*00e8*/ 	.word	0xffffffff


	//   ....[28]....
        /*00ec*/ 	.word	0xffffffff


	//   ....[29]....
        /*00f0*/ 	.word	0xffffffff


	//----- nvinfo : EIATTR_COOP_GROUP_INSTR_OFFSETS
	.align		4
.L_356:
        /*00f4*/ 	.byte	0x04, 0x28
        /*00f6*/ 	.short	(.L_358 - .L_357)


	//   ....[0]....
.L_357:
        /*00f8*/ 	.word	0x00000980


	//   ....[1]....
        /*00fc*/ 	.word	0x000009e0


	//   ....[2]....
        /*0100*/ 	.word	0x00000a50


	//   ....[3]....
        /*0104*/ 	.word	0x00000aa0


	//   ....[4]....
        /*0108*/ 	.word	0x00000ad0


	//   ....[5]....
        /*010c*/ 	.word	0x00000c90


	//   ....[6]....
        /*0110*/ 	.word	0x00000d20


	//   ....[7]....
        /*0114*/ 	.word	0x00000d60


	//   ....[8]....
        /*0118*/ 	.word	0x00000db0


	//   ....[9]....
        /*011c*/ 	.word	0x00000df0


	//   ....[10]....
        /*0120*/ 	.word	0x00001c00


	//   ....[11]....
        /*0124*/ 	.word	0x00001c80


	//   ....[12]....
        /*0128*/ 	.word	0x00001cd0


	//   ....[13]....
        /*012c*/ 	.word	0x00001d10


	//   ....[14]....
        /*0130*/ 	.word	0x00001d40


	//   ....[15]....
        /*0134*/ 	.word	0x00002700


	//   ....[16]....
        /*0138*/ 	.word	0x00002760


	//   ....[17]....
        /*013c*/ 	.word	0x000027d0


	//   ....[18]....
        /*0140*/ 	.word	0x00002820


	//   ....[19]....
        /*0144*/ 	.word	0x00002850


	//   ....[20]....
        /*0148*/ 	.word	0x00002a10


	//   ....[21]....
        /*014c*/ 	.word	0x00002a90


	//   ....[22]....
        /*0150*/ 	.word	0x00002ad0


	//   ....[23]....
        /*0154*/ 	.word	0x00002b10


	//   ....[24]....
        /*0158*/ 	.word	0x00002b70


	//   ....[25]....
        /*015c*/ 	.word	0x00003b00


	//   ....[26]....
        /*0160*/ 	.word	0x00003b80


	//   ....[27]....
        /*0164*/ 	.word	0x00003bd0


	//   ....[28]....
        /*0168*/ 	.word	0x00003c10


	//   ....[29]....
        /*016c*/ 	.word	0x00003c40


	//----- nvinfo : EIATTR_VRC_CTA_INIT_COUNT
	.align		4
.L_358:
        /*0170*/ 	.byte	0x02, 0x4a
	.zero		1
	.zero		1


	//----- nvinfo : EIATTR_EXIT_INSTR_OFFSETS
	.align		4
        /*0174*/ 	.byte	0x04, 0x1c
        /*0176*/ 	.short	(.L_360 - .L_359)


	//   ....[0]....
.L_359:
        /*0178*/ 	.word	0x00000080


	//   ....[1]....
        /*017c*/ 	.word	0x000000c0


	//   ....[2]....
        /*0180*/ 	.word	0x00003d90


	//   ....[3]....
        /*0184*/ 	.word	0x00003de0


	//----- nvinfo : EIATTR_MAX_THREADS
	.align		4
.L_360:
        /*0188*/ 	.byte	0x04, 0x05
        /*018a*/ 	.short	(.L_362 - .L_361)
.L_361:
        /*018c*/ 	.word	0x00000100
        /*0190*/ 	.word	0x00000001
        /*0194*/ 	.word	0x00000001


	//----- nvinfo : EIATTR_CRS_STACK_SIZE
	.align		4
.L_362:
        /*0198*/ 	.byte	0x04, 0x1e
        /*019a*/ 	.short	(.L_364 - .L_363)
.L_363:
        /*019c*/ 	.word	0x00000000


	//----- nvinfo : EIATTR_CBANK_PARAM_SIZE
	.align		4
.L_364:
        /*01a0*/ 	.byte	0x03, 0x19
        /*01a2*/ 	.short	0x001d


	//----- nvinfo : EIATTR_PARAM_CBANK
	.align		4
        /*01a4*/ 	.byte	0x04, 0x0a
        /*01a6*/ 	.short	(.L_366 - .L_365)
	.align		4
.L_365:
        /*01a8*/ 	.word	index@(.nv.constant0._ZN3cub18CUB_300001_SM_10006detail6reduce28DeviceReduceSingleTileKernelINS2_10policy_hubIfyN4cuda3std3__44plusIfEEE10Policy1000EPfSC_iS9_ffNS7_10__identityEEEvT0_T1_T2_T3_T4_T6_)
        /*01ac*/ 	.short	0x0380
        /*01ae*/ 	.short	0x001d


	//----- nvinfo : EIATTR_SW_WAR
	.align		4
.L_366:
        /*01b0*/ 	.byte	0x04, 0x36
        /*01b2*/ 	.short	(.L_368 - .L_367)
.L_367:
        /*01b4*/ 	.word	0x00000008
.L_368:


//--------------------- .nv.info._ZN3cub18CUB_300001_SM_10006detail6reduce18DeviceReduceKernelINS2_10policy_hubIfyN4cuda3std3__44plusIfEEE10Policy1000EN6thrust24THRUST_300001_SM_1000_NS6detail15normal_iteratorINSD_10device_ptrIfEEEEyS9_fNS7_10__identityEEEvT0_PT3_T1_NS0_13GridEvenShareISN_EET2_T4_ --------------------------
	.section	.nv.info._ZN3cub18CUB_300001_SM_10006detail6reduce18DeviceReduceKernelINS2_10policy_hubIfyN4cuda3std3__44plusIfEEE10Policy1000EN6thrust24THRUST_300001_SM_1000_NS6detail15normal_iteratorINSD_10device_ptrIfEEEEyS9_fNS7_10__identityEEEvT0_PT3_T1_NS0_13GridEvenShareISN_EET2_T4_,"",@"SHT_CUDA_INFO"
	.sectionflags	@""
	.align	4


	//----- nvinfo : EIATTR_CUDA_API_VERSION
	.align		4
        /*0000*/ 	.byte	0x04, 0x37
        /*0002*/ 	.short	(.L_370 - .L_369)
.L_369:
        /*0004*/ 	.word	0x00000082


	//----- nvinfo : EIATTR_KPARAM_INFO
	.align		4
.L_370:
        /*0008*/ 	.byte	0x04, 0x17
        /*000a*/ 	.short	(.L_372 - .L_371)
.L_371:
        /*000c*/ 	.word	0x00000000
        /*0010*/ 	.short	0x0005
        /*0012*/ 	.short	0x0061
        /*0014*/ 	.byte	0x00, 0xf0, 0x05, 0x00


	//----- nvinfo : EIATTR_KPARAM_INFO
	.align		4
.L_372:
        /*0018*/ 	.byte	0x04, 0x17
        /*001a*/ 	.short	(.L_374 - .L_373)
.L_373:
        /*001c*/ 	.word	0x00000000
        /*0020*/ 	.short	0x0004
        /*0022*/ 	.short	0x0060
        /*0024*/ 	.byte	0x00, 0xf0, 0x05, 0x00


	//----- nvinfo : EIATTR_KPARAM_INFO
	.align		4
.L_374:
        /*0028*/ 	.byte	0x04, 0x17
        /*002a*/ 	.short	(.L_376 - .L_375)
.L_375:
        /*002c*/ 	.word	0x00000000
        /*0030*/ 	.short	0x0003
        /*0032*/ 	.short	0x0018
        /*0034*/ 	.byte	0x00, 0xf0, 0x21, 0x01


	//----- nvinfo : EIATTR_KPARAM_INFO
	.align		4
.L_376:
        /*0038*/ 	.byte	0x04, 0x17
        /*003a*/ 	.short	(.L_378 - .L_377)
.L_377:
        /*003c*/ 	.word	0x00000000
        /*0040*/ 	.short	0x0002
        /*0042*/ 	.short	0x0010
        /*0044*/ 	.byte	0x00, 0xf0, 0x21, 0x00


	//----- nvinfo : EIATTR_KPARAM_INFO
	.align		4
.L_378:
        /*0048*/ 	.byte	0x04, 0x17
        /*004a*/ 	.short	(.L_380 - .L_379)
.L_379:
        /*004c*/ 	.word	0x00000000
        /*0050*/ 	.short	0x0001
        /*0052*/ 	.short	0x0008
        /*0054*/ 	.byte	0x00, 0xf5, 0x21, 0x00


	//----- nvinfo : EIATTR_KPARAM_INFO
	.align		4
.L_380:
        /*0058*/ 	.byte	0x04, 0x17
        /*005a*/ 	.short	(.L_382 - .L_381)
.L_381:
        /*005c*/ 	.word	0x00000000
        /*0060*/ 	.short	0x0000
        /*0062*/ 	.short	0x0000
        /*0064*/ 	.byte	0x00, 0xf0, 0x21, 0x00


	//----- nvinfo : EIATTR_SPARSE_MMA_MASK
	.align		4
.L_382:
        /*0068*/ 	.byte	0x03, 0x50
        /*006a*/ 	.short	0x0000


	//----- nvinfo : EIATTR_MAXREG_COUNT
	.align		4
        /*006c*/ 	.byte	0x03, 0x1b
        /*006e*/ 	.short	0x00ff


	//----- nvinfo : EIATTR_NUM_BARRIERS
	.align		4
        /*0070*/ 	.byte	0x02, 0x4c
        /*0072*/ 	.byte	0x01
	.zero		1


	//----- nvinfo : EIATTR_MERCURY_ISA_VERSION
	.align		4
        /*0074*/ 	.byte	0x03, 0x5f
        /*0076*/ 	.short	0x0101


	//----- nvinfo : EIATTR_COOP_GROUP_MASK_REGIDS
	.align		4
        /*0078*/ 	.byte	0x04, 0x29
        /*007a*/ 	.short	(.L_384 - .L_383)


	//   ....[0]....
.L_383:
        /*007c*/ 	.word	0xffffffff


	//   ....[1]....
        /*0080*/ 	.word	0xffffffff


	//   ....[2]....
        /*0084*/ 	.word	0xffffffff


	//   ....[3]....
        /*0088*/ 	.word	0xffffffff


	//   ....[4]....
        /*008c*/ 	.word	0xffffffff


	//   ....[5]....
        /*0090*/ 	.word	0xffffffff


	//   ....[6]....
        /*0094*/ 	.word	0xffffffff


	//   ....[7]....
        /*0098*/ 	.word	0xffffffff


	//   ....[8]....
        /*009c*/ 	.word	0xffffffff


	//   ....[9]....
        /*00a0*/ 	.word	0xffffffff


	//   ....[10]....
        /*00a4*/ 	.word	0xffffffff


	//   ....[11]....
        /*00a8*/ 	.word	0xffffffff


	//   ....[12]....
        /*00ac*/ 	.word	0xffffffff


	//   ....[13]....
        /*00b0*/ 	.word	0xffffffff


	//   ....[14]....
        /*00b4*/ 	.word	0xffffffff


	//----- nvinfo : EIATTR_COOP_GROUP_INSTR_OFFSETS
	.align		4
.L_384:
        /*00b8*/ 	.byte	0x04, 0x28
        /*00ba*/ 	.short	(.L_386 - .L_385)


	//   ....[0]....
.L_385:
        /*00bc*/ 	.word	0x000009c0


	//   ....[1]....
        /*00c0*/ 	.word	0x00000a20


	//   ....[2]....
        /*00c4*/ 	.word	0x00000a90


	//   ....[3]....
        /*00c8*/ 	.word	0x00000ae0


	//   ....[4]....
        /*00cc*/ 	.word	0x00000b10


	//   ....[5]....
        /*00d0*/ 	.word	0x00000cd0


	//   ....[6]....
        /*00d4*/ 	.word	0x00000d60


	//   ....[7]....
        /*00d8*/ 	.word	0x00000dd0


	//   ....[8]....
        /*00dc*/ 	.word	0x00000e20


	//   ....[9]....
        /*00e0*/ 	.word	0x00000e50


	//   ....[10]....
        /*00e4*/ 	.word	0x00002030


	//   ....[11]....
        /*00e8*/ 	.word	0x000020c0


	//   ....[12]....
        /*00ec*/ 	.word	0x00002110


	//   ....[13]....
        /*00f0*/ 	.word	0x00002150


	//   ....[14]....
        /*00f4*/ 	.word	0x00002180


	//----- nvinfo : EIATTR_VRC_CTA_INIT_COUNT
	.align		4
.L_386:
        /*00f8*/ 	.byte	0x02, 0x4a
	.zero		1
	.zero		1


	//----- nvinfo : EIATTR_EXIT_INSTR_OFFSETS
	.align		4
        /*00fc*/ 	.byte	0x04, 0x1c
        /*00fe*/ 	.short	(.L_388 - .L_387)


	//   ....[0]....
.L_387:
        /*0100*/ 	.word	0x000022d0


	//   ....[1]....
        /*0104*/ 	.word	0x00002330


	//----- nvinfo : EIATTR_MAX_THREADS
	.align		4
.L_388:
        /*0108*/ 	.byte	0x04, 0x05
        /*010a*/ 	.short	(.L_390 - .L_389)
.L_389:
        /*010c*/ 	.word	0x00000100
        /*0110*/ 	.word	0x00000001
        /*0114*/ 	.word	0x00000001


	//----- nvinfo : EIATTR_CRS_STACK_SIZE
	.align		4
.L_390:
        /*0118*/ 	.byte	0x04, 0x1e
        /*011a*/ 	.short	(.L_392 - .L_391)
.L_391:
        /*011c*/ 	.word	0x00000000


	//----- nvinfo : EIATTR_CBANK_PARAM_SIZE
	.align		4
.L_392:
        /*0120*/ 	.byte	0x03, 0x19
        /*0122*/ 	.short	0x0062


	//----- nvinfo : EIATTR_PARAM_CBANK
	.align		4
        /*0124*/ 	.byte	0x04, 0x0a
        /*0126*/ 	.short	(.L_394 - .L_393)
	.align		4
.L_393:
        /*0128*/ 	.word	index@(.nv.constant0._ZN3cub18CUB_300001_SM_10006detail6reduce18DeviceReduceKernelINS2_10policy_hubIfyN4cuda3std3__44plusIfEEE10Policy1000EN6thrust24THRUST_300001_SM_1000_NS6detail15normal_iteratorINSD_10device_ptrIfEEEEyS9_fNS7_10__identityEEEvT0_PT3_T1_NS0_13GridEvenShareISN_EET2_T4_)
        /*012c*/ 	.short	0x0380
        /*012e*/ 	.short	0x0062


	//----- nvinfo : EIATTR_SW_WAR
	.align		4
.L_394:
        /*0130*/ 	.byte	0x04, 0x36
        /*0132*/ 	.short	(.L_396 - .L_395)
.L_395:
        /*0134*/ 	.word	0x00000008
.L_396:


//--------------------- .nv.info._ZN3cub18CUB_300001_SM_10006detail6reduce28DeviceReduceSingleTileKernelINS2_10policy_hubIfyN4cuda3std3__44plusIfEEE10Policy1000EN6thrust24THRUST_300001_SM_1000_NS6detail15normal_iteratorINSD_10device_ptrIfEEEEPfyS9_ffNS7_10__identityEEEvT0_T1_T2_T3_T4_T6_ --------------------------
	.section	.nv.info._ZN3cub18CUB_300001_SM_10006detail6reduce28DeviceReduceSingleTileKernelINS2_10policy_hubIfyN4cuda3std3__44plusIfEEE10Policy1000EN6thrust24THRUST_300001_SM_1000_NS6detail15normal_iteratorINSD_10device_ptrIfEEEEPfyS9_ffNS7_10__identityEEEvT0_T1_T2_T3_T4_T6_,"",@"SHT_CUDA_INFO"
	.sectionflags	@""
	.align	4


	//----- nvinfo : EIATTR_CUDA_API_VERSION
	.align		4
        /*0000*/ 	.byte	0x04, 0x37
        /*0002*/ 	.short	(.L_398 - .L_397)
.L_397:
        /*0004*/ 	.word	0x00000082


	//----- nvinfo : EIATTR_KPARAM_INFO
	.align		4
.L_398:
        /*0008*/ 	.byte	0x04, 0x17
        /*000a*/ 	.short	(.L_400 - .L_399)
.L_399:
        /*000c*/ 	.word	0x00000000
        /*0010*/ 	.short	0x0005
        /*0012*/ 	.short	0x0020
        /*0014*/ 	.byte	0x00, 0xf0, 0x05, 0x00


	//----- nvinfo : EIATTR_KPARAM_INFO
	.align		4
.L_400:
        /*0018*/ 	.byte	0x04, 0x17
        /*001a*/ 	.short	(.L_402 - .L_401)
.L_401:
        /*001c*/ 	.word	0x00000000
        /*0020*/ 	.short	0x0004
        /*0022*/ 	.short	0x001c
        /*0024*/ 	.byte	0x00, 0xf0, 0x11, 0x00


	//----- nvinfo : EIATTR_KPARAM_INFO
	.align		4
.L_402:
        /*0028*/ 	.byte	0x04, 0x17
        /*002a*/ 	.short	(.L_404 - .L_403)
.L_403:
        /*002c*/ 	.word	0x00000000
        /*0030*/ 	.short	0x0003
        /*0032*/ 	.short	0x0018
        /*0034*/ 	.byte	0x00, 0xf0, 0x05, 0x00


	//----- nvinfo : EIATTR_KPARAM_INFO
	.align		4
.L_404:
        /*0038*/ 	.byte	0x04, 0x17
        /*003a*/ 	.short	(.L_406 - .L_405)
.L_405:
        /*003c*/ 	.word	0x00000000
        /*0040*/ 	.short	0x0002
        /*0042*/ 	.short	0x0010
        /*0044*/ 	.byte	0x00, 0xf0, 0x21, 0x00


	//----- nvinfo : EIATTR_KPARAM_INFO
	.align		4
.L_406:
        /*0048*/ 	.byte	0x04, 0x17
        /*004a*/ 	.short	(.L_408 - .L_407)
.L_407:
        /*004c*/ 	.word	0x00000000
        /*0050*/ 	.short	0x0001
        /*0052*/ 	.short	0x0008
        /*0054*/ 	.byte	0x00, 0xf5, 0x21, 0x00


	//----- nvinfo : EIATTR_KPARAM_INFO
	.align		4
.L_408:
        /*0058*/ 	.byte	0x04, 0x17
        /*005a*/ 	.short	(.L_410 - .L_409)
.L_409:
        /*005c*/ 	.word	0x00000000
        /*0060*/ 	.short	0x0000
        /*0062*/ 	.short	0x0000
        /*0064*/ 	.byte	0x00, 0xf0, 0x21, 0x00


	//----- nvinfo : EIATTR_SPARSE_MMA_MASK
	.align		4
.L_410:
        /*0068*/ 	.byte	0x03, 0x50
        /*006a*/ 	.short	0x0000


	//----- nvinfo : EIATTR_MAXREG_COUNT
	.align		4
        /*006c*/ 	.byte	0x03, 0x1b
        /*006e*/ 	.short	0x00ff


	//----- nvinfo : EIATTR_NUM_BARRIERS
	.align		4
        /*0070*/ 	.byte	0x02, 0x4c
        /*0072*/ 	.byte	0x01
	.zero		1


	//----- nvinfo : EIATTR_MERCURY_ISA_VERSION
	.align		4
        /*0074*/ 	.byte	0x03, 0x5f
        /*0076*/ 	.short	0x0101


	//----- nvinfo : EIATTR_COOP_GROUP_MASK_REGIDS
	.align		4
        /*0078*/ 	.byte	0x04, 0x29
        /*007a*/ 	.short	(.L_412 - .L_411)


	//   ....[0]....
.L_411:
        /*007c*/ 	.word	0xffffffff


	//   ....[1]....
        /*0080*/ 	.word	0xffffffff


	//   ....[2]....
        /*0084*/ 	.word	0xffffffff


	//   ....[3]....
        /*0088*/ 	.word	0xffffffff


	//   ....[4]....
        /*008c*/ 	.word	0xffffffff


	//   ....[5]....
        /*0090*/ 	.word	0xffffffff


	//   ....[6]....
        /*0094*/ 	.word	0xffffffff


	//   ....[7]....
        /*0098*/ 	.word	0xffffffff


	//   ....[8]....
        /*009c*/ 	.word	0xffffffff


	//   ....[9]....
        /*00a0*/ 	.word	0xffffffff


	//   ....[10]....
        /*00a4*/ 	.word	0xffffffff


	//   ....[11]....
        /*00a8*/ 	.word	0xffffffff


	//   ....[12]....
        /*00ac*/ 	.word	0xffffffff


	//   ....[13]....
        /*00b0*/ 	.word	0xffffffff


	//   ....[14]....
        /*00b4*/ 	.word	0xffffffff


	//----- nvinfo : EIATTR_COOP_GROUP_INSTR_OFFSETS
	.align		4
.L_412:
        /*00b8*/ 	.byte	0x04, 0x28
        /*00ba*/ 	.short	(.L_414 - .L_413)


	//   ....[0]....
.L_413:
        /*00bc*/ 	.word	0x00000930


	//   ....[1]....
        /*00c0*/ 	.word	0x00000990


	//   ....[2]....
        /*00c4*/ 	.word	0x00000a00


	//   ....[3]....
        /*00c8*/ 	.word	0x00000a50


	//   ....[4]....
        /*00cc*/ 	.word	0x00000a80


	//   ....[5]....
        /*00d0*/ 	.word	0x00000c40


	//   ....[6]....
        /*00d4*/ 	.word	0x00000cd0


	//   ....[7]....
        /*00d8*/ 	.word	0x00000d20


	//   ....[8]....
        /*00dc*/ 	.word	0x00000d60


	//   ....[9]....
        /*00e0*/ 	.word	0x00000da0


	//   ....[10]....
        /*00e4*/ 	.word	0x00001dc0


	//   ....[11]....
        /*00e8*/ 	.word	0x00001e40


	//   ....[12]....
        /*00ec*/ 	.word	0x00001e90


	//   ....[13]....
        /*00f0*/ 	.word	0x00001ed0


	//   ....[14]....
        /*00f4*/ 	.word	0x00001f00


	//----- nvinfo : EIATTR_VRC_CTA_INIT_COUNT
	.align		4
.L_414:
        /*00f8*/ 	.byte	0x02, 0x4a
	.zero		1
	.zero		1


	//----- nvinfo : EIATTR_EXIT_INSTR_OFFSETS
	.align		4
        /*00fc*/ 	.byte	0x04, 0x1c
        /*00fe*/ 	.short	(.L_416 - .L_415)


	//   ....[0]....
.L_415:
        /*0100*/ 	.word	0x000000a0


	//   ....[1]....
        /*0104*/ 	.word	0x000000e0


	//   ....[2]....
        /*0108*/ 	.word	0x00002040


	//   ....[3]....
        /*010c*/ 	.word	0x00002090


	//----- nvinfo : EIATTR_MAX_THREADS
	.align		4
.L_416:
        /*0110*/ 	.byte	0x04, 0x05
        /*0112*/ 	.short	(.L_418 - .L_417)
.L_417:
        /*0114*/ 	.word	0x00000100
        /*0118*/ 	.word	0x00000001
        /*011c*/ 	.word	0x00000001


	//----- nvinfo : EIATTR_CRS_STACK_SIZE
	.align		4
.L_418:
        /*0120*/ 	.byte	0x04, 0x1e
        /*0122*/ 	.short	(.L_420 - .L_419)
.L_419:
        /*0124*/ 	.word	0x00000000


	//----- nvinfo : EIATTR_CBANK_PARAM_SIZE
	.align		4
.L_420:
        /*0128*/ 	.byte	0x03, 0x19
        /*012a*/ 	.short	0x0021


	//----- nvinfo : EIATTR_PARAM_CBANK
	.align		4
        /*012c*/ 	.byte	0x04, 0x0a
        /*012e*/ 	.short	(.L_422 - .L_421)
	.align		4
.L_421:
        /*0130*/ 	.word	index@(.nv.constant0._ZN3cub18CUB_300001_SM_10006detail6reduce28DeviceReduceSingleTileKernelINS2_10policy_hubIfyN4cuda3std3__44plusIfEEE10Policy1000EN6thrust24THRUST_300001_SM_1000_NS6detail15normal_iteratorINSD_10device_ptrIfEEEEPfyS9_ffNS7_10__identityEEEvT0_T1_T2_T3_T4_T6_)
        /*0134*/ 	.short	0x0380
        /*0136*/ 	.short	0x0021


	//----- nvinfo : EIATTR_SW_WAR
	.align		4
.L_422:
        /*0138*/ 	.byte	0x04, 0x36
        /*013a*/ 	.short	(.L_424 - .L_423)
.L_423:
        /*013c*/ 	.word	0x00000008
.L_424:


//--------------------- .nv.info._ZN3cub18CUB_300001_SM_10006detail6reduce28DeviceReduceSingleTileKernelINS2_10policy_hubIfjN4cuda3std3__44plusIfEEE10Policy1000EPfSC_iS9_ffNS7_10__identityEEEvT0_T1_T2_T3_T4_T6_ --------------------------
	.section	.nv.info._ZN3cub18CUB_300001_SM_10006detail6reduce28DeviceReduceSingleTileKernelINS2_10policy_hubIfjN4cuda3std3__44plusIfEEE10Policy1000EPfSC_iS9_ffNS7_10__identityEEEvT0_T1_T2_T3_T4_T6_,"",@"SHT_CUDA_INFO"
	.sectionflags	@""
	.align	4


	//----- nvinfo : EIATTR_CUDA_API_VERSION
	.align		4
        /*0000*/ 	.byte	0x04, 0x37
        /*0002*/ 	.short	(.L_426 - .L_425)
.L_425:
        /*0004*/ 	.word	0x00000082


	//----- nvinfo : EIATTR_KPARAM_INFO
	.align		4
.L_426:
        /*0008*/ 	.byte	0x04, 0x17
        /*000a*/ 	.short	(.L_428 - .L_427)
.L_427:
        /*000c*/ 	.word	0x00000000
        /*0010*/ 	.short	0x0005
        /*0012*/ 	.short	0x001c
        /*0014*/ 	.byte	0x00, 0xf0, 0x05, 0x00


	//----- nvinfo : EIATTR_KPARAM_INFO
	.align		4
.L_428:
        /*0018*/ 	.byte	0x04, 0x17
        /*001a*/ 	.short	(.L_430 - .L_429)
.L_429:
        /*001c*/ 	.word	0x00000000
        /*0020*/ 	.short	0x0004
        /*0022*/ 	.short	0x0018
        /*0024*/ 	.byte	0x00, 0xf0, 0x11, 0x00


	//----- nvinfo : EIATTR_KPARAM_INFO
	.align		4
.L_430:
        /*0028*/ 	.byte	0x04, 0x17
        /*002a*/ 	.short	(.L_432 - .L_431)
.L_431:
        /*002c*/ 	.word	0x00000000
        /*0030*/ 	.short	0x0003
        /*0032*/ 	.short	0x0014
        /*0034*/ 	.byte	0x00, 0xf0, 0x05, 0x00


	//----- nvinfo : EIATTR_KPARAM_INFO
	.align		4
.L_432:
        /*0038*/ 	.byte	0x04, 0x17
        /*003a*/ 	.short	(.L_434 - .L_433)
.L_433:
        /*003c*/ 	.word	0x00000000
        /*0040*/ 	.short	0x0002
        /*0042*/ 	.short	0x0010
        /*0044*/ 	.byte	0x00, 0xf0, 0x11, 0x00


	//----- nvinfo : EIATTR_KPARAM_INFO
	.align		4
.L_434:
        /*0048*/ 	.byte	0x04, 0x17
        /*004a*/ 	.short	(.L_436 - .L_435)
.L_435:
        /*004c*/ 	.word	0x00000000
        /*0050*/ 	.short	0x0001
        /*0052*/ 	.short	0x0008
        /*0054*/ 	.byte	0x00, 0xf5, 0x21, 0x00


	//----- nvinfo : EIATTR_KPARAM_INFO
	.align		4
.L_436:
        /*0058*/ 	.byte	0x04, 0x17
        /*005a*/ 	.short	(.L_438 - .L_437)
.L_437:
        /*005c*/ 	.word	0x00000000
        /*0060*/ 	.short	0x0000
        /*0062*/ 	.short	0x0000
        /*0064*/ 	.byte	0x00, 0xf5, 0x21, 0x00


	//----- nvinfo : EIATTR_SPARSE_MMA_MASK
	.align		4
.L_438:
        /*0068*/ 	.byte	0x03, 0x50
        /*006a*/ 	.short	0x0000


	//----- nvinfo : EIATTR_MAXREG_COUNT
	.align		4
        /*006c*/ 	.byte	0x03, 0x1b
        /*006e*/ 	.short	0x0080


	//----- nvinfo : EIATTR_NUM_BARRIERS
	.align		4
        /*0070*/ 	.byte	0x02, 0x4c
        /*0072*/ 	.byte	0x01
	.zero		1


	//----- nvinfo : EIATTR_MERCURY_ISA_VERSION
	.align		4
        /*0074*/ 	.byte	0x03, 0x5f
        /*0076*/ 	.short	0x0101


	//----- nvinfo : EIATTR_UNUSED_LOAD_BYTE_OFFSET
	.align		4
        /*0078*/ 	.byte	0x04, 0x44
        /*007a*/ 	.short	(.L_440 - .L_439)


	//   ....[0]....
.L_439:
        /*007c*/ 	.word	0x00000b70
        /*0080*/ 	.word	0x0000fff0


	//   ....[1]....
        /*0084*/ 	.word	0x00000f80
        /*0088*/ 	.word	0x0000fff0


	//   ....[2]....
        /*008c*/ 	.word	0x00002010
        /*0090*/ 	.word	0x0000fff0


	//   ....[3]....
        /*0094*/ 	.word	0x00002bb0
        /*0098*/ 	.word	0x0000fff0


	//   ....[4]....
        /*009c*/ 	.word	0x00002fc0
        /*00a0*/ 	.word	0x0000fff0


	//   ....[5]....
        /*00a4*/ 	.word	0x00004140
        /*00a8*/ 	.word	0x0000fff0


	//----- nvinfo : EIATTR_COOP_GROUP_MASK_REGIDS
	.align		4
.L_440:
        /*00ac*/ 	.byte	0x04, 0x29
        /*00ae*/ 	.short	(.L_442 - .L_441)


	//   ....[0]....
.L_441:
        /*00b0*/ 	.word	0xffffffff


	//   ....[1]....
        /*00b4*/ 	.word	0xffffffff


	//   ....[2]....
        /*00b8*/ 	.word	0xffffffff


	//   ....[3]....
        /*00bc*/ 	.word	0xffffffff


	//   ....[4]....
        /*00c0*/ 	.word	0xffffffff


	//   ....[5]....
        /*00c4*/ 	.word	0xffffffff


	//   ....[6]....
        /*00c8*/ 	.word	0xffffffff


	//   ....[7]....
        /*00cc*/ 	.word	0xffffffff


	//   ....[8]....
        /*00d0*/ 	.word	0xffffffff


	//   ....[9]....
        /*00d4*/ 	.word	0xffffffff


	//   ....[10]....
        /*00d8*/ 	.word	0xffffffff


	//   ....[11]....
        /*00dc*/ 	.word	0xffffffff


	//   ....[12]....
        /*00e0*/ 	.word	0xffffffff


	//   ....[13]....
        /*00e4*/ 	.word	0xffffffff


	//   ....[14]....
        /*00e8*/ 	.word	0xffffffff


	//   ....[15]....
        /*00ec*/ 	.word	0xffffffff


	//   ....[16]....
        /*00f0*/ 	.word	0xffffffff


	//   ....[17]....
        /*00f4*/ 	.word	0xffffffff


	//   ....[18]....
        /*00f8*/ 	.word	0xffffffff


	//   ....[19]....
        /*00fc*/ 	.word	0xffffffff


	//   ....[20]....
        /*0100*/ 	.word	0xffffffff


	//   ....[21]....
        /*0104*/ 	.word	0xffffffff


	//   ....[22]....
        /*0108*/ 	.word	0xffffffff


	//   ....[23]....
        /*010c*/ 	.word	0xffffffff


	//   ....[24]....
        /*0110*/ 	.word	0xffffffff


	//   ....[25]....
        /*0114*/ 	.word	0xffffffff


	//   ....[26]....
        /*0118*/ 	.word	0xffffffff


	//   ....[27]....
        /*011c*/ 	.word	0xffffffff


	//   ....[28]....
        /*0120*/ 	.word	0xffffffff


	//   ....[29]....
        /*0124*/ 	.word	0xffffffff


	//----- nvinfo : EIATTR_COOP_GROUP_INSTR_OFFSETS
	.align		4
.L_442:
        /*0128*/ 	.byte	0x04, 0x28
        /*012a*/ 	.short	(.L_444 - .L_443)


	//   ....[0]....
.L_443:
        /*012c*/ 	.word	0x00000980


	//   ....[1]....
        /*0130*/ 	.word	0x000009e0


	//   ....[2]....
        /*0134*/ 	.word	0x00000a50


	//   ....[3]....
        /*0138*/ 	.word	0x00000aa0


	//   ....[4]....
        /*013c*/ 	.word	0x00000ad0


	//   ....[5]....
        /*0140*/ 	.word	0x00000d20


	//   ....[6]....
        /*0144*/ 	.word	0x00000db0


	//   ....[7]....
        /*0148*/ 	.word	0x00000df0


	//   ....[8]....
        /*014c*/ 	.word	0x00000e40


	//   ....[9]....
        /*0150*/ 	.word	0x00000e80


	//   ....[10]....
        /*0154*/ 	.word	0x00001e30


	//   ....[11]....
        /*0158*/ 	.word	0x00001eb0


	//   ....[12]....
        /*015c*/ 	.word	0x00001f00


	//   ....[13]....
        /*0160*/ 	.word	0x00001f40


	//   ....[14]....
        /*0164*/ 	.word	0x00001f70


	//   ....[15]....
        /*0168*/ 	.word	0x000029c0


	//   ....[16]....
        /*016c*/ 	.word	0x00002a20


	//   ....[17]....
        /*0170*/ 	.word	0x00002a90


	//   ....[18]....
        /*0174*/ 	.word	0x00002ae0


	//   ....[19]....
        /*0178*/ 	.word	0x00002b10


	//   ....[20]....
        /*017c*/ 	.word	0x00002d60


	//   ....[21]....
        /*0180*/ 	.word	0x00002de0


	//   ....[22]....
        /*0184*/ 	.word	0x00002e20


	//   ....[23]....
        /*0188*/ 	.word	0x00002e60


	//   ....[24]....
        /*018c*/ 	.word	0x00002ec0


	//   ....[25]....
        /*0190*/ 	.word	0x00003f60


	//   ....[26]....
        /*0194*/ 	.word	0x00003fe0


	//   ....[27]....
        /*0198*/ 	.word	0x00004030


	//   ....[28]....
        /*019c*/ 	.word	0x00004070


	//   ....[29]....
        /*01a0*/ 	.word	0x000040a0


	//----- nvinfo : EIATTR_VRC_CTA_INIT_COUNT
	.align		4
.L_444:
        /*01a4*/ 	.byte	0x02, 0x4a
	.zero		1
	.zero		1


	//----- nvinfo : EIATTR_EXIT_INSTR_OFFSETS
	.align		4
        /*01a8*/ 	.byte	0x04, 0x1c
        /*01aa*/ 	.short	(.L_446 - .L_445)


	//   ....[0]....
.L_445:
        /*01ac*/ 	.word	0x00000080


	//   ....[1]....
        /*01b0*/ 	.word	0x000000c0


	//   ....[2]....
        /*01b4*/ 	.word	0x00004280


	//   ....[3]....
        /*01b8*/ 	.word	0x000042d0


	//----- nvinfo : EIATTR_MAX_THREADS
	.align		4
.L_446:
        /*01bc*/ 	.byte	0x04, 0x05
        /*01be*/ 	.short	(.L_448 - .L_447)
.L_447:
        /*01c0*/ 	.word	0x00000200
        /*01c4*/ 	.word	0x00000001
        /*01c8*/ 	.word	0x00000001


	//----- nvinfo : EIATTR_CRS_STACK_SIZE
	.align		4
.L_448:
        /*01cc*/ 	.byte	0x04, 0x1e
        /*01ce*/ 	.short	(.L_450 - .L_449)
.L_449:
        /*01d0*/ 	.word	0x00000000


	//----- nvinfo : EIATTR_CBANK_PARAM_SIZE
	.align		4
.L_450:
        /*01d4*/ 	.byte	0x03, 0x19
        /*01d6*/ 	.short	0x001d


	//----- nvinfo : EIATTR_PARAM_CBANK
	.align		4
        /*01d8*/ 	.byte	0x04, 0x0a
        /*01da*/ 	.short	(.L_452 - .L_451)
	.align		4
.L_451:
        /*01dc*/ 	.word	index@(.nv.constant0._ZN3cub18CUB_300001_SM_10006detail6reduce28DeviceReduceSingleTileKernelINS2_10policy_hubIfjN4cuda3std3__44plusIfEEE10Policy1000EPfSC_iS9_ffNS7_10__identityEEEvT0_T1_T2_T3_T4_T6_)
        /*01e0*/ 	.short	0x0380
        /*01e2*/ 	.short	0x001d


	//----- nvinfo : EIATTR_SW_WAR
	.align		4
.L_452:
        /*01e4*/ 	.byte	0x04, 0x36
        /*01e6*/ 	.short	(.L_454 - .L_453)
.L_453:
        /*01e8*/ 	.word	0x00000008
.L_454:


//--------------------- .nv.info._ZN3cub18CUB_300001_SM_10006detail6reduce18DeviceReduceKernelINS2_10policy_hubIfjN4cuda3std3__44plusIfEEE10Policy1000EN6thrust24THRUST_300001_SM_1000_NS6detail15normal_iteratorINSD_10device_ptrIfEEEEjS9_fNS7_10__identityEEEvT0_PT3_T1_NS0_13GridEvenShareISN_EET2_T4_ --------------------------
	.section	.nv.info._ZN3cub18CUB_300001_SM_10006detail6reduce18DeviceReduceKernelINS2_10policy_hubIfjN4cuda3std3__44plusIfEEE10Policy1000EN6thrust24THRUST_300001_SM_1000_NS6detail15normal_iteratorINSD_10device_ptrIfEEEEjS9_fNS7_10__identityEEEvT0_PT3_T1_NS0_13GridEvenShareISN_EET2_T4_,"",@"SHT_CUDA_INFO"
	.sectionflags	@""
	.align	4


	//----- nvinfo : EIATTR_CUDA_API_VERSION
	.align		4
        /*0000*/ 	.byte	0x04, 0x37
        /*0002*/ 	.short	(.L_456 - .L_455)
.L_455:
        /*0004*/ 	.word	0x00000082


	//----- nvinfo : EIATTR_KPARAM_INFO
	.align		4
.L_456:
        /*0008*/ 	.byte	0x04, 0x17
        /*000a*/ 	.short	(.L_458 - .L_457)
.L_457:
        /*000c*/ 	.word	0x00000000
        /*0010*/ 	.short	0x0005
        /*0012*/ 	.short	0x003d
        /*0014*/ 	.byte	0x00, 0xf0, 0x05, 0x00


	//----- nvinfo : EIATTR_KPARAM_INFO
	.align		4
.L_458:
        /*0018*/ 	.byte	0x04, 0x17
        /*001a*/ 	.short	(.L_460 - .L_459)
.L_459:
        /*001c*/ 	.word	0x00000000
        /*0020*/ 	.short	0x0004
        /*0022*/ 	.short	0x003c
        /*0024*/ 	.byte	0x00, 0xf0, 0x05, 0x00


	//----- nvinfo : EIATTR_KPARAM_INFO
	.align		4
.L_460:
        /*0028*/ 	.byte	0x04, 0x17
        /*002a*/ 	.short	(.L_462 - .L_461)
.L_461:
        /*002c*/ 	.word	0x00000000
        /*0030*/ 	.short	0x0003
        /*0032*/ 	.short	0x0014
        /*0034*/ 	.byte	0x00, 0xf0, 0xa1, 0x00


	//----- nvinfo : EIATTR_KPARAM_INFO
	.align		4
.L_462:
        /*0038*/ 	.byte	0x04, 0x17
        /*003a*/ 	.short	(.L_464 - .L_463)
.L_463:
        /*003c*/ 	.word	0x00000000
        /*0040*/ 	.short	0x0002
        /*0042*/ 	.short	0x0010
        /*0044*/ 	.byte	0x00, 0xf0, 0x11, 0x00


	//----- nvinfo : EIATTR_KPARAM_INFO
	.align		4
.L_464:
        /*0048*/ 	.byte	0x04, 0x17
        /*004a*/ 	.short	(.L_466 - .L_465)
.L_465:
        /*004c*/ 	.word	0x00000000
        /*0050*/ 	.short	0x0001
        /*0052*/ 	.short	0x0008
        /*0054*/ 	.byte	0x00, 0xf5, 0x21, 0x00


	//----- nvinfo : EIATTR_KPARAM_INFO
	.align		4
.L_466:
        /*0058*/ 	.byte	0x04, 0x17
        /*005a*/ 	.short	(.L_468 - .L_467)
.L_467:
        /*005c*/ 	.word	0x00000000
        /*0060*/ 	.short	0x0000
        /*0062*/ 	.short	0x0000
        /*0064*/ 	.byte	0x00, 0xf0, 0x21, 0x00


	//----- nvinfo : EIATTR_SPARSE_MMA_MASK
	.align		4
.L_468:
        /*0068*/ 	.byte	0x03, 0x50
        /*006a*/ 	.short	0x0000


	//----- nvinfo : EIATTR_MAXREG_COUNT
	.align		4
        /*006c*/ 	.byte	0x03, 0x1b
        /*006e*/ 	.short	0x0080


	//----- nvinfo : EIATTR_NUM_BARRIERS
	.align		4
        /*0070*/ 	.byte	0x02, 0x4c
        /*0072*/ 	.byte	0x01
	.zero		1


	//----- nvinfo : EIATTR_MERCURY_ISA_VERSION
	.align		4
        /*0074*/ 	.byte	0x03, 0x5f
        /*0076*/ 	.short	0x0101


	//----- nvinfo : EIATTR_UNUSED_LOAD_BYTE_OFFSET
	.align		4
        /*0078*/ 	.byte	0x04, 0x44
        /*007a*/ 	.short	(.L_470 - .L_469)


	//   ....[0]....
.L_469:
        /*007c*/ 	.word	0x00000de0
        /*0080*/ 	.word	0x0000fff0


	//   ....[1]....
        /*0084*/ 	.word	0x000011f0
        /*0088*/ 	.word	0x0000fff0


	//   ....[2]....
        /*008c*/ 	.word	0x000026b0
        /*0090*/ 	.word	0x0000fff0


	//----- nvinfo : EIATTR_COOP_GROUP_MASK_REGIDS
	.align		4
.L_470:
        /*0094*/ 	.byte	0x04, 0x29
        /*0096*/ 	.short	(.L_472 - .L_471)


	//   ....[0]....
.L_471:
        /*0098*/ 	.word	0xffffffff


	//   ....[1]....
        /*009c*/ 	.word	0xffffffff


	//   ....[2]....
        /*00a0*/ 	.word	0xffffffff


	//   ....[3]....
        /*00a4*/ 	.word	0xffffffff


	//   ....[4]....
        /*00a8*/ 	.word	0xffffffff


	//   ....[5]....
        /*00ac*/ 	.word	0xffffffff


	//   ....[6]....
        /*00b0*/ 	.word	0xffffffff


	//   ....[7]....
        /*00b4*/ 	.word	0xffffffff


	//   ....[8]....
        /*00b8*/ 	.word	0xffffffff


	//   ....[9]....
        /*00bc*/ 	.word	0xffffffff


	//   ....[10]....
        /*00c0*/ 	.word	0xffffffff


	//   ....[11]....
        /*00c4*/ 	.word	0xffffffff


	//   ....[12]....
        /*00c8*/ 	.word	0xffffffff


	//   ....[13]....
        /*00cc*/ 	.word	0xffffffff


	//   ....[14]....
        /*00d0*/ 	.word	0xffffffff


	//----- nvinfo : EIATTR_COOP_GROUP_INSTR_OFFSETS
	.align		4
.L_472:
        /*00d4*/ 	.byte	0x04, 0x28
        /*00d6*/ 	.short	(.L_474 - .L_473)


	//   ....[0]....
.L_473:
        /*00d8*/ 	.word	0x00000bf0


	//   ....[1]....
        /*00dc*/ 	.word	0x00000c50


	//   ....[2]....
        /*00e0*/ 	.word	0x00000cc0


	//   ....[3]....
        /*00e4*/ 	.word	0x00000d10


	//   ....[4]....
        /*00e8*/ 	.word	0x00000d40


	//   ....[5]....
        /*00ec*/ 	.word	0x00000f90


	//   ....[6]....
        /*00f0*/ 	.word	0x00001020


	//   ....[7]....
        /*00f4*/ 	.word	0x00001070


	//   ....[8]....
        /*00f8*/ 	.word	0x000010b0


	//   ....[9]....
        /*00fc*/ 	.word	0x000010f0


	//   ....[10]....
        /*0100*/ 	.word	0x000024c0


	//   ....[11]....
        /*0104*/ 	.word	0x00002550


	//   ....[12]....
        /*0108*/ 	.word	0x000025a0


	//   ....[13]....
        /*010c*/ 	.word	0x000025e0


	//   ....[14]....
        /*0110*/ 	.word	0x00002610


	//----- nvinfo : EIATTR_VRC_CTA_INIT_COUNT
	.align		4
.L_474:
        /*0114*/ 	.byte	0x02, 0x4a
	.zero		1
	.zero		1


	//----- nvinfo : EIATTR_EXIT_INSTR_OFFSETS
	.align		4
        /*0118*/ 	.byte	0x04, 0x1c
        /*011a*/ 	.short	(.L_476 - .L_475)


	//   ....[0]....
.L_475:
        /*011c*/ 	.word	0x000027f0


	//   ....[1]....
        /*0120*/ 	.word	0x00002830


	//----- nvinfo : EIATTR_MAX_THREADS
	.align		4
.L_476:
        /*0124*/ 	.byte	0x04, 0x05
        /*0126*/ 	.short	(.L_478 - .L_477)
.L_477:
        /*0128*/ 	.word	0x00000200
        /*012c*/ 	.word	0x00000001
        /*0130*/ 	.word	0x00000001


	//----- nvinfo : EIATTR_CRS_STACK_SIZE
	.align		4
.L_478:
        /*0134*/ 	.byte	0x04, 0x1e
        /*0136*/ 	.short	(.L_480 - .L_479)
.L_479:
        /*0138*/ 	.word	0x00000000


	//----- nvinfo : EIATTR_CBANK_PARAM_SIZE
	.align		4
.L_480:
        /*013c*/ 	.byte	0x03, 0x19
        /*013e*/ 	.short	0x003e


	//----- nvinfo : EIATTR_PARAM_CBANK
	.align		4
        /*0140*/ 	.byte	0x04, 0x0a
        /*0142*/ 	.short	(.L_482 - .L_481)
	.align		4
.L_481:
        /*0144*/ 	.word	index@(.nv.constant0._ZN3cub18CUB_300001_SM_10006detail6reduce18DeviceReduceKernelINS2_10policy_hubIfjN4cuda3std3__44plusIfEEE10Policy1000EN6thrust24THRUST_300001_SM_1000_NS6detail15normal_iteratorINSD_10device_ptrIfEEEEjS9_fNS7_10__identityEEEvT0_PT3_T1_NS0_13GridEvenShareISN_EET2_T4_)
        /*0148*/ 	.short	0x0380
        /*014a*/ 	.short	0x003e


	//----- nvinfo : EIATTR_SW_WAR
	.align		4
.L_482:
        /*014c*/ 	.byte	0x04, 0x36
        /*014e*/ 	.short	(.L_484 - .L_483)
.L_483:
        /*0150*/ 	.word	0x00000008
.L_484:


//--------------------- .nv.info._ZN3cub18CUB_300001_SM_10006detail6reduce28DeviceReduceSingleTileKernelINS2_10policy_hubIfjN4cuda3std3__44plusIfEEE10Policy1000EN6thrust24THRUST_300001_SM_1000_NS6detail15normal_iteratorINSD_10device_ptrIfEEEEPfjS9_ffNS7_10__identityEEEvT0_T1_T2_T3_T4_T6_ --------------------------
	.section	.nv.info._ZN3cub18CUB_300001_SM_10006detail6reduce28DeviceReduceSingleTileKernelINS2_10policy_hubIfjN4cuda3std3__44plusIfEEE10Policy1000EN6thrust24THRUST_300001_SM_1000_NS6detail15normal_iteratorINSD_10device_ptrIfEEEEPfjS9_ffNS7_10__identityEEEvT0_T1_T2_T3_T4_T6_,"",@"SHT_CUDA_INFO"
	.sectionflags	@""
	.align	4


	//----- nvinfo : EIATTR_CUDA_API_VERSION
	.align		4
        /*0000*/ 	.byte	0x04, 0x37
        /*0002*/ 	.short	(.L_486 - .L_485)
.L_485:
        /*0004*/ 	.word	0x00000082


	//----- nvinfo : EIATTR_KPARAM_INFO
	.align		4
.L_486:
        /*0008*/ 	.byte	0x04, 0x17
        /*000a*/ 	.short	(.L_488 - .L_487)
.L_487:
        /*000c*/ 	.word	0x00000000
        /*0010*/ 	.short	0x0005
        /*0012*/ 	.short	0x001c
        /*0014*/ 	.byte	0x00, 0xf0, 0x05, 0x00


	//----- nvinfo : EIATTR_KPARAM_INFO
	.align		4
.L_488:
        /*0018*/ 	.byte	0x04, 0x17
        /*001a*/ 	.short	(.L_490 - .L_489)
.L_489:
        /*001c*/ 	.word	0x00000000
        /*0020*/ 	.short	0x0004
        /*0022*/ 	.short	0x0018
        /*0024*/ 	.byte	0x00, 0xf0, 0x11, 0x00


	//----- nvinfo : EIATTR_KPARAM_INFO
	.align		4
.L_490:
        /*0028*/ 	.byte	0x04, 0x17
        /*002a*/ 	.short	(.L_492 - .L_491)
.L_491:
        /*002c*/ 	.word	0x00000000
        /*0030*/ 	.short	0x0003
        /*0032*/ 	.short	0x0014
        /*0034*/ 	.byte	0x00, 0xf0, 0x05, 0x00


	//----- nvinfo : EIATTR_KPARAM_INFO
	.align		4
.L_492:
        /*0038*/ 	.byte	0x04, 0x17
        /*003a*/ 	.short	(.L_494 - .L_493)
.L_493:
        /*003c*/ 	.word	0x00000000
        /*0040*/ 	.short	0x0002
        /*0042*/ 	.short	0x0010
        /*0044*/ 	.byte	0x00, 0xf0, 0x11, 0x00


	//----- nvinfo : EIATTR_KPARAM_INFO
	.align		4
.L_494:
        /*0048*/ 	.byte	0x04, 0x17
        /*004a*/ 	.short	(.L_496 - .L_495)
.L_495:
        /*004c*/ 	.word	0x00000000
        /*0050*/ 	.short	0x0001
        /*0052*/ 	.short	0x0008
        /*0054*/ 	.byte	0x00, 0xf5, 0x21, 0x00


	//----- nvinfo : EIATTR_KPARAM_INFO
	.align		4
.L_496:
        /*0058*/ 	.byte	0x04, 0x17
        /*005a*/ 	.short	(.L_498 - .L_497)
.L_497:
        /*005c*/ 	.word	0x00000000
        /*0060*/ 	.short	0x0000
        /*0062*/ 	.short	0x0000
        /*0064*/ 	.byte	0x00, 0xf0, 0x21, 0x00


	//----- nvinfo : EIATTR_SPARSE_MMA_MASK
	.align		4
.L_498:
        /*0068*/ 	.byte	0x03, 0x50
        /*006a*/ 	.short	0x0000


	//----- nvinfo : EIATTR_MAXREG_COUNT
	.align		4
        /*006c*/ 	.byte	0x03, 0x1b
        /*006e*/ 	.short	0x0080


	//----- nvinfo : EIATTR_NUM_BARRIERS
	.align		4
        /*0070*/ 	.byte	0x02, 0x4c
        /*0072*/ 	.byte	0x01
	.zero		1


	//----- nvinfo : EIATTR_MERCURY_ISA_VERSION
	.align		4
        /*0074*/ 	.byte	0x03, 0x5f
        /*0076*/ 	.short	0x0101


	//----- nvinfo : EIATTR_UNUSED_LOAD_BYTE_OFFSET
	.align		4
        /*0078*/ 	.byte	0x04, 0x44
        /*007a*/ 	.short	(.L_500 - .L_499)


	//   ....[0]....
.L_499:
        /*007c*/ 	.word	0x00000b00
        /*0080*/ 	.word	0x0000fff0


	//   ....[1]....
        /*0084*/ 	.word	0x00000f10
        /*0088*/ 	.word	0x0000fff0


	//   ....[2]....
        /*008c*/ 	.word	0x00002270
        /*0090*/ 	.word	0x0000fff0


	//----- nvinfo : EIATTR_COOP_GROUP_MASK_REGIDS
	.align		4
.L_500:
        /*0094*/ 	.byte	0x04, 0x29
        /*0096*/ 	.short	(.L_502 - .L_501)


	//   ....[0]....
.L_501:
        /*0098*/ 	.word	0xffffffff


	//   ....[1]....
        /*009c*/ 	.word	0xffffffff


	//   ....[2]....
        /*00a0*/ 	.word	0xffffffff


	//   ....[3]....
        /*00a4*/ 	.word	0xffffffff


	//   ....[4]....
        /*00a8*/ 	.word	0xffffffff


	//   ....[5]....
        /*00ac*/ 	.word	0xffffffff


	//   ....[6]....
        /*00b0*/ 	.word	0xffffffff


	//   ....[7]....
        /*00b4*/ 	.word	0xffffffff


	//   ....[8]....
        /*00b8*/ 	.word	0xffffffff


	//   ....[9]....
        /*00bc*/ 	.word	0xffffffff


	//   ....[10]....
        /*00c0*/ 	.word	0xffffffff


	//   ....[11]....
        /*00c4*/ 	.word	0xffffffff


	//   ....[12]....
        /*00c8*/ 	.word	0xffffffff


	//   ....[13]....
        /*00cc*/ 	.word	0xffffffff


	//   ....[14]....
        /*00d0*/ 	.word	0xffffffff


	//----- nvinfo : EIATTR_COOP_GROUP_INSTR_OFFSETS
	.align		4
.L_502:
        /*00d4*/ 	.byte	0x04, 0x28
        /*00d6*/ 	.short	(.L_504 - .L_503)


	//   ....[0]....
.L_503:
        /*00d8*/ 	.word	0x00000910


	//   ....[1]....
        /*00dc*/ 	.word	0x00000970


	//   ....[2]....
        /*00e0*/ 	.word	0x000009e0


	//   ....[3]....
        /*00e4*/ 	.word	0x00000a30


	//   ....[4]....
        /*00e8*/ 	.word	0x00000a60


	//   ....[5]....
        /*00ec*/ 	.word	0x00000cb0


	//   ....[6]....
        /*00f0*/ 	.word	0x00000d40


	//   ....[7]....
        /*00f4*/ 	.word	0x00000d80


	//   ....[8]....
        /*00f8*/ 	.word	0x00000dd0


	//   ....[9]....
        /*00fc*/ 	.word	0x00000e10


	//   ....[10]....
        /*0100*/ 	.word	0x00002090


	//   ....[11]....
        /*0104*/ 	.word	0x00002110


	//   ....[12]....
        /*0108*/ 	.word	0x00002160


	//   ....[13]....
        /*010c*/ 	.word	0x000021a0


	//   ....[14]....
        /*0110*/ 	.word	0x000021d0


	//----- nvinfo : EIATTR_VRC_CTA_INIT_COUNT
	.align		4
.L_504:
        /*0114*/ 	.byte	0x02, 0x4a
	.zero		1
	.zero		1


	//----- nvinfo : EIATTR_EXIT_INSTR_OFFSETS
	.align		4
        /*0118*/ 	.byte	0x04, 0x1c
        /*011a*/ 	.short	(.L_506 - .L_505)


	//   ....[0]....
.L_505:
        /*011c*/ 	.word	0x00000080


	//   ....[1]....
        /*0120*/ 	.word	0x000000c0


	//   ....[2]....
        /*0124*/ 	.word	0x000023b0


	//   ....[3]....
        /*0128*/ 	.word	0x00002400


	//----- nvinfo : EIATTR_MAX_THREADS
	.align		4
.L_506:
        /*012c*/ 	.byte	0x04, 0x05
        /*012e*/ 	.short	(.L_508 - .L_507)
.L_507:
        /*0130*/ 	.word	0x00000200
        /*0134*/ 	.word	0x00000001
        /*0138*/ 	.word	0x00000001


	//----- nvinfo : EIATTR_CRS_STACK_SIZE
	.align		4
.L_508:
        /*013c*/ 	.byte	0x04, 0x1e
        /*013e*/ 	.short	(.L_510 - .L_509)
.L_509:
        /*0140*/ 	.word	0x00000000


	//----- nvinfo : EIATTR_CBANK_PARAM_SIZE
	.align		4
.L_510:
        /*0144*/ 	.byte	0x03, 0x19
        /*0146*/ 	.short	0x001d


	//----- nvinfo : EIATTR_PARAM_CBANK
	.align		4
        /*0148*/ 	.byte	0x04, 0x0a
        /*014a*/ 	.short	(.L_512 - .L_511)
	.align		4
.L_511:
        /*014c*/ 	.word	index@(.nv.constant0._ZN3cub18CUB_300001_SM_10006detail6reduce28DeviceReduceSingleTileKernelINS2_10policy_hubIfjN4cuda3std3__44plusIfEEE10Policy1000EN6thrust24THRUST_300001_SM_1000_NS6detail15normal_iteratorINSD_10device_ptrIfEEEEPfjS9_ffNS7_10__identityEEEvT0_T1_T2_T3_T4_T6_)
        /*0150*/ 	.short	0x0380
        /*0152*/ 	.short	0x001d


	//----- nvinfo : EIATTR_SW_WAR
	.align		4
.L_512:
        /*0154*/ 	.byte	0x04, 0x36
        /*0156*/ 	.short	(.L_514 - .L_513)
.L_513:
        /*0158*/ 	.word	0x00000008
.L_514:


//--------------------- .nv.info._ZN3cub18CUB_300001_SM_10006detail11EmptyKernelIvEEvv --------------------------
	.section	.nv.info._ZN3cub18CUB_300001_SM_10006detail11EmptyKernelIvEEvv,"",@"SHT_CUDA_INFO"
	.sectionflags	@""
	.align	4


	//----- nvinfo : EIATTR_CUDA_API_VERSION
	.align		4
        /*0000*/ 	.byte	0x04, 0x37
        /*0002*/ 	.short	(.L_516 - .L_515)
.L_515:
        /*0004*/ 	.word	0x00000082


	//----- nvinfo : EIATTR_SPARSE_MMA_MASK
	.align		4
.L_516:
        /*0008*/ 	.byte	0x03, 0x50
        /*000a*/ 	.short	0x0000


	//----- nvinfo : EIATTR_MAXREG_COUNT
	.align		4
        /*000c*/ 	.byte	0x03, 0x1b
        /*000e*/ 	.short	0x00ff


	//----- nvinfo : EIATTR_MERCURY_ISA_VERSION
	.align		4
        /*0010*/ 	.byte	0x03, 0x5f
        /*0012*/ 	.short	0x0101


	//----- nvinfo : EIATTR_VRC_CTA_INIT_COUNT
	.align		4
        /*0014*/ 	.byte	0x02, 0x4a
	.zero		1
	.zero		1


	//----- nvinfo : EIATTR_EXIT_INSTR_OFFSETS
	.align		4
        /*0018*/ 	.byte	0x04, 0x1c
        /*001a*/ 	.short	(.L_518 - .L_517)


	//   ....[0]....
.L_517:
        /*001c*/ 	.word	0x00000010


	//----- nvinfo : EIATTR_SW_WAR
	.align		4
.L_518:
        /*0020*/ 	.byte	0x04, 0x36
        /*0022*/ 	.short	(.L_520 - .L_519)
.L_519:
        /*0024*/ 	.word	0x00000008
.L_520:


//--------------------- .nv.callgraph             --------------------------
	.section	.nv.callgraph,"",@"SHT_CUDA_CALLGRAPH"
	.align	4
	.sectionentsize	8
	.align		4
        /*0000*/ 	.word	0x00000000
	.align		4
        /*0004*/ 	.word	0xffffffff
	.align		4
        /*0008*/ 	.word	0x00000000
	.align		4
        /*000c*/ 	.word	0xfffffffe
	.align		4
        /*0010*/ 	.word	0x00000000
	.align		4
        /*0014*/ 	.word	0xfffffffd
	.align		4
        /*0018*/ 	.word	0x00000000
	.align		4
        /*001c*/ 	.word	0xfffffffc


//--------------------- .nv.constant4             --------------------------
	.section	.nv.constant4,"a",@progbits
	.align	8
	.align		8
.nv.constant4:
        /*0000*/ 	.dword	_ZN30_INTERNAL_fa22a8ca_4_k_cu_main4cuda3std3__45__cpo5beginE
	.align		8
        /*0008*/ 	.dword	_ZN30_INTERNAL_fa22a8ca_4_k_cu_main4cuda3std3__45__cpo3endE
	.align		8
        /*0010*/ 	.dword	_ZN30_INTERNAL_fa22a8ca_4_k_cu_main4cuda3std3__45__cpo6cbeginE
	.align		8
        /*0018*/ 	.dword	_ZN30_INTERNAL_fa22a8ca_4_k_cu_main4cuda3std3__45__cpo4cendE
	.align		8
        /*0020*/ 	.dword	_ZN30_INTERNAL_fa22a8ca_4_k_cu_main4cuda3std3__45__cpo6rbeginE
	.align		8
        /*0028*/ 	.dword	_ZN30_INTERNAL_fa22a8ca_4_k_cu_main4cuda3std3__45__cpo4rendE
	.align		8
        /*0030*/ 	.dword	_ZN30_INTERNAL_fa22a8ca_4_k_cu_main4cuda3std3__45__cpo7crbeginE
	.align		8
        /*0038*/ 	.dword	_ZN30_INTERNAL_fa22a8ca_4_k_cu_main4cuda3std3__45__cpo5crendE
	.align		8
        /*0040*/ 	.dword	_ZN30_INTERNAL_fa22a8ca_4_k_cu_main4cuda3std3__432_GLOBAL__N__fa22a8ca_4_k_cu_main6ignoreE
	.align		8
        /*0048*/ 	.dword	_ZN30_INTERNAL_fa22a8ca_4_k_cu_main4cuda3std3__419piecewise_constructE
	.align		8
        /*0050*/ 	.dword	_ZN30_INTERNAL_fa22a8ca_4_k_cu_main4cuda3std3__48in_placeE
	.align		8
        /*0058*/ 	.dword	_ZN30_INTERNAL_fa22a8ca_4_k_cu_main4cuda3std3__420unreachable_sentinelE
	.align		8
        /*0060*/ 	.dword	_ZN30_INTERNAL_fa22a8ca_4_k_cu_main4cuda3std3__47nulloptE
	.align		8
        /*0068*/ 	.dword	_ZN30_INTERNAL_fa22a8ca_4_k_cu_main4cuda3std3__48unexpectE
	.align		8
        /*0070*/ 	.dword	_ZN30_INTERNAL_fa22a8ca_4_k_cu_main4cuda3std6ranges3__45__cpo4swapE
	.align		8
        /*0078*/ 	.dword	_ZN30_INTERNAL_fa22a8ca_4_k_cu_main4cuda3std6ranges3__45__cpo9iter_moveE
	.align		8
        /*0080*/ 	.dword	_ZN30_INTERNAL_fa22a8ca_4_k_cu_main4cuda3std6ranges3__45__cpo5beginE
	.align		8
        /*0088*/ 	.dword	_ZN30_INTERNAL_fa22a8ca_4_k_cu_main4cuda3std6ranges3__45__cpo3endE
	.align		8
        /*0090*/ 	.dword	_ZN30_INTERNAL_fa22a8ca_4_k_cu_main4cuda3std6ranges3__45__cpo6cbeginE
	.align		8
        /*0098*/ 	.dword	_ZN30_INTERNAL_fa22a8ca_4_k_cu_main4cuda3std6ranges3__45__cpo4cendE
	.align		8
        /*00a0*/ 	.dword	_ZN30_INTERNAL_fa22a8ca_4_k_cu_main4cuda3std6ranges3__45__cpo7advanceE
	.align		8
        /*00a8*/ 	.dword	_ZN30_INTERNAL_fa22a8ca_4_k_cu_main4cuda3std6ranges3__45__cpo9iter_swapE
	.align		8
        /*00b0*/ 	.dword	_ZN30_INTERNAL_fa22a8ca_4_k_cu_main4cuda3std6ranges3__45__cpo4nextE
	.align		8
        /*00b8*/ 	.dword	_ZN30_INTERNAL_fa22a8ca_4_k_cu_main4cuda3std6ranges3__45__cpo4prevE
	.align		8
        /*00c0*/ 	.dword	_ZN30_INTERNAL_fa22a8ca_4_k_cu_main4cuda3std6ranges3__45__cpo4dataE
	.align		8
        /*00c8*/ 	.dword	_ZN30_INTERNAL_fa22a8ca_4_k_cu_main4cuda3std6ranges3__45__cpo5cdataE
	.align		8
        /*00d0*/ 	.dword	_ZN30_INTERNAL_fa22a8ca_4_k_cu_main4cuda3std6ranges3__45__cpo4sizeE
	.align		8
        /*00d8*/ 	.dword	_ZN30_INTERNAL_fa22a8ca_4_k_cu_main4cuda3std6ranges3__45__cpo5ssizeE
	.align		8
        /*00e0*/ 	.dword	_ZN30_INTERNAL_fa22a8ca_4_k_cu_main4cuda3std6ranges3__45__cpo8distanceE
	.align		8
        /*00e8*/ 	.dword	_ZN30_INTERNAL_fa22a8ca_4_k_cu_main6thrust24THRUST_300001_SM_1000_NS8cuda_cub3parE
	.align		8
        /*00f0*/ 	.dword	_ZN30_INTERNAL_fa22a8ca_4_k_cu_main6thrust24THRUST_300001_SM_1000_NS8cuda_cub10par_nosyncE
	.align		8
        /*00f8*/ 	.dword	_ZN30_INTERNAL_fa22a8ca_4_k_cu_main6thrust24THRUST_300001_SM_1000_NS6system6detail10sequential3seqE
	.align		8
        /*0100*/ 	.dword	_ZN30_INTERNAL_fa22a8ca_4_k_cu_main6thrust24THRUST_300001_SM_1000_NS12placeholders2_1E
	.align		8
        /*0108*/ 	.dword	_ZN30_INTERNAL_fa22a8ca_4_k_cu_main6thrust24THRUST_300001_SM_1000_NS12placeholders2_2E
	.align		8
        /*0110*/ 	.dword	_ZN30_INTERNAL_fa22a8ca_4_k_cu_main6thrust24THRUST_300001_SM_1000_NS12placeholders2_3E
	.align		8
        /*0118*/ 	.dword	_ZN30_INTERNAL_fa22a8ca_4_k_cu_main6thrust24THRUST_300001_SM_1000_NS12placeholders2_4E
	.align		8
        /*0120*/ 	.dword	_ZN30_INTERNAL_fa22a8ca_4_k_cu_main6thrust24THRUST_300001_SM_1000_NS12placeholders2_5E
	.align		8
        /*0128*/ 	.dword	_ZN30_INTERNAL_fa22a8ca_4_k_cu_main6thrust24THRUST_300001_SM_1000_NS12placeholders2_6E
	.align		8
        /*0130*/ 	.dword	_ZN30_INTERNAL_fa22a8ca_4_k_cu_main6thrust24THRUST_300001_SM_1000_NS12placeholders2_7E
	.align		8
        /*0138*/ 	.dword	_ZN30_INTERNAL_fa22a8ca_4_k_cu_main6thrust24THRUST_300001_SM_1000_NS12placeholders2_8E
	.align		8
        /*0140*/ 	.dword	_ZN30_INTERNAL_fa22a8ca_4_k_cu_main6thrust24THRUST_300001_SM_1000_NS12placeholders2_9E
	.align		8
        /*0148*/ 	.dword	_ZN30_INTERNAL_fa22a8ca_4_k_cu_main6thrust24THRUST_300001_SM_1000_NS12placeholders3_10E
	.align		8
        /*0150*/ 	.dword	_ZN30_INTERNAL_fa22a8ca_4_k_cu_main6thrust24THRUST_300001_SM_1000_NS3seqE


//--------------------- .text._ZN3cub18CUB_300001_SM_10006detail9transform16transform_kernelINS2_10policy_hubILb1EN4cuda3std3__45tupleIJN6thrust24THRUST_300001_SM_1000_NS6detail15normal_iteratorINSA_10device_ptrIfEEEESF_EEEE10policy1000El15diffabs_functorSF_JPfSK_EEEvT0_iT1_T2_DpNS2_10kernel_argIT3_EE --------------------------
	.section	.text._ZN3cub18CUB_300001_SM_10006detail9transform16transform_kernelINS2_10policy_hubILb1EN4cuda3std3__45tupleIJN6thrust24THRUST_300001_SM_1000_NS6detail15normal_iteratorINSA_10device_ptrIfEEEESF_EEEE10policy1000El15diffabs_functorSF_JPfSK_EEEvT0_iT1_T2_DpNS2_10kernel_argIT3_EE,"ax",@progbits
	.align	128
        .global         _ZN3cub18CUB_300001_SM_10006detail9transform16transform_kernelINS2_10policy_hubILb1EN4cuda3std3__45tupleIJN6thrust24THRUST_300001_SM_1000_NS6detail15normal_iteratorINSA_10device_ptrIfEEEESF_EEEE10policy1000El15diffabs_functorSF_JPfSK_EEEvT0_iT1_T2_DpNS2_10kernel_argIT3_EE
        .type           _ZN3cub18CUB_300001_SM_10006detail9transform16transform_kernelINS2_10policy_hubILb1EN4cuda3std3__45tupleIJN6thrust24THRUST_300001_SM_1000_NS6detail15normal_iteratorINSA_10device_ptrIfEEEESF_EEEE10policy1000El15diffabs_functorSF_JPfSK_EEEvT0_iT1_T2_DpNS2_10kernel_argIT3_EE,@function
        .size           _ZN3cub18CUB_300001_SM_10006detail9transform16transform_kernelINS2_10policy_hubILb1EN4cuda3std3__45tupleIJN6thrust24THRUST_300001_SM_1000_NS6detail15normal_iteratorINSA_10device_ptrIfEEEESF_EEEE10policy1000El15diffabs_functorSF_JPfSK_EEEvT0_iT1_T2_DpNS2_10kernel_argIT3_EE,(.L_x_400 - _ZN3cub18CUB_300001_SM_10006detail9transform16transform_kernelINS2_10policy_hubILb1EN4cuda3std3__45tupleIJN6thrust24THRUST_300001_SM_1000_NS6detail15normal_iteratorINSA_10device_ptrIfEEEESF_EEEE10policy1000El15diffabs_functorSF_JPfSK_EEEvT0_iT1_T2_DpNS2_10kernel_argIT3_EE)
        .other          _ZN3cub18CUB_300001_SM_10006detail9transform16transform_kernelINS2_10policy_hubILb1EN4cuda3std3__45tupleIJN6thrust24THRUST_300001_SM_1000_NS6detail15normal_iteratorINSA_10device_ptrIfEEEESF_EEEE10policy1000El15diffabs_functorSF_JPfSK_EEEvT0_iT1_T2_DpNS2_10kernel_argIT3_EE,@"STO_CUDA_ENTRY STV_DEFAULT"
_ZN3cub18CUB_300001_SM_10006detail9transform16transform_kernelINS2_10policy_hubILb1EN4cuda3std3__45tupleIJN6thrust24THRUST_300001_SM_1000_NS6detail15normal_iteratorINSA_10device_ptrIfEEEESF_EEEE10policy1000El15diffabs_functorSF_JPfSK_EEEvT0_iT1_T2_DpNS2_10kernel_argIT3_EE:
.text._ZN3cub18CUB_300001_SM_10006detail9transform16transform_kernelINS2_10policy_hubILb1EN4cuda3std3__45tupleIJN6thrust24THRUST_300001_SM_1000_NS6detail15normal_iteratorINSA_10device_ptrIfEEEESF_EEEE10policy1000El15diffabs_functorSF_JPfSK_EEEvT0_iT1_T2_DpNS2_10kernel_argIT3_EE:
[----:B------:R-:W-:Y:S08]  /*0000*/  LDC R1, c[0x0][0x37c] ;  /* 0x0000df00ff017b82 */ /* 0x000ff00000000800 */
[----:B------:R-:W0:Y:S01]  /*0010*/  LDC R10, c[0x0][0x388] ;  /* 0x0000e200ff0a7b82 */ /* 0x000e220000000800 */
[----:B------:R-:W1:Y:S01]  /*0020*/  LDCU.64 UR4, c[0x0][0x380] ;  /* 0x00007000ff0477ac */ /* 0x000e620008000a00 */
[----:B------:R-:W2:Y:S01]  /*0030*/  S2R R7, SR_TID.X ;  /* 0x0000000000077919 */ /* 0x000ea20000002100 */
[----:B------:R-:W-:Y:S05]  /*0040*/  BSSY.RECONVERGENT B0, `(.L_x_0) ;  /* 0x0000029000007945 */ /* 0x000fea0003800200 */
[----:B------:R-:W3:Y:S01]  /*0050*/  S2UR UR12, SR_CTAID.X ;  /* 0x00000000000c79c3 */ /* 0x000ee20000002500 */
[----:B0-----:R-:W-:-:S04]  /*0060*/  SHF.L.U32 R5, R10, 0x7, RZ ;  /* 0x000000070a057819 */ /* 0x001fc800000006ff */
[----:B------:R-:W-:Y:S01]  /*0070*/  SHF.R.S32.HI R0, RZ, 0x1f, R5 ;  /* 0x0000001fff007819 */ /* 0x000fe20000011405 */
[----:B---3--:R-:W-:-:S04]  /*0080*/  IMAD.WIDE.U32 R2, R5, UR12, RZ ;  /* 0x0000000c05027c25 */ /* 0x008fc8000f8e00ff */
[----:B------:R-:W-:Y:S01]  /*0090*/  IMAD R9, R0, UR12, RZ ;  /* 0x0000000c00097c24 */ /* 0x000fe2000f8e02ff */
[----:B-1----:R-:W-:-:S04]  /*00a0*/  IADD3 R4, P1, PT, -R2, UR4, RZ ;  /* 0x0000000402047c10 */ /* 0x002fc8000ff3e1ff */
[----:B------:R-:W-:Y:S02]  /*00b0*/  IADD3 R9, PT, PT, R3, R9, RZ ;  /* 0x0000000903097210 */ /* 0x000fe40007ffe0ff */
[----:B------:R-:W-:Y:S02]  /*00c0*/  ISETP.LT.U32.AND P0, PT, R4, R5, PT ;  /* 0x000000050400720c */ /* 0x000fe40003f01070 */
[----:B------:R-:W-:-:S04]  /*00d0*/  IADD3.X R11, PT, PT, ~R9, UR5, RZ, P1, !PT ;  /* 0x00000005090b7c10 */ /* 0x000fc80008ffe5ff */
[----:B------:R-:W-:Y:S02]  /*00e0*/  ISETP.LT.AND.EX P0, PT, R11, R0, PT, P0 ;  /* 0x000000000b00720c */ /* 0x000fe40003f01300 */
[----:B--2---:R-:W-:Y:S02]  /*00f0*/  SHF.L.U32 R11, R7, 0x7, RZ ;  /* 0x00000007070b7819 */ /* 0x004fe400000006ff */
[----:B------:R-:W-:-:S04]  /*0100*/  SEL R0, R4, R5, P0 ;  /* 0x0000000504007207 */ /* 0x000fc80000000000 */
[----:B------:R-:W-:-:S04]  /*0110*/  SHF.L.U32 R4, R0, 0x2, RZ ;  /* 0x0000000200047819 */ /* 0x000fc800000006ff */
[----:B------:R-:W-:-:S13]  /*0120*/  ISETP.GE.AND P0, PT, R11, R4, PT ;  /* 0x000000040b00720c */ /* 0x000fda0003f06270 */
[----:B------:R-:W-:Y:S05]  /*0130*/  @P0 BRA `(.L_x_1) ;  /* 0x0000000000640947 */ /* 0x000fea0003800000 */
[----:B------:R-:W0:Y:S01]  /*0140*/  LDCU.64 UR4, c[0x0][0x398] ;  /* 0x00007300ff0477ac */ /* 0x000e220008000a00 */
[C---:B------:R-:W-:Y:S01]  /*0150*/  SHF.L.U32 R6, R2.reuse, 0x2, RZ ;  /* 0x0000000202067819 */ /* 0x040fe200000006ff */
[----:B------:R-:W-:Y:S01]  /*0160*/  BSSY.RECONVERGENT B1, `(.L_x_2) ;  /* 0x000000c000017945 */ /* 0x000fe20003800200 */
[----:B------:R-:W-:Y:S02]  /*0170*/  SHF.L.U64.HI R8, R2, 0x2, R9 ;  /* 0x0000000202087819 */ /* 0x000fe40000010209 */
[----:B------:R-:W-:Y:S02]  /*0180*/  MOV R15, R11 ;  /* 0x0000000b000f7202 */ /* 0x000fe40000000f00 */
[----:B0-----:R-:W-:-:S04]  /*0190*/  IADD3 R12, P0, PT, R6, UR4, RZ ;  /* 0x00000004060c7c10 */ /* 0x001fc8000ff1e0ff */
[----:B------:R-:W-:-:S03]  /*01a0*/  IADD3.X R13, PT, PT, R8, UR5, RZ, P0, !PT ;  /* 0x00000005080d7c10 */ /* 0x000fc600087fe4ff */
[----:B------:R-:W-:-:S07]  /*01b0*/  IMAD.WIDE.U32 R12, R7, 0x80, R12 ;  /* 0x00000080070c7825 */ /* 0x000fce00078e000c */
.L_x_3:
[----:B------:R-:W-:Y:S01]  /*01c0*/  IADD3 R15, PT, PT, R15, 0x4000, RZ ;  /* 0x000040000f0f7810 */ /* 0x000fe20007ffe0ff */
[----:B------:R0:W-:Y:S03]  /*01d0*/  CCTL.E.PF2 [R12] ;  /* 0x000000000c00798f */ /* 0x0001e60000800100 */
[----:B------:R-:W-:Y:S02]  /*01e0*/  ISETP.GE.AND P0, PT, R15, R4, PT ;  /* 0x000000040f00720c */ /* 0x000fe40003f06270 */
[----:B0-----:R-:W-:-:S04]  /*01f0*/  IADD3 R12, P1, PT, R12, 0x4000, RZ ;  /* 0x000040000c0c7810 */ /* 0x001fc80007f3e0ff */
[----:B------:R-:W-:-:S07]  /*0200*/  IADD3.X R13, PT, PT, RZ, R13, RZ, P1, !PT ;  /* 0x0000000dff0d7210 */ /* 0x000fce0000ffe4ff */
[----:B------:R-:W-:Y:S05]  /*0210*/  @!P0 BRA `(.L_x_3) ;  /* 0xfffffffc00e88947 */ /* 0x000fea000383ffff */
[----:B------:R-:W-:Y:S05]  /*0220*/  BSYNC.RECONVERGENT B1 ;  /* 0x0000000000017941 */ /* 0x000fea0003800200 */
.L_x_2:
[----:B------:R-:W0:Y:S02]  /*0230*/  LDCU.64 UR4, c[0x0][0x3a8] ;  /* 0x00007500ff0477ac */ /* 0x000e240008000a00 */
[----:B0-----:R-:W-:-:S04]  /*0240*/  IADD3 R12, P0, PT, R6, UR4, RZ ;  /* 0x00000004060c7c10 */ /* 0x001fc8000ff1e0ff */
[----:B------:R-:W-:-:S03]  /*0250*/  IADD3.X R13, PT, PT, R8, UR5, RZ, P0, !PT ;  /* 0x00000005080d7c10 */ /* 0x000fc600087fe4ff */
[----:B------:R-:W-:-:S07]  /*0260*/  IMAD.WIDE.U32 R12, R7, 0x80, R12 ;  /* 0x00000080070c7825 */ /* 0x000fce00078e000c */
.L_x_4:
[----:B------:R-:W-:Y:S01]  /*0270*/  VIADD R11, R11, 0x4000 ;  /* 0x000040000b0b7836 */ /* 0x000fe20000000000 */
[----:B------:R0:W-:Y:S04]  /*0280*/  CCTL.E.PF2 [R12] ;  /* 0x000000000c00798f */ /* 0x0001e80000800100 */
[----:B------:R-:W-:Y:S02]  /*0290*/  ISETP.GE.AND P0, PT, R11, R4, PT ;  /* 0x000000040b00720c */ /* 0x000fe40003f06270 */
[----:B0-----:R-:W-:-:S04]  /*02a0*/  IADD3 R12, P1, PT, R12, 0x4000, RZ ;  /* 0x000040000c0c7810 */ /* 0x001fc80007f3e0ff */
[----:B------:R-:W-:-:S07]  /*02b0*/  IADD3.X R13, PT, PT, RZ, R13, RZ, P1, !PT ;  /* 0x0000000dff0d7210 */ /* 0x000fce0000ffe4ff */
[----:B------:R-:W-:Y:S05]  /*02c0*/  @!P0 BRA `(.L_x_4) ;  /* 0xfffffffc00e88947 */ /* 0x000fea000383ffff */
.L_x_1:
[----:B------:R-:W-:Y:S05]  /*02d0*/  BSYNC.RECONVERGENT B0 ;  /* 0x0000000000007941 */ /* 0x000fea0003800200 */
.L_x_0:
[----:B------:R-:W0:Y:S01]  /*02e0*/  LDCU.128 UR8, c[0x0][0x390] ;  /* 0x00007200ff0877ac */ /* 0x000e220008000c00 */
[----:B------:R-:W-:Y:S02]  /*02f0*/  ISETP.NE.AND P0, PT, R5, R0, PT ;  /* 0x000000000500720c */ /* 0x000fe40003f05270 */
[C---:B------:R-:W-:Y:S01]  /*0300*/  SHF.L.U32 R8, R2.reuse, 0x2, RZ ;  /* 0x0000000202087819 */ /* 0x040fe200000006ff */
[----:B------:R-:W1:Y:S01]  /*0310*/  LDCU.64 UR6, c[0x0][0x3a8] ;  /* 0x00007500ff0677ac */ /* 0x000e620008000a00 */
[----:B------:R-:W-:Y:S02]  /*0320*/  SHF.L.U64.HI R9, R2, 0x2, R9 ;  /* 0x0000000202097819 */ /* 0x000fe40000010209 */
[C---:B------:R-:W-:Y:S01]  /*0330*/  R2UR UR13, R8.reuse ;  /* 0x00000000080d72ca */ /* 0x040fe200000e0000 */
[----:B------:R-:W2:Y:S01]  /*0340*/  LDCU.64 UR14, c[0x0][0x358] ;  /* 0x00006b00ff0e77ac */ /* 0x000ea20008000a00 */
[----:B------:R-:W-:Y:S02]  /*0350*/  R2UR UR16, R9 ;  /* 0x00000000091072ca */ /* 0x000fe400000e0000 */
[----:B0-----:R-:W-:-:S02]  /*0360*/  IADD3 R4, P2, PT, R8, UR10, RZ ;  /* 0x0000000a08047c10 */ /* 0x001fc4000ff5e0ff */
[C---:B-1----:R-:W-:Y:S02]  /*0370*/  IADD3 R2, P3, PT, R8.reuse, UR6, RZ ;  /* 0x0000000608027c10 */ /* 0x042fe4000ff7e0ff */
[----:B------:R-:W-:Y:S02]  /*0380*/  IADD3 R8, P1, PT, R8, UR8, RZ ;  /* 0x0000000808087c10 */ /* 0x000fe4000ff3e0ff */
[C---:B------:R-:W-:Y:S02]  /*0390*/  IADD3.X R5, PT, PT, R9.reuse, UR11, RZ, P2, !PT ;  /* 0x0000000b09057c10 */ /* 0x040fe400097fe4ff */
[C---:B------:R-:W-:Y:S02]  /*03a0*/  IADD3.X R3, PT, PT, R9.reuse, UR7, RZ, P3, !PT ;  /* 0x0000000709037c10 */ /* 0x040fe40009ffe4ff */
[----:B------:R-:W-:Y:S01]  /*03b0*/  IADD3.X R9, PT, PT, R9, UR9, RZ, P1, !PT ;  /* 0x0000000909097c10 */ /* 0x000fe20008ffe4ff */
[----:B--2---:R-:W-:Y:S06]  /*03c0*/  @!P0 BRA `(.L_x_5) ;  /* 0x0000000c00d08947 */ /* 0x004fec0003800000 */
[----:B------:R-:W-:-:S13]  /*03d0*/  ISETP.GE.AND P0, PT, R10, 0x1, PT ;  /* 0x000000010a00780c */ /* 0x000fda0003f06270 */
[----:B------:R-:W-:Y:S05]  /*03e0*/  @!P0 EXIT ;  /* 0x000000000000894d */ /* 0x000fea0003800000 */
[C---:B------:R-:W-:Y:S01]  /*03f0*/  ISETP.GE.U32.AND P0, PT, R10.reuse, 0x8, PT ;  /* 0x000000080a00780c */ /* 0x040fe20003f06070 */
[----:B------:R-:W-:Y:S01]  /*0400*/  HFMA2 R6, -RZ, RZ, 0, 0 ;  /* 0x00000000ff067431 */ /* 0x000fe200000001ff */
[----:B------:R-:W-:-:S11]  /*0410*/  LOP3.LUT R20, R10, 0x7, RZ, 0xc0, !PT ;  /* 0x000000070a147812 */ /* 0x000fd600078ec0ff */
[----:B------:R-:W-:Y:S05]  /*0420*/  @!P0 BRA `(.L_x_6) ;  /* 0x00000008005c8947 */ /* 0x000fea0003800000 */
[----:B------:R-:W-:-:S13]  /*0430*/  ISETP.GE.AND P1, PT, R7, R0, PT ;  /* 0x000000000700720c */ /* 0x000fda0003f26270 */
[----:B------:R-:W-:-:S04]  /*0440*/  @!P1 IMAD.WIDE.U32 R18, R7, 0x4, R4 ;  /* 0x0000000407129825 */ /* 0x000fc800078e0004 */
[C---:B------:R-:W-:Y:S02]  /*0450*/  @!P1 IMAD.WIDE.U32 R22, R7.reuse, 0x4, R2 ;  /* 0x0000000407169825 */ /* 0x040fe400078e0002 */
[----:B------:R-:W2:Y:S04]  /*0460*/  @!P1 LDG.E R18, desc[UR14][R18.64] ;  /* 0x0000000e12129981 */ /* 0x000ea8000c1e1900 */
[----:B------:R-:W2:Y:S01]  /*0470*/  @!P1 LDG.E R23, desc[UR14][R22.64] ;  /* 0x0000000e16179981 */ /* 0x000ea2000c1e1900 */
[C---:B------:R-:W-:Y:S01]  /*0480*/  IADD3 R17, PT, PT, R7.reuse, 0x80, RZ ;  /* 0x0000008007117810 */ /* 0x040fe20007ffe0ff */
[----:B------:R-:W-:-:S03]  /*0490*/  @!P1 IMAD.WIDE.U32 R24, R7, 0x4, R8 ;  /* 0x0000000407189825 */ /* 0x000fc600078e0008 */
[C---:B------:R-:W-:Y:S01]  /*04a0*/  ISETP.GE.AND P0, PT, R17.reuse, R0, PT ;  /* 0x000000001100720c */ /* 0x040fe20003f06270 */
[----:B------:R-:W-:-:S04]  /*04b0*/  IMAD.WIDE R12, R17, 0x4, R4 ;  /* 0x00000004110c7825 */ /* 0x000fc800078e0204 */
[----:B------:R-:W-:-:S04]  /*04c0*/  IMAD.WIDE R14, R17, 0x4, R2 ;  /* 0x00000004110e7825 */ /* 0x000fc800078e0202 */
[----:B--2---:R-:W-:-:S04]  /*04d0*/  @!P1 FADD R6, R18, -R23 ;  /* 0x8000001712069221 */ /* 0x004fc80000000000 */
[----:B------:R-:W-:-:S05]  /*04e0*/  @!P1 FADD R27, |R6|, -RZ ;  /* 0x800000ff061b9221 */ /* 0x000fca0000000200 */
[----:B------:R0:W-:Y:S04]  /*04f0*/  @!P1 STG.E desc[UR14][R24.64], R27 ;  /* 0x0000001b18009986 */ /* 0x0001e8000c10190e */
[----:B------:R-:W2:Y:S04]  /*0500*/  @!P0 LDG.E R6, desc[UR14][R12.64] ;  /* 0x0000000e0c068981 */ /* 0x000ea8000c1e1900 */
[----:B------:R-:W2:Y:S01]  /*0510*/  @!P0 LDG.E R11, desc[UR14][R14.64] ;  /* 0x0000000e0e0b8981 */ /* 0x000ea2000c1e1900 */
[----:B------:R-:W-:Y:S01]  /*0520*/  IADD3 R19, PT, PT, R7, 0x100, RZ ;  /* 0x0000010007137810 */ /* 0x000fe20007ffe0ff */
[----:B------:R-:W-:Y:S01]  /*0530*/  IMAD.WIDE R16, R17, 0x4, R8 ;  /* 0x0000000411107825 */ /* 0x000fe200078e0208 */
[----:B------:R-:W-:Y:S01]  /*0540*/  IADD3 R23, PT, PT, R7, 0x200, RZ ;  /* 0x0000020007177810 */ /* 0x000fe20007ffe0ff */
[----:B------:R-:W-:Y:S01]  /*0550*/  BSSY.RECONVERGENT B0, `(.L_x_7) ;  /* 0x0000016000007945 */ /* 0x000fe20003800200 */
[----:B------:R-:W-:-:S02]  /*0560*/  ISETP.GE.AND P6, PT, R19, R0, PT ;  /* 0x000000001300720c */ /* 0x000fc40003fc6270 */
[----:B------:R-:W-:Y:S02]  /*0570*/  IADD3 R21, PT, PT, R7, 0x180, RZ ;  /* 0x0000018007157810 */ /* 0x000fe40007ffe0ff */
[-C--:B------:R-:W-:Y:S02]  /*0580*/  ISETP.GE.AND P4, PT, R23, R0.reuse, PT ;  /* 0x000000001700720c */ /* 0x080fe40003f86270 */
[-C--:B------:R-:W-:Y:S02]  /*0590*/  ISETP.GE.AND P5, PT, R21, R0.reuse, PT ;  /* 0x000000001500720c */ /* 0x080fe40003fa6270 */
[C---:B------:R-:W-:Y:S02]  /*05a0*/  IADD3 R19, PT, PT, R7.reuse, 0x300, RZ ;  /* 0x0000030007137810 */ /* 0x040fe40007ffe0ff */
[----:B------:R-:W-:Y:S02]  /*05b0*/  IADD3 R21, PT, PT, R7, 0x380, RZ ;  /* 0x0000038007157810 */ /* 0x000fe40007ffe0ff */
[----:B------:R-:W-:-:S02]  /*05c0*/  ISETP.GE.AND P2, PT, R19, R0, PT ;  /* 0x000000001300720c */ /* 0x000fc40003f46270 */
[----:B------:R-:W-:Y:S01]  /*05d0*/  ISETP.GE.AND P1, PT, R21, R0, PT ;  /* 0x000000001500720c */ /* 0x000fe20003f26270 */
[----:B--2---:R-:W-:Y:S01]  /*05e0*/  @!P0 FADD R6, R6, -R11 ;  /* 0x8000000b06068221 */ /* 0x004fe20000000000 */
[----:B------:R-:W-:-:S03]  /*05f0*/  VIADD R11, R7, 0x280 ;  /* 0x00000280070b7836 */ /* 0x000fc60000000000 */
[----:B------:R-:W-:Y:S01]  /*0600*/  @!P0 FADD R23, |R6|, -RZ ;  /* 0x800000ff06178221 */ /* 0x000fe20000000200 */
[----:B------:R-:W-:Y:S02]  /*0610*/  LOP3.LUT R6, R10, 0x7ffffff8, RZ, 0xc0, !PT ;  /* 0x7ffffff80a067812 */ /* 0x000fe400078ec0ff */
[----:B------:R-:W-:Y:S02]  /*0620*/  ISETP.GE.AND P3, PT, R11, R0, PT ;  /* 0x000000000b00720c */ /* 0x000fe40003f66270 */
[----:B------:R0:W-:Y:S01]  /*0630*/  @!P0 STG.E desc[UR14][R16.64], R23 ;  /* 0x0000001710008986 */ /* 0x0001e2000c10190e */
[----:B------:R-:W-:Y:S01]  /*0640*/  ISETP.NE.AND P0, PT, R6, 0x8, PT ;  /* 0x000000080600780c */ /* 0x000fe20003f05270 */
[----:B------:R-:W-:-:S12]  /*0650*/  @P6 BRA `(.L_x_8) ;  /* 0x0000000000146947 */ /* 0x000fd80003800000 */
[----:B------:R-:W2:Y:S04]  /*0660*/  LDG.E R10, desc[UR14][R12.64+0x200] ;  /* 0x0002000e0c0a7981 */ /* 0x000ea8000c1e1900 */
[----:B------:R-:W2:Y:S02]  /*0670*/  LDG.E R11, desc[UR14][R14.64+0x200] ;  /* 0x0002000e0e0b7981 */ /* 0x000ea4000c1e1900 */
[----:B--2---:R-:W-:-:S04]  /*0680*/  FADD R10, R10, -R11 ;  /* 0x8000000b0a0a7221 */ /* 0x004fc80000000000 */
[----:B------:R-:W-:-:S05]  /*0690*/  FADD R11, |R10|, -RZ ;  /* 0x800000ff0a0b7221 */ /* 0x000fca0000000200 */
[----:B------:R1:W-:Y:S02]  /*06a0*/  STG.E desc[UR14][R16.64+0x200], R11 ;  /* 0x0002000b10007986 */ /* 0x0003e4000c10190e */
.L_x_8:
[----:B------:R-:W-:Y:S05]  /*06b0*/  BSYNC.RECONVERGENT B0 ;  /* 0x0000000000007941 */ /* 0x000fea0003800200 */
.L_x_7:
[----:B------:R-:W-:Y:S04]  /*06c0*/  BSSY.RECONVERGENT B0, `(.L_x_9) ;  /* 0x0000007000007945 */ /* 0x000fe80003800200 */
[----:B------:R-:W-:Y:S05]  /*06d0*/  @P5 BRA `(.L_x_10) ;  /* 0x0000000000145947 */ /* 0x000fea0003800000 */
[----:B------:R-:W2:Y:S04]  /*06e0*/  LDG.E R10, desc[UR14][R12.64+0x400] ;  /* 0x0004000e0c0a7981 */ /* 0x000ea8000c1e1900 */
[----:B-1----:R-:W2:Y:S02]  /*06f0*/  LDG.E R11, desc[UR14][R14.64+0x400] ;  /* 0x0004000e0e0b7981 */ /* 0x002ea4000c1e1900 */
[----:B--2---:R-:W-:-:S04]  /*0700*/  FADD R10, R10, -R11 ;  /* 0x8000000b0a0a7221 */ /* 0x004fc80000000000 */
[----:B------:R-:W-:-:S05]  /*0710*/  FADD R11, |R10|, -RZ ;  /* 0x800000ff0a0b7221 */ /* 0x000fca0000000200 */
[----:B------:R2:W-:Y:S02]  /*0720*/  STG.E desc[UR14][R16.64+0x400], R11 ;  /* 0x0004000b10007986 */ /* 0x0005e4000c10190e */
.L_x_10:
[----:B------:R-:W-:Y:S05]  /*0730*/  BSYNC.RECONVERGENT B0 ;  /* 0x0000000000007941 */ /* 0x000fea0003800200 */
.L_x_9:
[----:B------:R-:W-:Y:S04]  /*0740*/  BSSY.RECONVERGENT B0, `(.L_x_11) ;  /* 0x0000007000007945 */ /* 0x000fe80003800200 */
[----:B------:R-:W-:Y:S05]  /*0750*/  @P4 BRA `(.L_x_12) ;  /* 0x0000000000144947 */ /* 0x000fea0003800000 */
[----:B------:R-:W3:Y:S04]  /*0760*/  LDG.E R10, desc[UR14][R12.64+0x600] ;  /* 0x0006000e0c0a7981 */ /* 0x000ee8000c1e1900 */
[----:B-12---:R-:W3:Y:S02]  /*0770*/  LDG.E R11, desc[UR14][R14.64+0x600] ;  /* 0x0006000e0e0b7981 */ /* 0x006ee4000c1e1900 */
[----:B---3--:R-:W-:-:S04]  /*0780*/  FADD R10, R10, -R11 ;  /* 0x8000000b0a0a7221 */ /* 0x008fc80000000000 */
[----:B------:R-:W-:-:S05]  /*0790*/  FADD R11, |R10|, -RZ ;  /* 0x800000ff0a0b7221 */ /* 0x000fca0000000200 */
[----:B------:R3:W-:Y:S02]  /*07a0*/  STG.E desc[UR14][R16.64+0x600], R11 ;  /* 0x0006000b10007986 */ /* 0x0007e4000c10190e */
.L_x_12:
[----:B------:R-:W-:Y:S05]  /*07b0*/  BSYNC.RECONVERGENT B0 ;  /* 0x0000000000007941 */ /* 0x000fea0003800200 */
.L_x_11:
[----:B------:R-:W-:Y:S04]  /*07c0*/  BSSY.RECONVERGENT B0, `(.L_x_13) ;  /* 0x0000007000007945 */ /* 0x000fe80003800200 */
[----:B------:R-:W-:Y:S05]  /*07d0*/  @P3 BRA `(.L_x_14) ;  /* 0x0000000000143947 */ /* 0x000fea0003800000 */
[----:B------:R-:W4:Y:S04]  /*07e0*/  LDG.E R10, desc[UR14][R12.64+0x800] ;  /* 0x0008000e0c0a7981 */ /* 0x000f28000c1e1900 */
[----:B-123--:R-:W4:Y:S02]  /*07f0*/  LDG.E R11, desc[UR14][R14.64+0x800] ;  /* 0x0008000e0e0b7981 */ /* 0x00ef24000c1e1900 */
[----:B----4-:R-:W-:-:S04]  /*0800*/  FADD R10, R10, -R11 ;  /* 0x8000000b0a0a7221 */ /* 0x010fc80000000000 */
[----:B------:R-:W-:-:S05]  /*0810*/  FADD R11, |R10|, -RZ ;  /* 0x800000ff0a0b7221 */ /* 0x000fca0000000200 */
[----:B------:R4:W-:Y:S02]  /*0820*/  STG.E desc[UR14][R16.64+0x800], R11 ;  /* 0x0008000b10007986 */ /* 0x0009e4000c10190e */
.L_x_14:
[----:B------:R-:W-:Y:S05]  /*0830*/  BSYNC.RECONVERGENT B0 ;  /* 0x0000000000007941 */ /* 0x000fea0003800200 */
.L_x_13:
[----:B------:R-:W-:Y:S04]  /*0840*/  BSSY.RECONVERGENT B0, `(.L_x_15) ;  /* 0x0000007000007945 */ /* 0x000fe80003800200 */
[----:B------:R-:W-:Y:S05]  /*0850*/  @P2 BRA `(.L_x_16) ;  /* 0x0000000000142947 */ /* 0x000fea0003800000 */
[----:B------:R-:W5:Y:S04]  /*0860*/  LDG.E R10, desc[UR14][R12.64+0xa00] ;  /* 0x000a000e0c0a7981 */ /* 0x000f68000c1e1900 */
[----:B-1234-:R-:W5:Y:S02]  /*0870*/  LDG.E R11, desc[UR14][R14.64+0xa00] ;  /* 0x000a000e0e0b7981 */ /* 0x01ef64000c1e1900 */
[----:B-----5:R-:W-:-:S04]  /*0880*/  FADD R10, R10, -R11 ;  /* 0x8000000b0a0a7221 */ /* 0x020fc80000000000 */
[----:B------:R-:W-:-:S05]  /*0890*/  FADD R11, |R10|, -RZ ;  /* 0x800000ff0a0b7221 */ /* 0x000fca0000000200 */
[----:B------:R1:W-:Y:S02]  /*08a0*/  STG.E desc[UR14][R16.64+0xa00], R11 ;  /* 0x000a000b10007986 */ /* 0x0003e4000c10190e */
.L_x_16:
[----:B------:R-:W-:Y:S05]  /*08b0*/  BSYNC.RECONVERGENT B0 ;  /* 0x0000000000007941 */ /* 0x000fea0003800200 */
.L_x_15:
[----:B------:R-:W-:Y:S04]  /*08c0*/  BSSY.RECONVERGENT B0, `(.L_x_17) ;  /* 0x0000007000007945 */ /* 0x000fe80003800200 */
[----:B------:R-:W-:Y:S05]  /*08d0*/  @P1 BRA `(.L_x_18) ;  /* 0x0000000000141947 */ /* 0x000fea0003800000 */
[----:B------:R-:W5:Y:S04]  /*08e0*/  LDG.E R12, desc[UR14][R12.64+0xc00] ;  /* 0x000c000e0c0c7981 */ /* 0x000f68000c1e1900 */
[----:B------:R-:W5:Y:S02]  /*08f0*/  LDG.E R15, desc[UR14][R14.64+0xc00] ;  /* 0x000c000e0e0f7981 */ /* 0x000f64000c1e1900 */
[----:B-----5:R-:W-:-:S04]  /*0900*/  FADD R10, R12, -R15 ;  /* 0x8000000f0c0a7221 */ /* 0x020fc80000000000 */
[----:B-1234-:R-:W-:-:S05]  /*0910*/  FADD R11, |R10|, -RZ ;  /* 0x800000ff0a0b7221 */ /* 0x01efca0000000200 */
[----:B------:R1:W-:Y:S02]  /*0920*/  STG.E desc[UR14][R16.64+0xc00], R11 ;  /* 0x000c000b10007986 */ /* 0x0003e4000c10190e */
.L_x_18:
[----:B------:R-:W-:Y:S05]  /*0930*/  BSYNC.RECONVERGENT B0 ;  /* 0x0000000000007941 */ /* 0x000fea0003800200 */
.L_x_17:
[----:B------:R-:W-:Y:S05]  /*0940*/  @!P0 BRA `(.L_x_6) ;  /* 0x0000000400148947 */ /* 0x000fea0003800000 */
[----:B01234-:R-:W-:-:S07]  /*0950*/  MOV R16, 0x8 ;  /* 0x0000000800107802 */ /* 0x01ffce0000000f00 */
.L_x_21:
[----:B0-----:R-:W-:-:S04]  /*0960*/  LEA R17, R16, R7, 0x7 ;  /* 0x0000000710117211 */ /* 0x001fc800078e38ff */
        /* <DEDUP_REMOVED lines=9> */
[----:B--2---:R-:W-:-:S04]  /*0a00*/  @!P0 FADD R12, R10, -R23 ;  /* 0x800000170a0c8221 */ /* 0x004fc80000000000 */
[----:B------:R-:W-:Y:S01]  /*0a10*/  @!P0 FADD R27, |R12|, -RZ ;  /* 0x800000ff0c1b8221 */ /* 0x000fe20000000200 */
[----:B------:R-:W-:-:S04]  /*0a20*/  IMAD.WIDE R12, R25, 0x4, R2 ;  /* 0x00000004190c7825 */ /* 0x000fc800078e0202 */
[----:B------:R0:W-:Y:S04]  /*0a30*/  @!P0 STG.E desc[UR14][R18.64], R27 ;  /* 0x0000001b12008986 */ /* 0x0001e8000c10190e */
[----:B------:R-:W2:Y:S04]  /*0a40*/  @!P1 LDG.E R21, desc[UR14][R14.64] ;  /* 0x0000000e0e159981 */ /* 0x000ea8000c1e1900 */
[----:B------:R-:W2:Y:S01]  /*0a50*/  @!P1 LDG.E R10, desc[UR14][R12.64] ;  /* 0x0000000e0c0a9981 */ /* 0x000ea2000c1e1900 */
[----:B------:R-:W-:-:S04]  /*0a60*/  IADD3 R11, PT, PT, R17, 0x100, RZ ;  /* 0x00000100110b7810 */ /* 0x000fc80007ffe0ff */
[----:B------:R-:W-:Y:S01]  /*0a70*/  ISETP.GE.AND P0, PT, R11, R0, PT ;  /* 0x000000000b00720c */ /* 0x000fe20003f06270 */
[----:B--2---:R-:W-:Y:S01]  /*0a80*/  @!P1 FADD R21, R21, -R10 ;  /* 0x8000000a15159221 */ /* 0x004fe20000000000 */
[----:B------:R-:W-:-:S04]  /*0a90*/  IMAD.WIDE R10, R25, 0x4, R8 ;  /* 0x00000004190a7825 */ /* 0x000fc800078e0208 */
[----:B------:R-:W-:-:S05]  /*0aa0*/  @!P1 FADD R23, |R21|, -RZ ;  /* 0x800000ff15179221 */ /* 0x000fca0000000200 */
[----:B------:R1:W-:Y:S04]  /*0ab0*/  @!P1 STG.E desc[UR14][R10.64], R23 ;  /* 0x000000170a009986 */ /* 0x0003e8000c10190e */
[----:B------:R-:W2:Y:S04]  /*0ac0*/  @!P0 LDG.E R21, desc[UR14][R14.64+0x200] ;  /* 0x0002000e0e158981 */ /* 0x000ea8000c1e1900 */
[----:B------:R-:W2:Y:S01]  /*0ad0*/  @!P0 LDG.E R22, desc[UR14][R12.64+0x200] ;  /* 0x0002000e0c168981 */ /* 0x000ea2000c1e1900 */
[----:B0-----:R-:W-:-:S04]  /*0ae0*/  IADD3 R19, PT, PT, R17, 0x180, RZ ;  /* 0x0000018011137810 */ /* 0x001fc80007ffe0ff */
[----:B------:R-:W-:Y:S01]  /*0af0*/  ISETP.GE.AND P1, PT, R19, R0, PT ;  /* 0x000000001300720c */ /* 0x000fe20003f26270 */
[----:B--2---:R-:W-:-:S04]  /*0b00*/  @!P0 FADD R21, R21, -R22 ;  /* 0x8000001615158221 */ /* 0x004fc80000000000 */
[----:B------:R-:W-:-:S05]  /*0b10*/  @!P0 FADD R25, |R21|, -RZ ;  /* 0x800000ff15198221 */ /* 0x000fca0000000200 */
[----:B------:R0:W-:Y:S04]  /*0b20*/  @!P0 STG.E desc[UR14][R10.64+0x200], R25 ;  /* 0x000200190a008986 */ /* 0x0001e8000c10190e */
[----:B------:R-:W2:Y:S04]  /*0b30*/  @!P1 LDG.E R18, desc[UR14][R14.64+0x400] ;  /* 0x0004000e0e129981 */ /* 0x000ea8000c1e1900 */
[----:B------:R-:W2:Y:S01]  /*0b40*/  @!P1 LDG.E R21, desc[UR14][R12.64+0x400] ;  /* 0x0004000e0c159981 */ /* 0x000ea2000c1e1900 */
[----:B------:R-:W-:-:S05]  /*0b50*/  VIADD R19, R17, 0x200 ;  /* 0x0000020011137836 */ /* 0x000fca0000000000 */
[----:B------:R-:W-:Y:S01]  /*0b60*/  ISETP.GE.AND P0, PT, R19, R0, PT ;  /* 0x000000001300720c */ /* 0x000fe20003f06270 */
[----:B--2---:R-:W-:-:S04]  /*0b70*/  @!P1 FADD R18, R18, -R21 ;  /* 0x8000001512129221 */ /* 0x004fc80000000000 */
[----:B-1----:R-:W-:-:S05]  /*0b80*/  @!P1 FADD R23, |R18|, -RZ ;  /* 0x800000ff12179221 */ /* 0x002fca0000000200 */
[----:B------:R1:W-:Y:S04]  /*0b90*/  @!P1 STG.E desc[UR14][R10.64+0x400], R23 ;  /* 0x000400170a009986 */ /* 0x0003e8000c10190e */
[----:B------:R-:W2:Y:S04]  /*0ba0*/  @!P0 LDG.E R18, desc[UR14][R14.64+0x600] ;  /* 0x0006000e0e128981 */ /* 0x000ea8000c1e1900 */
[----:B------:R-:W2:Y:S01]  /*0bb0*/  @!P0 LDG.E R21, desc[UR14][R12.64+0x600] ;  /* 0x0006000e0c158981 */ /* 0x000ea2000c1e1900 */
[----:B------:R-:W-:-:S04]  /*0bc0*/  IADD3 R19, PT, PT, R17, 0x280, RZ ;  /* 0x0000028011137810 */ /* 0x000fc80007ffe0ff */
[----:B------:R-:W-:Y:S01]  /*0bd0*/  ISETP.GE.AND P1, PT, R19, R0, PT ;  /* 0x000000001300720c */ /* 0x000fe20003f26270 */
[----:B--2---:R-:W-:-:S04]  /*0be0*/  @!P0 FADD R18, R18, -R21 ;  /* 0x8000001512128221 */ /* 0x004fc80000000000 */
[----:B0-----:R-:W-:-:S05]  /*0bf0*/  @!P0 FADD R25, |R18|, -RZ ;  /* 0x800000ff12198221 */ /* 0x001fca0000000200 */
[----:B------:R1:W-:Y:S04]  /*0c00*/  @!P0 STG.E desc[UR14][R10.64+0x600], R25 ;  /* 0x000600190a008986 */ /* 0x0003e8000c10190e */
[----:B------:R-:W2:Y:S04]  /*0c10*/  @!P1 LDG.E R18, desc[UR14][R14.64+0x800] ;  /* 0x0008000e0e129981 */ /* 0x000ea8000c1e1900 */
[----:B------:R-:W2:Y:S01]  /*0c20*/  @!P1 LDG.E R21, desc[UR14][R12.64+0x800] ;  /* 0x0008000e0c159981 */ /* 0x000ea2000c1e1900 */
[----:B------:R-:W-:-:S04]  /*0c30*/  IADD3 R19, PT, PT, R17, 0x300, RZ ;  /* 0x0000030011137810 */ /* 0x000fc80007ffe0ff */
[----:B------:R-:W-:Y:S01]  /*0c40*/  ISETP.GE.AND P0, PT, R19, R0, PT ;  /* 0x000000001300720c */ /* 0x000fe20003f06270 */
[----:B--2---:R-:W-:-:S04]  /*0c50*/  @!P1 FADD R18, R18, -R21 ;  /* 0x8000001512129221 */ /* 0x004fc80000000000 */
[----:B------:R-:W-:-:S05]  /*0c60*/  @!P1 FADD R21, |R18|, -RZ ;  /* 0x800000ff12159221 */ /* 0x000fca0000000200 */
[----:B------:R1:W-:Y:S04]  /*0c70*/  @!P1 STG.E desc[UR14][R10.64+0x800], R21 ;  /* 0x000800150a009986 */ /* 0x0003e8000c10190e */
[----:B------:R-:W2:Y:S04]  /*0c80*/  @!P0 LDG.E R18, desc[UR14][R14.64+0xa00] ;  /* 0x000a000e0e128981 */ /* 0x000ea8000c1e1900 */
[----:B------:R-:W2:Y:S01]  /*0c90*/  @!P0 LDG.E R19, desc[UR14][R12.64+0xa00] ;  /* 0x000a000e0c138981 */ /* 0x000ea2000c1e1900 */
[----:B------:R-:W-:Y:S01]  /*0ca0*/  IADD3 R17, PT, PT, R17, 0x380, RZ ;  /* 0x0000038011117810 */ /* 0x000fe20007ffe0ff */
[----:B------:R-:W-:Y:S01]  /*0cb0*/  BSSY.RECONVERGENT B0, `(.L_x_19) ;  /* 0x000000d000007945 */ /* 0x000fe20003800200 */
[----:B------:R-:W-:-:S04]  /*0cc0*/  IADD3 R16, PT, PT, R16, 0x8, RZ ;  /* 0x0000000810107810 */ /* 0x000fc80007ffe0ff */
[----:B------:R-:W-:Y:S01]  /*0cd0*/  ISETP.NE.AND P1, PT, R16, R6, PT ;  /* 0x000000061000720c */ /* 0x000fe20003f25270 */
[----:B--2---:R-:W-:-:S04]  /*0ce0*/  @!P0 FADD R18, R18, -R19 ;  /* 0x8000001312128221 */ /* 0x004fc80000000000 */
[----:B------:R-:W-:-:S05]  /*0cf0*/  @!P0 FADD R19, |R18|, -RZ ;  /* 0x800000ff12138221 */ /* 0x000fca0000000200 */
[----:B------:R1:W-:Y:S01]  /*0d00*/  @!P0 STG.E desc[UR14][R10.64+0xa00], R19 ;  /* 0x000a00130a008986 */ /* 0x0003e2000c10190e */
[----:B------:R-:W-:-:S13]  /*0d10*/  ISETP.GE.AND P0, PT, R17, R0, PT ;  /* 0x000000001100720c */ /* 0x000fda0003f06270 */
[----:B-1----:R-:W-:Y:S05]  /*0d20*/  @P0 BRA `(.L_x_20) ;  /* 0x0000000000140947 */ /* 0x002fea0003800000 */
[----:B------:R-:W2:Y:S04]  /*0d30*/  LDG.E R14, desc[UR14][R14.64+0xc00] ;  /* 0x000c000e0e0e7981 */ /* 0x000ea8000c1e1900 */
[----:B------:R-:W2:Y:S02]  /*0d40*/  LDG.E R13, desc[UR14][R12.64+0xc00] ;  /* 0x000c000e0c0d7981 */ /* 0x000ea4000c1e1900 */
[----:B--2---:R-:W-:-:S04]  /*0d50*/  FADD R17, R14, -R13 ;  /* 0x8000000d0e117221 */ /* 0x004fc80000000000 */
[----:B------:R-:W-:-:S05]  /*0d60*/  FADD R17, |R17|, -RZ ;  /* 0x800000ff11117221 */ /* 0x000fca0000000200 */
[----:B------:R0:W-:Y:S02]  /*0d70*/  STG.E desc[UR14][R10.64+0xc00], R17 ;  /* 0x000c00110a007986 */ /* 0x0001e4000c10190e */
.L_x_20:
[----:B------:R-:W-:Y:S05]  /*0d80*/  BSYNC.RECONVERGENT B0 ;  /* 0x0000000000007941 */ /* 0x000fea0003800200 */
.L_x_19:
[----:B------:R-:W-:Y:S05]  /*0d90*/  @P1 BRA `(.L_x_21) ;  /* 0xfffffff800f01947 */ /* 0x000fea000383ffff */
.L_x_6:
[----:B------:R-:W-:-:S13]  /*0da0*/  ISETP.NE.AND P0, PT, R20, RZ, PT ;  /* 0x000000ff1400720c */ /* 0x000fda0003f05270 */
[----:B------:R-:W-:Y:S05]  /*0db0*/  @!P0 EXIT ;  /* 0x000000000000894d */ /* 0x000fea0003800000 */
[----:B0-----:R-:W0:Y:S01]  /*0dc0*/  LDC R10, c[0x0][0x388] ;  /* 0x0000e200ff0a7b82 */ /* 0x001e220000000800 */
[----:B------:R-:W-:Y:S02]  /*0dd0*/  ISETP.GE.U32.AND P0, PT, R20, 0x4, PT ;  /* 0x000000041400780c */ /* 0x000fe40003f06070 */
[----:B0-----:R-:W-:-:S04]  /*0de0*/  LOP3.LUT R24, R10, 0x3, RZ, 0xc0, !PT ;  /* 0x000000030a187812 */ /* 0x001fc800078ec0ff */
[----:B------:R-:W-:-:S07]  /*0df0*/  ISETP.NE.AND P2, PT, R24, RZ, PT ;  /* 0x000000ff1800720c */ /* 0x000fce0003f45270 */
[----:B------:R-:W-:Y:S06]  /*0e00*/  @!P0 BRA `(.L_x_22) ;  /* 0x0000000000a48947 */ /* 0x000fec0003800000 */
[----:B-1234-:R-:W-:-:S04]  /*0e10*/  LEA R11, R6, R7, 0x7 ;  /* 0x00000007060b7211 */ /* 0x01efc800078e38ff */
[----:B------:R-:W-:-:S13]  /*0e20*/  ISETP.GE.AND P0, PT, R11, R0, PT ;  /* 0x000000000b00720c */ /* 0x000fda0003f06270 */
[----:B------:R-:W-:-:S04]  /*0e30*/  @!P0 IMAD.WIDE R16, R11, 0x4, R4 ;  /* 0x000000040b108825 */ /* 0x000fc800078e0204 */
[C---:B------:R-:W-:Y:S02]  /*0e40*/  @!P0 IMAD.WIDE R18, R11.reuse, 0x4, R2 ;  /* 0x000000040b128825 */ /* 0x040fe400078e0202 */
[----:B------:R-:W2:Y:S04]  /*0e50*/  @!P0 LDG.E R16, desc[UR14][R16.64] ;  /* 0x0000000e10108981 */ /* 0x000ea8000c1e1900 */
[----:B------:R-:W2:Y:S01]  /*0e60*/  @!P0 LDG.E R19, desc[UR14][R18.64] ;  /* 0x0000000e12138981 */ /* 0x000ea2000c1e1900 */
[C---:B------:R-:W-:Y:S01]  /*0e70*/  IADD3 R23, PT, PT, R11.reuse, 0x80, RZ ;  /* 0x000000800b177810 */ /* 0x040fe20007ffe0ff */
[----:B------:R-:W-:-:S03]  /*0e80*/  @!P0 IMAD.WIDE R12, R11, 0x4, R8 ;  /* 0x000000040b0c8825 */ /* 0x000fc600078e0208 */
[----:B------:R-:W-:-:S13]  /*0e90*/  ISETP.GE.AND P1, PT, R23, R0, PT ;  /* 0x000000001700720c */ /* 0x000fda0003f26270 */
[----:B------:R-:W-:-:S04]  /*0ea0*/  @!P1 IMAD.WIDE R20, R23, 0x4, R4 ;  /* 0x0000000417149825 */ /* 0x000fc800078e0204 */
[----:B--2---:R-:W-:-:S04]  /*0eb0*/  @!P0 FADD R14, R16, -R19 ;  /* 0x80000013100e8221 */ /* 0x004fc80000000000 */
[----:B------:R-:W-:Y:S01]  /*0ec0*/  @!P0 FADD R25, |R14|, -RZ ;  /* 0x800000ff0e198221 */ /* 0x000fe20000000200 */
[----:B------:R-:W-:-:S04]  /*0ed0*/  @!P1 IMAD.WIDE R14, R23, 0x4, R2 ;  /* 0x00000004170e9825 */ /* 0x000fc800078e0202 */
[----:B------:R0:W-:Y:S04]  /*0ee0*/  @!P0 STG.E desc[UR14][R12.64], R25 ;  /* 0x000000190c008986 */ /* 0x0001e8000c10190e */
[----:B------:R-:W2:Y:S04]  /*0ef0*/  @!P1 LDG.E R20, desc[UR14][R20.64] ;  /* 0x0000000e14149981 */ /* 0x000ea8000c1e1900 */
[----:B------:R-:W2:Y:S01]  /*0f00*/  @!P1 LDG.E R15, desc[UR14][R14.64] ;  /* 0x0000000e0e0f9981 */ /* 0x000ea2000c1e1900 */
[----:B------:R-:W-:Y:S01]  /*0f10*/  IADD3 R29, PT, PT, R11, 0x100, RZ ;  /* 0x000001000b1d7810 */ /* 0x000fe20007ffe0ff */
        /* <DEDUP_REMOVED lines=9> */
[----:B------:R-:W-:Y:S02]  /*0fb0*/  VIADD R26, R11, 0x180 ;  /* 0x000001800b1a7836 */ /* 0x000fe40000000000 */
[----:B0-----:R-:W-:-:S03]  /*0fc0*/  @!P0 IMAD.WIDE R12, R29, 0x4, R8 ;  /* 0x000000041d0c8825 */ /* 0x001fc600078e0208 */
[----:B------:R-:W-:-:S13]  /*0fd0*/  ISETP.GE.AND P1, PT, R26, R0, PT ;  /* 0x000000001a00720c */ /* 0x000fda0003f26270 */
[----:B------:R-:W-:-:S04]  /*0fe0*/  @!P1 IMAD.WIDE R14, R26, 0x4, R4 ;  /* 0x000000041a0e9825 */ /* 0x000fc800078e0204 */
[----:B------:R-:W-:-:S04]  /*0ff0*/  @!P1 IMAD.WIDE R20, R26, 0x4, R2 ;  /* 0x000000041a149825 */ /* 0x000fc800078e0202 */
[----:B--2---:R-:W-:-:S04]  /*1000*/  @!P0 FADD R11, R22, -R19 ;  /* 0x80000013160b8221 */ /* 0x004fc80000000000 */
[----:B------:R-:W-:-:S05]  /*1010*/  @!P0 FADD R25, |R11|, -RZ ;  /* 0x800000ff0b198221 */ /* 0x000fca0000000200 */
[----:B------:R0:W-:Y:S04]  /*1020*/  @!P0 STG.E desc[UR14][R12.64], R25 ;  /* 0x000000190c008986 */ /* 0x0001e8000c10190e */
[----:B------:R-:W2:Y:S04]  /*1030*/  @!P1 LDG.E R14, desc[UR14][R14.64] ;  /* 0x0000000e0e0e9981 */ /* 0x000ea8000c1e1900 */
[----:B------:R-:W2:Y:S01]  /*1040*/  @!P1 LDG.E R21, desc[UR14][R20.64] ;  /* 0x0000000e14159981 */ /* 0x000ea2000c1e1900 */
[----:B-1----:R-:W-:Y:S01]  /*1050*/  @!P1 IMAD.WIDE R16, R26, 0x4, R8 ;  /* 0x000000041a109825 */ /* 0x002fe200078e0208 */
[----:B------:R-:W-:-:S03]  /*1060*/  IADD3 R6, PT, PT, R6, 0x4, RZ ;  /* 0x0000000406067810 */ /* 0x000fc60007ffe0ff */
[----:B--2---:R-:W-:-:S04]  /*1070*/  @!P1 FADD R11, R14, -R21 ;  /* 0x800000150e0b9221 */ /* 0x004fc80000000000 */
[----:B------:R-:W-:-:S05]  /*1080*/  @!P1 FADD R11, |R11|, -RZ ;  /* 0x800000ff0b0b9221 */ /* 0x000fca0000000200 */
[----:B------:R0:W-:Y:S02]  /*1090*/  @!P1 STG.E desc[UR14][R16.64], R11 ;  /* 0x0000000b10009986 */ /* 0x0001e4000c10190e */
.L_x_22:
[----:B------:R-:W-:Y:S05]  /*10a0*/  @!P2 EXIT ;  /* 0x000000000000a94d */ /* 0x000fea0003800000 */
[----:B------:R-:W-:Y:S02]  /*10b0*/  ISETP.NE.AND P0, PT, R24, 0x1, PT ;  /* 0x000000011800780c */ /* 0x000fe40003f05270 */
[----:B------:R-:W-:-:S04]  /*10c0*/  LOP3.LUT R10, R10, 0x1, RZ, 0xc0, !PT ;  /* 0x000000010a0a7812 */ /* 0x000fc800078ec0ff */
[----:B------:R-:W-:-:S07]  /*10d0*/  ISETP.NE.U32.AND P2, PT, R10, 0x1, PT ;  /* 0x000000010a00780c */ /* 0x000fce0003f45070 */
[----:B------:R-:W-:Y:S06]  /*10e0*/  @!P0 BRA `(.L_x_23) ;  /* 0x0000000000548947 */ /* 0x000fec0003800000 */
[----:B------:R-:W-:-:S04]  /*10f0*/  LEA R15, R6, R7, 0x7 ;  /* 0x00000007060f7211 */ /* 0x000fc800078e38ff */
[----:B------:R-:W-:-:S13]  /*1100*/  ISETP.GE.AND P0, PT, R15, R0, PT ;  /* 0x000000000f00720c */ /* 0x000fda0003f06270 */
[----:B01234-:R-:W-:-:S04]  /*1110*/  @!P0 IMAD.WIDE R10, R15, 0x4, R4 ;  /* 0x000000040f0a8825 */ /* 0x01ffc800078e0204 */
        /* <DEDUP_REMOVED lines=13> */
[----:B------:R-:W-:Y:S01]  /*11f0*/  @!P1 IMAD.WIDE R10, R23, 0x4, R8 ;  /* 0x00000004170a9825 */ /* 0x000fe200078e0208 */
[----:B------:R-:W-:-:S03]  /*1200*/  IADD3 R6, PT, PT, R6, 0x2, RZ ;  /* 0x0000000206067810 */ /* 0x000fc60007ffe0ff */
[----:B--2---:R-:W-:-:S04]  /*1210*/  @!P1 FADD R12, R16, -R19 ;  /* 0x80000013100c9221 */ /* 0x004fc80000000000 */
[----:B------:R-:W-:-:S05]  /*1220*/  @!P1 FADD R13, |R12|, -RZ ;  /* 0x800000ff0c0d9221 */ /* 0x000fca0000000200 */
[----:B------:R0:W-:Y:S02]  /*1230*/  @!P1 STG.E desc[UR14][R10.64], R13 ;  /* 0x0000000d0a009986 */ /* 0x0001e4000c10190e */
.L_x_23:
[----:B------:R-:W-:Y:S05]  /*1240*/  @P2 EXIT ;  /* 0x000000000000294d */ /* 0x000fea0003800000 */
[----:B------:R-:W-:-:S04]  /*1250*/  LEA R7, R6, R7, 0x7 ;  /* 0x0000000706077211 */ /* 0x000fc800078e38ff */
[----:B------:R-:W-:-:S13]  /*1260*/  ISETP.GE.AND P0, PT, R7, R0, PT ;  /* 0x000000000700720c */ /* 0x000fda0003f06270 */
[----:B------:R-:W-:Y:S05]  /*1270*/  @P0 EXIT ;  /* 0x000000000000094d */ /* 0x000fea0003800000 */
[----:B------:R-:W-:-:S04]  /*1280*/  IMAD.WIDE R4, R7, 0x4, R4 ;  /* 0x0000000407047825 */ /* 0x000fc800078e0204 */
[C---:B------:R-:W-:Y:S02]  /*1290*/  IMAD.WIDE R2, R7.reuse, 0x4, R2 ;  /* 0x0000000407027825 */ /* 0x040fe400078e0202 */
[----:B------:R-:W5:Y:S04]  /*12a0*/  LDG.E R4, desc[UR14][R4.64] ;  /* 0x0000000e04047981 */ /* 0x000f68000c1e1900 */
[----:B------:R-:W5:Y:S01]  /*12b0*/  LDG.E R3, desc[UR14][R2.64] ;  /* 0x0000000e02037981 */ /* 0x000f62000c1e1900 */
[----:B------:R-:W-:-:S04]  /*12c0*/  IMAD.WIDE R8, R7, 0x4, R8 ;  /* 0x0000000407087825 */ /* 0x000fc800078e0208 */
[----:B-----5:R-:W-:-:S04]  /*12d0*/  FADD R0, R4, -R3 ;  /* 0x8000000304007221 */ /* 0x020fc80000000000 */
[----:B------:R-:W-:-:S05]  /*12e0*/  FADD R7, |R0|, -RZ ;  /* 0x800000ff00077221 */ /* 0x000fca0000000200 */
[----:B------:R-:W-:Y:S01]  /*12f0*/  STG.E desc[UR14][R8.64], R7 ;  /* 0x0000000708007986 */ /* 0x000fe2000c10190e */
[----:B------:R-:W-:Y:S05]  /*1300*/  EXIT ;  /* 0x000000000000794d */ /* 0x000fea0003800000 */
.L_x_5:
[----:B------:R-:W-:-:S13]  /*1310*/  ISETP.GE.AND P0, PT, R10, 0x1, PT ;  /* 0x000000010a00780c */ /* 0x000fda0003f06270 */
[----:B------:R-:W-:Y:S05]  /*1320*/  @!P0 EXIT ;  /* 0x000000000000894d */ /* 0x000fea0003800000 */
[----:B------:R-:W-:Y:S01]  /*1330*/  ISETP.GE.U32.AND P0, PT, R10, 0x8, PT ;  /* 0x000000080a00780c */ /* 0x000fe20003f06070 */
[----:B------:R-:W-:-:S12]  /*1340*/  HFMA2 R0, -RZ, RZ, 0, 0 ;  /* 0x00000000ff007431 */ /* 0x000fd800000001ff */
[----:B------:R-:W-:Y:S05]  /*1350*/  @!P0 BRA `(.L_x_24) ;  /* 0x0000000400408947 */ /* 0x000fea0003800000 */
[----:B------:R-:W0:Y:S01]  /*1360*/  LDC.64 R12, c[0x0][0x398] ;  /* 0x0000e600ff0c7b82 */ /* 0x000e220000000a00 */
[----:B------:R-:W-:Y:S01]  /*1370*/  UIADD3 UR4, UP2, UPT, UR13, 0x600, URZ ;  /* 0x000006000d047890 */ /* 0x000fe2000ff5e0ff */
[----:B------:R-:W-:-:S03]  /*1380*/  LOP3.LUT R0, R10, 0x7ffffff8, RZ, 0xc0, !PT ;  /* 0x7ffffff80a007812 */ /* 0x000fc600078ec0ff */
[----:B------:R-:W-:Y:S02]  /*1390*/  UIADD3 UR10, UP1, UPT, UR4, UR10, URZ ;  /* 0x0000000a040a7290 */ /* 0x000fe4000ff3e0ff */
[----:B------:R-:W-:Y:S01]  /*13a0*/  UIADD3 UR8, UP0, UPT, UR4, UR8, URZ ;  /* 0x0000000804087290 */ /* 0x000fe2000ff1e0ff */
[----:B------:R-:W1:Y:S01]  /*13b0*/  LDC.64 R8, c[0x0][0x390] ;  /* 0x0000e400ff087b82 */ /* 0x000e620000000a00 */
[----:B------:R-:W-:Y:S01]  /*13c0*/  UIADD3.X UR5, UPT, UPT, URZ, UR16, URZ, UP2, !UPT ;  /* 0x00000010ff057290 */ /* 0x000fe200097fe4ff */
[----:B------:R-:W-:Y:S01]  /*13d0*/  IMAD.MOV R0, RZ, RZ, -R0 ;  /* 0x000000ffff007224 */ /* 0x000fe200078e0a00 */
[----:B------:R-:W-:Y:S02]  /*13e0*/  UIADD3 UR4, UP2, UPT, UR4, UR6, URZ ;  /* 0x0000000604047290 */ /* 0x000fe4000ff5e0ff */
[----:B------:R-:W-:Y:S02]  /*13f0*/  UIADD3.X UR11, UPT, UPT, UR5, UR11, URZ, UP1, !UPT ;  /* 0x0000000b050b7290 */ /* 0x000fe40008ffe4ff */
[----:B------:R-:W-:Y:S01]  /*1400*/  UIADD3.X UR9, UPT, UPT, UR5, UR9, URZ, UP0, !UPT ;  /* 0x0000000905097290 */ /* 0x000fe200087fe4ff */
[----:B------:R-:W2:Y:S01]  /*1410*/  LDC.64 R14, c[0x0][0x3a8] ;  /* 0x0000ea00ff0e7b82 */ /* 0x000ea20000000a00 */
[----:B------:R-:W-:Y:S01]  /*1420*/  UIADD3.X UR5, UPT, UPT, UR5, UR7, URZ, UP2, !UPT ;  /* 0x0000000705057290 */ /* 0x000fe200097fe4ff */
[----:B0-----:R-:W-:-:S04]  /*1430*/  IMAD.WIDE.U32 R10, R7, 0x4, R12 ;  /* 0x00000004070a7825 */ /* 0x001fc800078e000c */
[----:B-1----:R-:W-:-:S04]  /*1440*/  IMAD.WIDE.U32 R8, R7, 0x4, R8 ;  /* 0x0000000407087825 */ /* 0x002fc800078e0008 */
[C---:B--2---:R-:W-:Y:S01]  /*1450*/  IMAD.WIDE.U32 R12, R7.reuse, 0x4, R14 ;  /* 0x00000004070c7825 */ /* 0x044fe200078e000e */
[----:B------:R-:W-:-:S07]  /*1460*/  IADD3 R7, PT, PT, R7, 0x80, RZ ;  /* 0x0000008007077810 */ /* 0x000fce0007ffe0ff */
.L_x_25:
[----:B------:R-:W-:Y:S02]  /*1470*/  IADD3 R22, P1, PT, R12, UR13, RZ ;  /* 0x0000000d0c167c10 */ /* 0x000fe4000ff3e0ff */
[----:B-1----:R-:W-:Y:S02]  /*1480*/  IADD3 R20, P0, PT, R10, UR13, RZ ;  /* 0x0000000d0a147c10 */ /* 0x002fe4000ff1e0ff */
[----:B------:R-:W-:Y:S02]  /*1490*/  IADD3.X R23, PT, PT, R13, UR16, RZ, P1, !PT ;  /* 0x000000100d177c10 */ /* 0x000fe40008ffe4ff */
[----:B------:R-:W-:-:S04]  /*14a0*/  IADD3.X R21, PT, PT, R11, UR16, RZ, P0, !PT ;  /* 0x000000100b157c10 */ /* 0x000fc800087fe4ff */
[----:B------:R-:W2:Y:S04]  /*14b0*/  LDG.E R23, desc[UR14][R22.64] ;  /* 0x0000000e16177981 */ /* 0x000ea8000c1e1900 */
[----:B------:R-:W2:Y:S01]  /*14c0*/  LDG.E R20, desc[UR14][R20.64] ;  /* 0x0000000e14147981 */ /* 0x000ea2000c1e1900 */
[----:B------:R-:W-:Y:S02]  /*14d0*/  MOV R16, UR10 ;  /* 0x0000000a00107c02 */ /* 0x000fe40008000f00 */
[----:B------:R-:W-:Y:S02]  /*14e0*/  MOV R17, UR11 ;  /* 0x0000000b00117c02 */ /* 0x000fe40008000f00 */
[----:B------:R-:W-:Y:S02]  /*14f0*/  MOV R18, UR4 ;  /* 0x0000000400127c02 */ /* 0x000fe40008000f00 */
[----:B------:R-:W-:-:S02]  /*1500*/  MOV R19, UR5 ;  /* 0x0000000500137c02 */ /* 0x000fc40008000f00 */
[----:B------:R-:W-:Y:S01]  /*1510*/  IADD3 R14, P0, PT, R8, UR13, RZ ;  /* 0x0000000d080e7c10 */ /* 0x000fe2000ff1e0ff */
[----:B------:R-:W-:-:S03]  /*1520*/  IMAD.WIDE R16, R7, 0x4, R16 ;  /* 0x0000000407107825 */ /* 0x000fc600078e0210 */
[----:B------:R-:W-:Y:S01]  /*1530*/  IADD3.X R15, PT, PT, R9, UR16, RZ, P0, !PT ;  /* 0x00000010090f7c10 */ /* 0x000fe200087fe4ff */
[----:B------:R-:W-:-:S04]  /*1540*/  IMAD.WIDE R18, R7, 0x4, R18 ;  /* 0x0000000407127825 */ /* 0x000fc800078e0212 */
[----:B--2---:R-:W-:-:S04]  /*1550*/  FADD R6, R20, -R23 ;  /* 0x8000001714067221 */ /* 0x004fc80000000000 */
[----:B------:R-:W-:-:S05]  /*1560*/  FADD R25, |R6|, -RZ ;  /* 0x800000ff06197221 */ /* 0x000fca0000000200 */
[----:B------:R0:W-:Y:S04]  /*1570*/  STG.E desc[UR14][R14.64], R25 ;  /* 0x000000190e007986 */ /* 0x0001e8000c10190e */
[----:B------:R-:W2:Y:S04]  /*1580*/  LDG.E R6, desc[UR14][R16.64+-0x600] ;  /* 0xfffa000e10067981 */ /* 0x000ea8000c1e1900 */
[----:B------:R-:W2:Y:S01]  /*1590*/  LDG.E R23, desc[UR14][R18.64+-0x600] ;  /* 0xfffa000e12177981 */ /* 0x000ea2000c1e1900 */
[----:B------:R-:W-:Y:S02]  /*15a0*/  MOV R20, UR8 ;  /* 0x0000000800147c02 */ /* 0x000fe40008000f00 */
[----:B------:R-:W-:-:S03]  /*15b0*/  MOV R21, UR9 ;  /* 0x0000000900157c02 */ /* 0x000fc60008000f00 */
[----:B------:R-:W-:-:S04]  /*15c0*/  IMAD.WIDE R20, R7, 0x4, R20 ;  /* 0x0000000407147825 */ /* 0x000fc800078e0214 */
[----:B--2---:R-:W-:-:S04]  /*15d0*/  FADD R6, R6, -R23 ;  /* 0x8000001706067221 */ /* 0x004fc80000000000 */
[----:B------:R-:W-:-:S05]  /*15e0*/  FADD R27, |R6|, -RZ ;  /* 0x800000ff061b7221 */ /* 0x000fca0000000200 */
[----:B------:R1:W-:Y:S04]  /*15f0*/  STG.E desc[UR14][R20.64+-0x600], R27 ;  /* 0xfffa001b14007986 */ /* 0x0003e8000c10190e */
[----:B------:R-:W2:Y:S04]  /*1600*/  LDG.E R6, desc[UR14][R16.64+-0x400] ;  /* 0xfffc000e10067981 */ /* 0x000ea8000c1e1900 */
[----:B------:R-:W2:Y:S02]  /*1610*/  LDG.E R23, desc[UR14][R18.64+-0x400] ;  /* 0xfffc000e12177981 */ /* 0x000ea4000c1e1900 */
[----:B--2---:R-:W-:-:S04]  /*1620*/  FADD R6, R6, -R23 ;  /* 0x8000001706067221 */ /* 0x004fc80000000000 */
[----:B------:R-:W-:-:S05]  /*1630*/  FADD R23, |R6|, -RZ ;  /* 0x800000ff06177221 */ /* 0x000fca0000000200 */
[----:B------:R2:W-:Y:S04]  /*1640*/  STG.E desc[UR14][R20.64+-0x400], R23 ;  /* 0xfffc001714007986 */ /* 0x0005e8000c10190e */
[----:B------:R-:W3:Y:S04]  /*1650*/  LDG.E R6, desc[UR14][R16.64+-0x200] ;  /* 0xfffe000e10067981 */ /* 0x000ee8000c1e1900 */
[----:B0-----:R-:W3:Y:S02]  /*1660*/  LDG.E R15, desc[UR14][R18.64+-0x200] ;  /* 0xfffe000e120f7981 */ /* 0x001ee4000c1e1900 */
[----:B---3--:R-:W-:-:S04]  /*1670*/  FADD R6, R6, -R15 ;  /* 0x8000000f06067221 */ /* 0x008fc80000000000 */
[----:B------:R-:W-:-:S05]  /*1680*/  FADD R25, |R6|, -RZ ;  /* 0x800000ff06197221 */ /* 0x000fca0000000200 */
[----:B------:R0:W-:Y:S04]  /*1690*/  STG.E desc[UR14][R20.64+-0x200], R25 ;  /* 0xfffe001914007986 */ /* 0x0001e8000c10190e */
[----:B------:R-:W3:Y:S04]  /*16a0*/  LDG.E R6, desc[UR14][R16.64] ;  /* 0x0000000e10067981 */ /* 0x000ee8000c1e1900 */
[----:B------:R-:W3:Y:S02]  /*16b0*/  LDG.E R15, desc[UR14][R18.64] ;  /* 0x0000000e120f7981 */ /* 0x000ee4000c1e1900 */
[----:B---3--:R-:W-:-:S04]  /*16c0*/  FADD R6, R6, -R15 ;  /* 0x8000000f06067221 */ /* 0x008fc80000000000 */
[----:B-1----:R-:W-:-:S05]  /*16d0*/  FADD R27, |R6|, -RZ ;  /* 0x800000ff061b7221 */ /* 0x002fca0000000200 */
[----:B------:R1:W-:Y:S04]  /*16e0*/  STG.E desc[UR14][R20.64], R27 ;  /* 0x0000001b14007986 */ /* 0x0003e8000c10190e */
[----:B------:R-:W3:Y:S04]  /*16f0*/  LDG.E R6, desc[UR14][R16.64+0x200] ;  /* 0x0002000e10067981 */ /* 0x000ee8000c1e1900 */
[----:B------:R-:W3:Y:S02]  /*1700*/  LDG.E R15, desc[UR14][R18.64+0x200] ;  /* 0x0002000e120f7981 */ /* 0x000ee4000c1e1900 */
[----:B---3--:R-:W-:-:S04]  /*1710*/  FADD R6, R6, -R15 ;  /* 0x8000000f06067221 */ /* 0x008fc80000000000 */
[----:B--2---:R-:W-:-:S05]  /*1720*/  FADD R23, |R6|, -RZ ;  /* 0x800000ff06177221 */ /* 0x004fca0000000200 */
[----:B------:R1:W-:Y:S04]  /*1730*/  STG.E desc[UR14][R20.64+0x200], R23 ;  /* 0x0002001714007986 */ /* 0x0003e8000c10190e */
[----:B------:R-:W2:Y:S04]  /*1740*/  LDG.E R6, desc[UR14][R16.64+0x400] ;  /* 0x0004000e10067981 */ /* 0x000ea8000c1e1900 */
[----:B------:R-:W2:Y:S02]  /*1750*/  LDG.E R15, desc[UR14][R18.64+0x400] ;  /* 0x0004000e120f7981 */ /* 0x000ea4000c1e1900 */
[----:B--2---:R-:W-:-:S04]  /*1760*/  FADD R6, R6, -R15 ;  /* 0x8000000f06067221 */ /* 0x004fc80000000000 */
[----:B0-----:R-:W-:-:S05]  /*1770*/  FADD R25, |R6|, -RZ ;  /* 0x800000ff06197221 */ /* 0x001fca0000000200 */
[----:B------:R1:W-:Y:S04]  /*1780*/  STG.E desc[UR14][R20.64+0x400], R25 ;  /* 0x0004001914007986 */ /* 0x0003e8000c10190e */
[----:B------:R-:W2:Y:S04]  /*1790*/  LDG.E R6, desc[UR14][R16.64+0x600] ;  /* 0x0006000e10067981 */ /* 0x000ea8000c1e1900 */
[----:B------:R-:W2:Y:S01]  /*17a0*/  LDG.E R15, desc[UR14][R18.64+0x600] ;  /* 0x0006000e120f7981 */ /* 0x000ea2000c1e1900 */
[----:B------:R-:W-:-:S04]  /*17b0*/  IADD3 R0, PT, PT, R0, 0x8, RZ ;  /* 0x0000000800007810 */ /* 0x000fc80007ffe0ff */
[----:B------:R-:W-:Y:S01]  /*17c0*/  ISETP.NE.AND P0, PT, R0, RZ, PT ;  /* 0x000000ff0000720c */ /* 0x000fe20003f05270 */
[----:B------:R-:W-:Y:S01]  /*17d0*/  UIADD3 UR13, UP0, UPT, UR13, 0x1000, URZ ;  /* 0x000010000d0d7890 */ /* 0x000fe2000ff1e0ff */
[----:B------:R-:W-:-:S03]  /*17e0*/  VIADD R7, R7, 0x400 ;  /* 0x0000040007077836 */ /* 0x000fc60000000000 */
[----:B------:R-:W-:Y:S01]  /*17f0*/  UIADD3.X UR16, UPT, UPT, URZ, UR16, URZ, UP0, !UPT ;  /* 0x00000010ff107290 */ /* 0x000fe200087fe4ff */
[----:B--2---:R-:W-:-:S04]  /*1800*/  FADD R6, R6, -R15 ;  /* 0x8000000f06067221 */ /* 0x004fc80000000000 */
[----:B------:R-:W-:-:S05]  /*1810*/  FADD R15, |R6|, -RZ ;  /* 0x800000ff060f7221 */ /* 0x000fca0000000200 */
[----:B------:R1:W-:Y:S01]  /*1820*/  STG.E desc[UR14][R20.64+0x600], R15 ;  /* 0x0006000f14007986 */ /* 0x0003e2000c10190e */
[----:B------:R-:W-:Y:S05]  /*1830*/  @P0 BRA `(.L_x_25) ;  /* 0xfffffffc000c0947 */ /* 0x000fea000383ffff */
[----:B------:R-:W0:Y:S02]  /*1840*/  LDC R0, c[0x0][0x388] ;  /* 0x0000e200ff007b82 */ /* 0x000e240000000800 */
[----:B0-----:R-:W-:-:S07]  /*1850*/  LOP3.LUT R0, R0, 0x7ffffff8, RZ, 0xc0, !PT ;  /* 0x7ffffff800007812 */ /* 0x001fce00078ec0ff */
.L_x_24:
[----:B------:R-:W0:Y:S02]  /*1860*/  LDC R12, c[0x0][0x388] ;  /* 0x0000e200ff0c7b82 */ /* 0x000e240000000800 */
[----:B0-----:R-:W-:-:S04]  /*1870*/  LOP3.LUT R10, R12, 0x7, RZ, 0xc0, !PT ;  /* 0x000000070c0a7812 */ /* 0x001fc800078ec0ff */
[----:B------:R-:W-:-:S13]  /*1880*/  ISETP.NE.AND P0, PT, R10, RZ, PT ;  /* 0x000000ff0a00720c */ /* 0x000fda0003f05270 */
[----:B------:R-:W-:Y:S05]  /*1890*/  @!P0 EXIT ;  /* 0x000000000000894d */ /* 0x000fea0003800000 */
[----:B------:R-:W0:Y:S01]  /*18a0*/  LDCU.64 UR4, c[0x0][0x390] ;  /* 0x00007200ff0477ac */ /* 0x000e220008000a00 */
[----:B------:R-:W-:Y:S01]  /*18b0*/  SHF.L.U32 R8, R12, 0x7, RZ ;  /* 0x000000070c087819 */ /* 0x000fe200000006ff */
[----:B------:R-:W2:Y:S01]  /*18c0*/  S2R R13, SR_TID.X ;  /* 0x00000000000d7919 */ /* 0x000ea20000002100 */
[----:B------:R-:W-:Y:S02]  /*18d0*/  ISETP.GE.U32.AND P0, PT, R10, 0x4, PT ;  /* 0x000000040a00780c */ /* 0x000fe40003f06070 */
[----:B------:R-:W-:Y:S01]  /*18e0*/  SHF.R.S32.HI R6, RZ, 0x1f, R8 ;  /* 0x0000001fff067819 */ /* 0x000fe20000011408 */
[----:B------:R-:W-:Y:S01]  /*18f0*/  IMAD.WIDE.U32 R8, R8, UR12, RZ ;  /* 0x0000000c08087c25 */ /* 0x000fe2000f8e00ff */
[----:B------:R-:W-:-:S03]  /*1900*/  LOP3.LUT R18, R12, 0x3, RZ, 0xc0, !PT ;  /* 0x000000030c127812 */ /* 0x000fc600078ec0ff */
[----:B------:R-:W-:Y:S01]  /*1910*/  IMAD R7, R6, UR12, RZ ;  /* 0x0000000c06077c24 */ /* 0x000fe2000f8e02ff */
[----:B------:R-:W-:Y:S02]  /*1920*/  SHF.L.U32 R6, R8, 0x2, RZ ;  /* 0x0000000208067819 */ /* 0x000fe400000006ff */
[----:B------:R-:W-:Y:S02]  /*1930*/  ISETP.NE.AND P1, PT, R18, RZ, PT ;  /* 0x000000ff1200720c */ /* 0x000fe40003f25270 */
[----:B------:R-:W-:Y:S02]  /*1940*/  IADD3 R7, PT, PT, R9, R7, RZ ;  /* 0x0000000709077210 */ /* 0x000fe40007ffe0ff */
[----:B0-----:R-:W-:Y:S02]  /*1950*/  IADD3 R6, P2, PT, R6, UR4, RZ ;  /* 0x0000000406067c10 */ /* 0x001fe4000ff5e0ff */
[----:B------:R-:W-:-:S04]  /*1960*/  SHF.L.U64.HI R7, R8, 0x2, R7 ;  /* 0x0000000208077819 */ /* 0x000fc80000010207 */
[----:B------:R-:W-:Y:S01]  /*1970*/  IADD3.X R7, PT, PT, R7, UR5, RZ, P2, !PT ;  /* 0x0000000507077c10 */ /* 0x000fe200097fe4ff */
[----:B------:R-:W-:Y:S06]  /*1980*/  @!P0 BRA `(.L_x_26) ;  /* 0x0000000000648947 */ /* 0x000fec0003800000 */
[----:B-12---:R-:W-:-:S05]  /*1990*/  LEA R15, R0, R13, 0x7 ;  /* 0x0000000d000f7211 */ /* 0x006fca00078e38ff */
[----:B------:R-:W-:-:S04]  /*19a0*/  IMAD.WIDE R10, R15, 0x4, R4 ;  /* 0x000000040f0a7825 */ /* 0x000fc800078e0204 */
[C---:B------:R-:W-:Y:S01]  /*19b0*/  IMAD.WIDE R8, R15.reuse, 0x4, R2 ;  /* 0x000000040f087825 */ /* 0x040fe200078e0202 */
[----:B------:R-:W2:Y:S04]  /*19c0*/  LDG.E R14, desc[UR14][R10.64] ;  /* 0x0000000e0a0e7981 */ /* 0x000ea8000c1e1900 */
[----:B------:R-:W2:Y:S02]  /*19d0*/  LDG.E R17, desc[UR14][R8.64] ;  /* 0x0000000e08117981 */ /* 0x000ea4000c1e1900 */
[----:B--2---:R-:W-:Y:S01]  /*19e0*/  FADD R17, R14, -R17 ;  /* 0x800000110e117221 */ /* 0x004fe20000000000 */
[----:B------:R-:W-:-:S04]  /*19f0*/  IMAD.WIDE R14, R15, 0x4, R6 ;  /* 0x000000040f0e7825 */ /* 0x000fc800078e0206 */
[----:B------:R-:W-:-:S05]  /*1a00*/  FADD R19, |R17|, -RZ ;  /* 0x800000ff11137221 */ /* 0x000fca0000000200 */
[----:B------:R0:W-:Y:S04]  /*1a10*/  STG.E desc[UR14][R14.64], R19 ;  /* 0x000000130e007986 */ /* 0x0001e8000c10190e */
[----:B------:R-:W2:Y:S04]  /*1a20*/  LDG.E R16, desc[UR14][R10.64+0x200] ;  /* 0x0002000e0a107981 */ /* 0x000ea8000c1e1900 */
[----:B------:R-:W2:Y:S02]  /*1a30*/  LDG.E R17, desc[UR14][R8.64+0x200] ;  /* 0x0002000e08117981 */ /* 0x000ea4000c1e1900 */
        /* <DEDUP_REMOVED lines=9> */
[----:B------:R-:W2:Y:S01]  /*1ad0*/  LDG.E R17, desc[UR14][R8.64+0x600] ;  /* 0x0006000e08117981 */ /* 0x000ea2000c1e1900 */
[----:B------:R-:W-:Y:S01]  /*1ae0*/  IADD3 R0, PT, PT, R0, 0x4, RZ ;  /* 0x0000000400007810 */ /* 0x000fe20007ffe0ff */
[----:B--2---:R-:W-:-:S04]  /*1af0*/  FADD R16, R16, -R17 ;  /* 0x8000001110107221 */ /* 0x004fc80000000000 */
[----:B------:R-:W-:-:S05]  /*1b00*/  FADD R17, |R16|, -RZ ;  /* 0x800000ff10117221 */ /* 0x000fca0000000200 */
[----:B------:R0:W-:Y:S02]  /*1b10*/  STG.E desc[UR14][R14.64+0x600], R17 ;  /* 0x000600110e007986 */ /* 0x0001e4000c10190e */
.L_x_26:
[----:B------:R-:W-:Y:S05]  /*1b20*/  @!P1 EXIT ;  /* 0x000000000000994d */ /* 0x000fea0003800000 */
[----:B------:R-:W-:Y:S02]  /*1b30*/  ISETP.NE.AND P0, PT, R18, 0x1, PT ;  /* 0x000000011200780c */ /* 0x000fe40003f05270 */
[----:B------:R-:W-:-:S04]  /*1b40*/  LOP3.LUT R12, R12, 0x1, RZ, 0xc0, !PT ;  /* 0x000000010c0c7812 */ /* 0x000fc800078ec0ff */
[----:B------:R-:W-:-:S07]  /*1b50*/  ISETP.NE.U32.AND P1, PT, R12, 0x1, PT ;  /* 0x000000010c00780c */ /* 0x000fce0003f25070 */
[----:B------:R-:W-:Y:S06]  /*1b60*/  @!P0 BRA `(.L_x_27) ;  /* 0x00000000003c8947 */ /* 0x000fec0003800000 */
[----:B0-2---:R-:W-:-:S05]  /*1b70*/  LEA R17, R0, R13, 0x7 ;  /* 0x0000000d00117211 */ /* 0x005fca00078e38ff */
[----:B------:R-:W-:-:S04]  /*1b80*/  IMAD.WIDE R8, R17, 0x4, R4 ;  /* 0x0000000411087825 */ /* 0x000fc800078e0204 */
[C---:B------:R-:W-:Y:S01]  /*1b90*/  IMAD.WIDE R10, R17.reuse, 0x4, R2 ;  /* 0x00000004110a7825 */ /* 0x040fe200078e0202 */
[----:B------:R-:W2:Y:S04]  /*1ba0*/  LDG.E R12, desc[UR14][R8.64] ;  /* 0x0000000e080c7981 */ /* 0x000ea8000c1e1900 */
[----:B-1----:R-:W2:Y:S02]  /*1bb0*/  LDG.E R15, desc[UR14][R10.64] ;  /* 0x0000000e0a0f7981 */ /* 0x002ea4000c1e1900 */
[----:B--2---:R-:W-:Y:S01]  /*1bc0*/  FADD R12, R12, -R15 ;  /* 0x8000000f0c0c7221 */ /* 0x004fe20000000000 */
[----:B------:R-:W-:-:S04]  /*1bd0*/  IMAD.WIDE R14, R17, 0x4, R6 ;  /* 0x00000004110e7825 */ /* 0x000fc800078e0206 */
        /* <DEDUP_REMOVED lines=8> */
.L_x_27:
[----:B------:R-:W-:Y:S05]  /*1c60*/  @P1 EXIT ;  /* 0x000000000000194d */ /* 0x000fea0003800000 */
[----:B--2---:R-:W-:-:S05]  /*1c70*/  LEA R13, R0, R13, 0x7 ;  /* 0x0000000d000d7211 */ /* 0x004fca00078e38ff */
[----:B------:R-:W-:-:S04]  /*1c80*/  IMAD.WIDE R4, R13, 0x4, R4 ;  /* 0x000000040d047825 */ /* 0x000fc800078e0204 */
[C---:B------:R-:W-:Y:S02]  /*1c90*/  IMAD.WIDE R2, R13.reuse, 0x4, R2 ;  /* 0x000000040d027825 */ /* 0x040fe400078e0202 */
[----:B------:R-:W2:Y:S04]  /*1ca0*/  LDG.E R4, desc[UR14][R4.64] ;  /* 0x0000000e04047981 */ /* 0x000ea8000c1e1900 */
[----:B------:R-:W2:Y:S01]  /*1cb0*/  LDG.E R3, desc[UR14][R2.64] ;  /* 0x0000000e02037981 */ /* 0x000ea2000c1e1900 */
[----:B------:R-:W-:-:S04]  /*1cc0*/  IMAD.WIDE R6, R13, 0x4, R6 ;  /* 0x000000040d067825 */ /* 0x000fc800078e0206 */
[----:B--2---:R-:W-:-:S04]  /*1cd0*/  FADD R0, R4, -R3 ;  /* 0x8000000304007221 */ /* 0x004fc80000000000 */
[----:B------:R-:W-:-:S05]  /*1ce0*/  FADD R9, |R0|, -RZ ;  /* 0x800000ff00097221 */ /* 0x000fca0000000200 */
[----:B------:R-:W-:Y:S01]  /*1cf0*/  STG.E desc[UR14][R6.64], R9 ;  /* 0x0000000906007986 */ /* 0x000fe2000c10190e */
[----:B------:R-:W-:Y:S05]  /*1d00*/  EXIT ;  /* 0x000000000000794d */ /* 0x000fea0003800000 */
.L_x_28:
[----:B------:R-:W-:-:S00]  /*1d10*/  BRA `(.L_x_28) ;  /* 0xfffffffc00fc7947 */ /* 0x000fc0000383ffff */
[----:B------:R-:W-:-:S00]  /*1d20*/  NOP ;  /* 0x0000000000007918 */ /* 0x000fc00000000000 */
        /* <DEDUP_REMOVED lines=13> */
.L_x_400:


//--------------------- .text._ZN3cub18CUB_300001_SM_10006detail9transform16transform_kernelINS2_10policy_hubILb1EN4cuda3std3__45tupleIJN6thrust24THRUST_300001_SM_1000_NS6detail15normal_iteratorINSA_10device_ptrIfEEEESF_EEEE10policy1000Ei15diffabs_functorSF_JPfSK_EEEvT0_iT1_T2_DpNS2_10kernel_argIT3_EE --------------------------
	.section	.text._ZN3cub18CUB_300001_SM_10006detail9transform16transform_kernelINS2_10policy_hubILb1EN4cuda3std3__45tupleIJN6thrust24THRUST_300001_SM_1000_NS6detail15normal_iteratorINSA_10device_ptrIfEEEESF_EEEE10policy1000Ei15diffabs_functorSF_JPfSK_EEEvT0_iT1_T2_DpNS2_10kernel_argIT3_EE,"ax",@progbits
	.align	128
        .global         _ZN3cub18CUB_300001_SM_10006detail9transform16transform_kernelINS2_10policy_hubILb1EN4cuda3std3__45tupleIJN6thrust24THRUST_300001_SM_1000_NS6detail15normal_iteratorINSA_10device_ptrIfEEEESF_EEEE10policy1000Ei15diffabs_functorSF_JPfSK_EEEvT0_iT1_T2_DpNS2_10kernel_argIT3_EE
        .type           _ZN3cub18CUB_300001_SM_10006detail9transform16transform_kernelINS2_10policy_hubILb1EN4cuda3std3__45tupleIJN6thrust24THRUST_300001_SM_1000_NS6detail15normal_iteratorINSA_10device_ptrIfEEEESF_EEEE10policy1000Ei15diffabs_functorSF_JPfSK_EEEvT0_iT1_T2_DpNS2_10kernel_argIT3_EE,@function
        .size           _ZN3cub18CUB_300001_SM_10006detail9transform16transform_kernelINS2_10policy_hubILb1EN4cuda3std3__45tupleIJN6thrust24THRUST_300001_SM_1000_NS6detail15normal_iteratorINSA_10device_ptrIfEEEESF_EEEE10policy1000Ei15diffabs_functorSF_JPfSK_EEEvT0_iT1_T2_DpNS2_10kernel_argIT3_EE,(.L_x_401 - _ZN3cub18CUB_300001_SM_10006detail9transform16transform_kernelINS2_10policy_hubILb1EN4cuda3std3__45tupleIJN6thrust24THRUST_300001_SM_1000_NS6detail15normal_iteratorINSA_10device_ptrIfEEEESF_EEEE10policy1000Ei15diffabs_functorSF_JPfSK_EEEvT0_iT1_T2_DpNS2_10kernel_argIT3_EE)
        .other          _ZN3cub18CUB_300001_SM_10006detail9transform16transform_kernelINS2_10policy_hubILb1EN4cuda3std3__45tupleIJN6thrust24THRUST_300001_SM_1000_NS6detail15normal_iteratorINSA_10device_ptrIfEEEESF_EEEE10policy1000Ei15diffabs_functorSF_JPfSK_EEEvT0_iT1_T2_DpNS2_10kernel_argIT3_EE,@"STO_CUDA_ENTRY STV_DEFAULT"
_ZN3cub18CUB_300001_SM_10006detail9transform16transform_kernelINS2_10policy_hubILb1EN4cuda3std3__45tupleIJN6thrust24THRUST_300001_SM_1000_NS6detail15normal_iteratorINSA_10device_ptrIfEEEESF_EEEE10policy1000Ei15diffabs_functorSF_JPfSK_EEEvT0_iT1_T2_DpNS2_10kernel_argIT3_EE:
.text._ZN3cub18CUB_300001_SM_10006detail9transform16transform_kernelINS2_10policy_hubILb1EN4cuda3std3__45tupleIJN6thrust24THRUST_300001_SM_1000_NS6detail15normal_iteratorINSA_10device_ptrIfEEEESF_EEEE10policy1000Ei15diffabs_functorSF_JPfSK_EEEvT0_iT1_T2_DpNS2_10kernel_argIT3_EE:
[----:B------:R-:W-:Y:S08]  /*0000*/  LDC R1, c[0x0][0x37c] ;  /* 0x0000df00ff017b82 */ /* 0x000ff00000000800 */
[----:B------:R-:W0:Y:S01]  /*0010*/  S2UR UR18, SR_CTAID.X ;  /* 0x00000000001279c3 */ /* 0x000e220000002500 */
[----:B------:R-:W1:Y:S01]  /*0020*/  LDCU.64 UR12, c[0x0][0x380] ;  /* 0x00007000ff0c77ac */ /* 0x000e620008000a00 */
[----:B------:R-:W2:Y:S01]  /*0030*/  S2R R0, SR_TID.X ;  /* 0x0000000000007919 */ /* 0x000ea20000002100 */
[----:B------:R-:W-:Y:S01]  /*0040*/  BSSY.RECONVERGENT B0, `(.L_x_29) ;  /* 0x0000020000007945 */ /* 0x000fe20003800200 */
[----:B-1----:R-:W-:-:S04]  /*0050*/  USHF.L.U32 UR11, UR13, 0x7, URZ ;  /* 0x000000070d0b7899 */ /* 0x002fc800080006ff */
[----:B0-----:R-:W-:-:S04]  /*0060*/  UIMAD UR8, UR11, UR18, URZ ;  /* 0x000000120b0872a4 */ /* 0x001fc8000f8e02ff */
[----:B------:R-:W-:-:S04]  /*0070*/  UIADD3 UR10, UPT, UPT, -UR8, UR12, URZ ;  /* 0x0000000c080a7290 */ /* 0x000fc8000fffe1ff */
[----:B------:R-:W-:Y:S01]  /*0080*/  UISETP.LT.AND UP0, UPT, UR11, UR10, UPT ;  /* 0x0000000a0b00728c */ /* 0x000fe2000bf01270 */
[----:B--2---:R-:W-:-:S03]  /*0090*/  SHF.L.U32 R4, R0, 0x7, RZ ;  /* 0x0000000700047819 */ /* 0x004fc600000006ff */
[----:B------:R-:W-:-:S04]  /*00a0*/  USEL UR12, UR11, UR10, UP0 ;  /* 0x0000000a0b0c7287 */ /* 0x000fc80008000000 */
[----:B------:R-:W-:-:S06]  /*00b0*/  USHF.L.U32 UR4, UR12, 0x2, URZ ;  /* 0x000000020c047899 */ /* 0x000fcc00080006ff */
[----:B------:R-:W-:-:S13]  /*00c0*/  ISETP.GE.AND P0, PT, R4, UR4, PT ;  /* 0x0000000404007c0c */ /* 0x000fda000bf06270 */
[----:B------:R-:W-:Y:S05]  /*00d0*/  @P0 BRA `(.L_x_30) ;  /* 0x0000000000580947 */ /* 0x000fea0003800000 */
[----:B------:R-:W0:Y:S01]  /*00e0*/  LDC.64 R2, c[0x0][0x398] ;  /* 0x0000e600ff027b82 */ /* 0x000e220000000a00 */
[----:B------:R-:W-:Y:S01]  /*00f0*/  MOV R7, UR8 ;  /* 0x0000000800077c02 */ /* 0x000fe20008000f00 */
[----:B------:R-:W-:Y:S01]  /*0100*/  BSSY.RECONVERGENT B1, `(.L_x_31) ;  /* 0x000000a000017945 */ /* 0x000fe20003800200 */
[----:B------:R-:W-:Y:S01]  /*0110*/  MOV R5, R4 ;  /* 0x0000000400057202 */ /* 0x000fe20000000f00 */
[----:B0-----:R-:W-:-:S04]  /*0120*/  IMAD.WIDE.U32 R2, R0, 0x80, R2 ;  /* 0x0000008000027825 */ /* 0x001fc800078e0002 */
[----:B------:R-:W-:-:S07]  /*0130*/  IMAD.WIDE R2, R7, 0x4, R2 ;  /* 0x0000000407027825 */ /* 0x000fce00078e0202 */
.L_x_32:
[----:B------:R-:W-:Y:S01]  /*0140*/  IADD3 R5, PT, PT, R5, 0x4000, RZ ;  /* 0x0000400005057810 */ /* 0x000fe20007ffe0ff */
[----:B------:R0:W-:Y:S03]  /*0150*/  CCTL.E.PF2 [R2] ;  /* 0x000000000200798f */ /* 0x0001e60000800100 */
[----:B------:R-:W-:Y:S02]  /*0160*/  ISETP.GE.AND P0, PT, R5, UR4, PT ;  /* 0x0000000405007c0c */ /* 0x000fe4000bf06270 */
[----:B0-----:R-:W-:-:S04]  /*0170*/  IADD3 R2, P1, PT, R2, 0x4000, RZ ;  /* 0x0000400002027810 */ /* 0x001fc80007f3e0ff */
[----:B------:R-:W-:-:S07]  /*0180*/  IADD3.X R3, PT, PT, RZ, R3, RZ, P1, !PT ;  /* 0x00000003ff037210 */ /* 0x000fce0000ffe4ff */
[----:B------:R-:W-:Y:S05]  /*0190*/  @!P0 BRA `(.L_x_32) ;  /* 0xfffffffc00e88947 */ /* 0x000fea000383ffff */
[----:B------:R-:W-:Y:S05]  /*01a0*/  BSYNC.RECONVERGENT B1 ;  /* 0x0000000000017941 */ /* 0x000fea0003800200 */
.L_x_31:
[----:B------:R-:W0:Y:S02]  /*01b0*/  LDC.64 R2, c[0x0][0x3a8] ;  /* 0x0000ea00ff027b82 */ /* 0x000e240000000a00 */
[----:B0-----:R-:W-:-:S04]  /*01c0*/  IMAD.WIDE.U32 R2, R0, 0x80, R2 ;  /* 0x0000008000027825 */ /* 0x001fc800078e0002 */
[----:B------:R-:W-:-:S07]  /*01d0*/  IMAD.WIDE R2, R7, 0x4, R2 ;  /* 0x0000000407027825 */ /* 0x000fce00078e0202 */
.L_x_33:
[----:B------:R-:W-:Y:S01]  /*01e0*/  IADD3 R4, PT, PT, R4, 0x4000, RZ ;  /* 0x0000400004047810 */ /* 0x000fe20007ffe0ff */
[----:B------:R0:W-:Y:S03]  /*01f0*/  CCTL.E.PF2 [R2] ;  /* 0x000000000200798f */ /* 0x0001e60000800100 */
[----:B------:R-:W-:Y:S02]  /*0200*/  ISETP.GE.AND P0, PT, R4, UR4, PT ;  /* 0x0000000404007c0c */ /* 0x000fe4000bf06270 */
[----:B0-----:R-:W-:-:S04]  /*0210*/  IADD3 R2, P1, PT, R2, 0x4000, RZ ;  /* 0x0000400002027810 */ /* 0x001fc80007f3e0ff */
[----:B------:R-:W-:-:S07]  /*0220*/  IADD3.X R3, PT, PT, RZ, R3, RZ, P1, !PT ;  /* 0x00000003ff037210 */ /* 0x000fce0000ffe4ff */
[----:B------:R-:W-:Y:S05]  /*0230*/  @!P0 BRA `(.L_x_33) ;  /* 0xfffffffc00e88947 */ /* 0x000fea000383ffff */
.L_x_30:
[----:B------:R-:W-:Y:S05]  /*0240*/  BSYNC.RECONVERGENT B0 ;  /* 0x0000000000007941 */ /* 0x000fea0003800200 */
.L_x_29:
[----:B------:R-:W0:Y:S01]  /*0250*/  LDCU.128 UR4, c[0x0][0x390] ;  /* 0x00007200ff0477ac */ /* 0x000e220008000c00 */
[----:B------:R-:W-:Y:S01]  /*0260*/  UIMAD.WIDE UR8, UR8, 0x4, URZ ;  /* 0x00000004080878a5 */ /* 0x000fe2000f8e02ff */
[----:B------:R-:W1:Y:S01]  /*0270*/  LDCU.64 UR20, c[0x0][0x358] ;  /* 0x00006b00ff1477ac */ /* 0x000e620008000a00 */
[----:B------:R-:W2:Y:S02]  /*0280*/  LDCU.64 UR14, c[0x0][0x3a8] ;  /* 0x00007500ff0e77ac */ /* 0x000ea40008000a00 */
[----:B0-----:R-:W-:-:S04]  /*0290*/  UIADD3 UR16, UP0, UPT, UR8, UR4, URZ ;  /* 0x0000000408107290 */ /* 0x001fc8000ff1e0ff */
[----:B------:R-:W-:Y:S02]  /*02a0*/  UIADD3.X UR17, UPT, UPT, UR9, UR5, URZ, UP0, !UPT ;  /* 0x0000000509117290 */ /* 0x000fe400087fe4ff */
[----:B------:R-:W-:-:S09]  /*02b0*/  UISETP.GT.AND UP0, UPT, UR11, UR10, UPT ;  /* 0x0000000a0b00728c */ /* 0x000fd2000bf04270 */
[----:B-12---:R-:W-:Y:S05]  /*02c0*/  BRA.U UP0, `(.L_x_34) ;  /* 0x0000000900907547 */ /* 0x006fea000b800000 */
[----:B------:R-:W-:-:S06]  /*02d0*/  UISETP.GE.AND UP0, UPT, UR13, 0x1, UPT ;  /* 0x000000010d00788c */ /* 0x000fcc000bf06270 */
[----:B------:R-:W-:-:S13]  /*02e0*/  PLOP3.LUT P0, PT, PT, PT, UP0, 0x80, 0x8 ;  /* 0x000000000008781c */ /* 0x000fda0003f0f008 */
[----:B------:R-:W-:Y:S05]  /*02f0*/  @!P0 EXIT ;  /* 0x000000000000894d */ /* 0x000fea0003800000 */
[----:B------:R-:W-:Y:S01]  /*0300*/  UISETP.GE.U32.AND UP0, UPT, UR13, 0x8, UPT ;  /* 0x000000080d00788c */ /* 0x000fe2000bf06070 */
[----:B------:R-:W-:-:S08]  /*0310*/  HFMA2 R10, -RZ, RZ, 0, 0 ;  /* 0x00000000ff0a7431 */ /* 0x000fd000000001ff */
[----:B------:R-:W-:Y:S05]  /*0320*/  BRA.U !UP0, `(.L_x_35) ;  /* 0x0000000508447547 */ /* 0x000fea000b800000 */
[----:B------:R-:W0:Y:S01]  /*0330*/  LDC.64 R2, c[0x0][0x390] ;  /* 0x0000e400ff027b82 */ /* 0x000e220000000a00 */
[----:B------:R-:W-:Y:S01]  /*0340*/  UMOV UR11, UR8 ;  /* 0x00000008000b7c82 */ /* 0x000fe20008000000 */
[----:B------:R-:W-:Y:S02]  /*0350*/  ULOP3.LUT UR8, UR13, 0x7ffffff8, URZ, 0xc0, !UPT ;  /* 0x7ffffff80d087892 */ /* 0x000fe4000f8ec0ff */
[----:B------:R-:W-:Y:S02]  /*0360*/  UIADD3 UR10, UP2, UPT, UR11, 0x600, URZ ;  /* 0x000006000b0a7890 */ /* 0x000fe4000ff5e0ff */
[----:B------:R-:W-:Y:S02]  /*0370*/  UIADD3 UR8, UPT, UPT, -UR8, URZ, URZ ;  /* 0x000000ff08087290 */ /* 0x000fe4000fffe1ff */
[----:B------:R-:W1:Y:S01]  /*0380*/  LDC.64 R4, c[0x0][0x398] ;  /* 0x0000e600ff047b82 */ /* 0x000e620000000a00 */
[----:B------:R-:W-:Y:S02]  /*0390*/  UIADD3 UR12, UP0, UPT, UR10, UR4, URZ ;  /* 0x000000040a0c7290 */ /* 0x000fe4000ff1e0ff */
[----:B------:R-:W-:-:S02]  /*03a0*/  UIADD3.X UR4, UPT, UPT, URZ, UR9, URZ, UP2, !UPT ;  /* 0x00000009ff047290 */ /* 0x000fc400097fe4ff */
[----:B------:R-:W-:Y:S02]  /*03b0*/  UIADD3 UR6, UP1, UPT, UR10, UR6, URZ ;  /* 0x000000060a067290 */ /* 0x000fe4000ff3e0ff */
[----:B------:R-:W-:Y:S01]  /*03c0*/  UIADD3 UR14, UP2, UPT, UR10, UR14, URZ ;  /* 0x0000000e0a0e7290 */ /* 0x000fe2000ff5e0ff */
[----:B------:R-:W2:Y:S01]  /*03d0*/  LDC.64 R6, c[0x0][0x3a8] ;  /* 0x0000ea00ff067b82 */ /* 0x000ea20000000a00 */
[----:B------:R-:W-:Y:S02]  /*03e0*/  UIADD3.X UR7, UPT, UPT, UR4, UR7, URZ, UP1, !UPT ;  /* 0x0000000704077290 */ /* 0x000fe40008ffe4ff */
[----:B------:R-:W-:Y:S02]  /*03f0*/  UIADD3.X UR5, UPT, UPT, UR4, UR5, URZ, UP0, !UPT ;  /* 0x0000000504057290 */ /* 0x000fe400087fe4ff */
[----:B------:R-:W-:Y:S01]  /*0400*/  UIADD3.X UR15, UPT, UPT, UR4, UR15, URZ, UP2, !UPT ;  /* 0x0000000f040f7290 */ /* 0x000fe200097fe4ff */
[----:B0-----:R-:W-:-:S04]  /*0410*/  IMAD.WIDE.U32 R2, R0, 0x4, R2 ;  /* 0x0000000400027825 */ /* 0x001fc800078e0002 */
[----:B-1----:R-:W-:-:S04]  /*0420*/  IMAD.WIDE.U32 R4, R0, 0x4, R4 ;  /* 0x0000000400047825 */ /* 0x002fc800078e0004 */
[C---:B--2---:R-:W-:Y:S01]  /*0430*/  IMAD.WIDE.U32 R6, R0.reuse, 0x4, R6 ;  /* 0x0000000400067825 */ /* 0x044fe200078e0006 */
[----:B------:R-:W-:-:S07]  /*0440*/  IADD3 R0, PT, PT, R0, 0x80, RZ ;  /* 0x0000008000007810 */ /* 0x000fce0007ffe0ff */
.L_x_36:
        /* <DEDUP_REMOVED lines=28> */
[----:B0-----:R-:W-:-:S05]  /*0610*/  FADD R17, |R14|, -RZ ;  /* 0x800000ff0e117221 */ /* 0x001fca0000000200 */
[----:B------:R0:W-:Y:S04]  /*0620*/  STG.E desc[UR20][R12.64+-0x400], R17 ;  /* 0xfffc00110c007986 */ /* 0x0001e8000c101914 */
[----:B------:R-:W2:Y:S04]  /*0630*/  LDG.E R14, desc[UR20][R8.64+-0x200] ;  /* 0xfffe0014080e7981 */ /* 0x000ea8000c1e1900 */
[----:B------:R-:W2:Y:S02]  /*0640*/  LDG.E R15, desc[UR20][R10.64+-0x200] ;  /* 0xfffe00140a0f7981 */ /* 0x000ea4000c1e1900 */
[----:B--2---:R-:W-:-:S04]  /*0650*/  FADD R14, R14, -R15 ;  /* 0x8000000f0e0e7221 */ /* 0x004fc80000000000 */
        /* <DEDUP_REMOVED lines=10> */
[----:B0-----:R-:W-:-:S05]  /*0700*/  FADD R17, |R14|, -RZ ;  /* 0x800000ff0e117221 */ /* 0x001fca0000000200 */
[----:B------:R1:W-:Y:S04]  /*0710*/  STG.E desc[UR20][R12.64+0x200], R17 ;  /* 0x000200110c007986 */ /* 0x0003e8000c101914 */
[----:B------:R-:W3:Y:S04]  /*0720*/  LDG.E R14, desc[UR20][R8.64+0x400] ;  /* 0x00040014080e7981 */ /* 0x000ee8000c1e1900 */
[----:B------:R-:W3:Y:S02]  /*0730*/  LDG.E R15, desc[UR20][R10.64+0x400] ;  /* 0x000400140a0f7981 */ /* 0x000ee4000c1e1900 */
[----:B---3--:R-:W-:-:S04]  /*0740*/  FADD R14, R14, -R15 ;  /* 0x8000000f0e0e7221 */ /* 0x008fc80000000000 */
[----:B--2---:R-:W-:-:S05]  /*0750*/  FADD R19, |R14|, -RZ ;  /* 0x800000ff0e137221 */ /* 0x004fca0000000200 */
[----:B------:R1:W-:Y:S04]  /*0760*/  STG.E desc[UR20][R12.64+0x400], R19 ;  /* 0x000400130c007986 */ /* 0x0003e8000c101914 */
[----:B------:R-:W2:Y:S04]  /*0770*/  LDG.E R14, desc[UR20][R8.64+0x600] ;  /* 0x00060014080e7981 */ /* 0x000ea8000c1e1900 */
[----:B------:R-:W2:Y:S01]  /*0780*/  LDG.E R15, desc[UR20][R10.64+0x600] ;  /* 0x000600140a0f7981 */ /* 0x000ea2000c1e1900 */
[----:B------:R-:W-:Y:S02]  /*0790*/  UIADD3 UR11, UP0, UPT, UR11, 0x1000, URZ ;  /* 0x000010000b0b7890 */ /* 0x000fe4000ff1e0ff */
[----:B------:R-:W-:-:S02]  /*07a0*/  UIADD3 UR8, UPT, UPT, UR8, 0x8, URZ ;  /* 0x0000000808087890 */ /* 0x000fc4000fffe0ff */
[----:B------:R-:W-:Y:S02]  /*07b0*/  UIADD3.X UR9, UPT, UPT, URZ, UR9, URZ, UP0, !UPT ;  /* 0x00000009ff097290 */ /* 0x000fe400087fe4ff */
[----:B------:R-:W-:Y:S01]  /*07c0*/  UISETP.NE.AND UP0, UPT, UR8, URZ, UPT ;  /* 0x000000ff0800728c */ /* 0x000fe2000bf05270 */
[----:B------:R-:W-:Y:S01]  /*07d0*/  IADD3 R0, PT, PT, R0, 0x400, RZ ;  /* 0x0000040000007810 */ /* 0x000fe20007ffe0ff */
[----:B--2---:R-:W-:-:S04]  /*07e0*/  FADD R14, R14, -R15 ;  /* 0x8000000f0e0e7221 */ /* 0x004fc80000000000 */
[----:B------:R-:W-:-:S05]  /*07f0*/  FADD R15, |R14|, -RZ ;  /* 0x800000ff0e0f7221 */ /* 0x000fca0000000200 */
[----:B------:R1:W-:Y:S01]  /*0800*/  STG.E desc[UR20][R12.64+0x600], R15 ;  /* 0x0006000f0c007986 */ /* 0x0003e2000c101914 */
[----:B------:R-:W-:Y:S05]  /*0810*/  BRA.U UP0, `(.L_x_36) ;  /* 0xfffffffd000c7547 */ /* 0x000fea000b83ffff */
[----:B------:R-:W0:Y:S02]  /*0820*/  LDC R10, c[0x0][0x384] ;  /* 0x0000e100ff0a7b82 */ /* 0x000e240000000800 */
[----:B0-----:R-:W-:-:S07]  /*0830*/  LOP3.LUT R10, R10, 0x7ffffff8, RZ, 0xc0, !PT ;  /* 0x7ffffff80a0a7812 */ /* 0x001fce00078ec0ff */
.L_x_35:
[----:B------:R-:W0:Y:S02]  /*0840*/  LDC R0, c[0x0][0x384] ;  /* 0x0000e100ff007b82 */ /* 0x000e240000000800 */
[----:B0-----:R-:W-:-:S04]  /*0850*/  LOP3.LUT R3, R0, 0x7, RZ, 0xc0, !PT ;  /* 0x0000000700037812 */ /* 0x001fc800078ec0ff */
[----:B------:R-:W-:-:S13]  /*0860*/  ISETP.NE.AND P0, PT, R3, RZ, PT ;  /* 0x000000ff0300720c */ /* 0x000fda0003f05270 */
[----:B------:R-:W-:Y:S05]  /*0870*/  @!P0 EXIT ;  /* 0x000000000000894d */ /* 0x000fea0003800000 */
[----:B------:R-:W0:Y:S01]  /*0880*/  LDCU.64 UR4, c[0x0][0x3a8] ;  /* 0x00007500ff0477ac */ /* 0x000e220008000a00 */
[C---:B------:R-:W-:Y:S01]  /*0890*/  SHF.L.U32 R2, R0.reuse, 0x7, RZ ;  /* 0x0000000700027819 */ /* 0x040fe200000006ff */
[----:B------:R-:W2:Y:S01]  /*08a0*/  S2R R11, SR_TID.X ;  /* 0x00000000000b7919 */ /* 0x000ea20000002100 */
[----:B------:R-:W-:Y:S01]  /*08b0*/  ISETP.GE.U32.AND P0, PT, R3, 0x4, PT ;  /* 0x000000040300780c */ /* 0x000fe20003f06070 */
[----:B------:R-:W3:Y:S01]  /*08c0*/  LDCU.64 UR6, c[0x0][0x398] ;  /* 0x00007300ff0677ac */ /* 0x000ee20008000a00 */
[----:B------:R-:W-:Y:S01]  /*08d0*/  LOP3.LUT R16, R0, 0x3, RZ, 0xc0, !PT ;  /* 0x0000000300107812 */ /* 0x000fe200078ec0ff */
[----:B------:R-:W-:-:S03]  /*08e0*/  IMAD R2, R2, UR18, RZ ;  /* 0x0000001202027c24 */ /* 0x000fc6000f8e02ff */
[----:B------:R-:W-:Y:S01]  /*08f0*/  ISETP.NE.AND P1, PT, R16, RZ, PT ;  /* 0x000000ff1000720c */ /* 0x000fe20003f25270 */
[----:B------:R-:W-:-:S03]  /*0900*/  IMAD.WIDE R4, R2, 0x4, RZ ;  /* 0x0000000402047825 */ /* 0x000fc600078e02ff */
[C---:B0-----:R-:W-:Y:S02]  /*0910*/  IADD3 R2, P2, PT, R4.reuse, UR4, RZ ;  /* 0x0000000404027c10 */ /* 0x041fe4000ff5e0ff */
[----:B---3--:R-:W-:Y:S02]  /*0920*/  IADD3 R4, P3, PT, R4, UR6, RZ ;  /* 0x0000000604047c10 */ /* 0x008fe4000ff7e0ff */
[C---:B------:R-:W-:Y:S02]  /*0930*/  IADD3.X R3, PT, PT, R5.reuse, UR5, RZ, P2, !PT ;  /* 0x0000000505037c10 */ /* 0x040fe400097fe4ff */
[----:B------:R-:W-:Y:S01]  /*0940*/  IADD3.X R5, PT, PT, R5, UR7, RZ, P3, !PT ;  /* 0x0000000705057c10 */ /* 0x000fe20009ffe4ff */
[----:B------:R-:W-:Y:S08]  /*0950*/  @!P0 BRA `(.L_x_37) ;  /* 0x0000000000688947 */ /* 0x000ff00003800000 */
[----:B-12---:R-:W-:-:S05]  /*0960*/  LEA R13, R10, R11, 0x7 ;  /* 0x0000000b0a0d7211 */ /* 0x006fca00078e38ff */
[----:B------:R-:W-:-:S04]  /*0970*/  IMAD.WIDE R8, R13, 0x4, R4 ;  /* 0x000000040d087825 */ /* 0x000fc800078e0204 */
[----:B------:R-:W-:Y:S01]  /*0980*/  IMAD.WIDE R6, R13, 0x4, R2 ;  /* 0x000000040d067825 */ /* 0x000fe200078e0202 */
[----:B------:R-:W2:Y:S04]  /*0990*/  LDG.E R12, desc[UR20][R8.64] ;  /* 0x00000014080c7981 */ /* 0x000ea8000c1e1900 */
[----:B------:R-:W2:Y:S01]  /*09a0*/  LDG.E R15, desc[UR20][R6.64] ;  /* 0x00000014060f7981 */ /* 0x000ea2000c1e1900 */
[----:B------:R-:W-:Y:S01]  /*09b0*/  MOV R14, 0x4 ;  /* 0x00000004000e7802 */ /* 0x000fe20000000f00 */
[----:B--2---:R-:W-:-:S04]  /*09c0*/  FADD R15, R12, -R15 ;  /* 0x8000000f0c0f7221 */ /* 0x004fc80000000000 */
[----:B------:R-:W-:-:S04]  /*09d0*/  IMAD.WIDE R12, R13, R14, UR16 ;  /* 0x000000100d0c7e25 */ /* 0x000fc8000f8e020e */
        /* <DEDUP_REMOVED lines=18> */
.L_x_37:
[----:B------:R-:W-:Y:S05]  /*0b00*/  @!P1 EXIT ;  /* 0x000000000000994d */ /* 0x000fea0003800000 */
[----:B------:R-:W-:Y:S02]  /*0b10*/  ISETP.NE.AND P0, PT, R16, 0x1, PT ;  /* 0x000000011000780c */ /* 0x000fe40003f05270 */
[----:B------:R-:W-:-:S04]  /*0b20*/  LOP3.LUT R0, R0, 0x1, RZ, 0xc0, !PT ;  /* 0x0000000100007812 */ /* 0x000fc800078ec0ff */
[----:B------:R-:W-:-:S07]  /*0b30*/  ISETP.NE.U32.AND P1, PT, R0, 0x1, PT ;  /* 0x000000010000780c */ /* 0x000fce0003f25070 */
[----:B------:R-:W-:Y:S06]  /*0b40*/  @!P0 BRA `(.L_x_38) ;  /* 0x0000000000408947 */ /* 0x000fec0003800000 */
[----:B012---:R-:W-:-:S05]  /*0b50*/  LEA R15, R10, R11, 0x7 ;  /* 0x0000000b0a0f7211 */ /* 0x007fca00078e38ff */
[----:B------:R-:W-:-:S04]  /*0b60*/  IMAD.WIDE R6, R15, 0x4, R4 ;  /* 0x000000040f067825 */ /* 0x000fc800078e0204 */
[----:B------:R-:W-:Y:S01]  /*0b70*/  IMAD.WIDE R8, R15, 0x4, R2 ;  /* 0x000000040f087825 */ /* 0x000fe200078e0202 */
[----:B------:R-:W2:Y:S04]  /*0b80*/  LDG.E R0, desc[UR20][R6.64] ;  /* 0x0000001406007981 */ /* 0x000ea8000c1e1900 */
[----:B------:R-:W2:Y:S01]  /*0b90*/  LDG.E R13, desc[UR20][R8.64] ;  /* 0x00000014080d7981 */ /* 0x000ea2000c1e1900 */
[----:B------:R-:W-:Y:S02]  /*0ba0*/  HFMA2 R12, -RZ, RZ, 0, 2.384185791015625e-07 ;  /* 0x00000004ff0c7431 */ /* 0x000fe400000001ff */
[----:B--2---:R-:W-:-:S03]  /*0bb0*/  FADD R0, R0, -R13 ;  /* 0x8000000d00007221 */ /* 0x004fc60000000000 */
[----:B------:R-:W-:-:S04]  /*0bc0*/  IMAD.WIDE R12, R15, R12, UR16 ;  /* 0x000000100f0c7e25 */ /* 0x000fc8000f8e020c */
        /* <DEDUP_REMOVED lines=8> */
.L_x_38:
[----:B------:R-:W-:Y:S05]  /*0c50*/  @P1 EXIT ;  /* 0x000000000000194d */ /* 0x000fea0003800000 */
[----:B--2---:R-:W-:-:S05]  /*0c60*/  LEA R7, R10, R11, 0x7 ;  /* 0x0000000b0a077211 */ /* 0x004fca00078e38ff */
[----:B------:R-:W-:-:S04]  /*0c70*/  IMAD.WIDE R4, R7, 0x4, R4 ;  /* 0x0000000407047825 */ /* 0x000fc800078e0204 */
[----:B------:R-:W-:Y:S02]  /*0c80*/  IMAD.WIDE R2, R7, 0x4, R2 ;  /* 0x0000000407027825 */ /* 0x000fe400078e0202 */
[----:B------:R-:W2:Y:S04]  /*0c90*/  LDG.E R4, desc[UR20][R4.64] ;  /* 0x0000001404047981 */ /* 0x000ea8000c1e1900 */
[----:B------:R-:W2:Y:S01]  /*0ca0*/  LDG.E R3, desc[UR20][R2.64] ;  /* 0x0000001402037981 */ /* 0x000ea2000c1e1900 */
[----:B------:R-:W-:-:S05]  /*0cb0*/  MOV R6, 0x4 ;  /* 0x0000000400067802 */ /* 0x000fca0000000f00 */
[----:B------:R-:W-:-:S04]  /*0cc0*/  IMAD.WIDE R6, R7, R6, UR16 ;  /* 0x0000001007067e25 */ /* 0x000fc8000f8e0206 */
[----:B--2---:R-:W-:-:S04]  /*0cd0*/  FADD R0, R4, -R3 ;  /* 0x8000000304007221 */ /* 0x004fc80000000000 */
[----:B------:R-:W-:-:S05]  /*0ce0*/  FADD R9, |R0|, -RZ ;  /* 0x800000ff00097221 */ /* 0x000fca0000000200 */
[----:B------:R-:W-:Y:S01]  /*0cf0*/  STG.E desc[UR20][R6.64], R9 ;  /* 0x0000000906007986 */ /* 0x000fe2000c101914 */
[----:B------:R-:W-:Y:S05]  /*0d00*/  EXIT ;  /* 0x000000000000794d */ /* 0x000fea0003800000 */
.L_x_34:
[----:B------:R-:W0:Y:S02]  /*0d10*/  LDC R6, c[0x0][0x384] ;  /* 0x0000e100ff067b82 */ /* 0x000e240000000800 */
[----:B0-----:R-:W-:-:S13]  /*0d20*/  ISETP.GE.AND P0, PT, R6, 0x1, PT ;  /* 0x000000010600780c */ /* 0x001fda0003f06270 */
[----:B------:R-:W-:Y:S05]  /*0d30*/  @!P0 EXIT ;  /* 0x000000000000894d */ /* 0x000fea0003800000 */
[----:B------:R-:W0:Y:S01]  /*0d40*/  LDCU.64 UR4, c[0x0][0x3a8] ;  /* 0x00007500ff0477ac */ /* 0x000e220008000a00 */
[C---:B------:R-:W-:Y:S01]  /*0d50*/  SHF.L.U32 R2, R6.reuse, 0x7, RZ ;  /* 0x0000000706027819 */ /* 0x040fe200000006ff */
[----:B------:R-:W1:Y:S01]  /*0d60*/  S2R R0, SR_TID.X ;  /* 0x0000000000007919 */ /* 0x000e620000002100 */
[----:B------:R-:W-:Y:S01]  /*0d70*/  HFMA2 R7, -RZ, RZ, 0, 0 ;  /* 0x00000000ff077431 */ /* 0x000fe200000001ff */
[----:B------:R-:W2:Y:S01]  /*0d80*/  LDCU.64 UR6, c[0x0][0x398] ;  /* 0x00007300ff0677ac */ /* 0x000ea20008000a00 */
[----:B------:R-:W-:Y:S01]  /*0d90*/  LOP3.LUT R20, R6, 0x7, RZ, 0xc0, !PT ;  /* 0x0000000706147812 */ /* 0x000fe200078ec0ff */
[----:B------:R-:W-:-:S04]  /*0da0*/  IMAD R2, R2, UR18, RZ ;  /* 0x0000001202027c24 */ /* 0x000fc8000f8e02ff */
[----:B------:R-:W-:-:S03]  /*0db0*/  IMAD.WIDE R4, R2, 0x4, RZ ;  /* 0x0000000402047825 */ /* 0x000fc600078e02ff */
[----:B0-----:R-:W-:-:S04]  /*0dc0*/  IADD3 R2, P0, PT, R4, UR4, RZ ;  /* 0x0000000404027c10 */ /* 0x001fc8000ff1e0ff */
[----:B------:R-:W-:Y:S02]  /*0dd0*/  IADD3.X R3, PT, PT, R5, UR5, RZ, P0, !PT ;  /* 0x0000000505037c10 */ /* 0x000fe400087fe4ff */
[----:B------:R-:W-:Y:S02]  /*0de0*/  ISETP.GE.U32.AND P0, PT, R6, 0x8, PT ;  /* 0x000000080600780c */ /* 0x000fe40003f06070 */
[----:B--2---:R-:W-:-:S04]  /*0df0*/  IADD3 R4, P1, PT, R4, UR6, RZ ;  /* 0x0000000604047c10 */ /* 0x004fc8000ff3e0ff */
[----:B------:R-:W-:-:S07]  /*0e00*/  IADD3.X R5, PT, PT, R5, UR7, RZ, P1, !PT ;  /* 0x0000000705057c10 */ /* 0x000fce0008ffe4ff */
[----:B-1----:R-:W-:Y:S05]  /*0e10*/  @!P0 BRA `(.L_x_39) ;  /* 0x0000000400208947 */ /* 0x002fea0003800000 */
[----:B------:R-:W-:Y:S02]  /*0e20*/  LOP3.LUT R7, R6, 0x7ffffff8, RZ, 0xc0, !PT ;  /* 0x7ffffff806077812 */ /* 0x000fe400078ec0ff */
[----:B------:R-:W-:-:S07]  /*0e30*/  MOV R6, RZ ;  /* 0x000000ff00067202 */ /* 0x000fce0000000f00 */
.L_x_42:
[----:B0-----:R-:W-:-:S04]  /*0e40*/  LEA R13, R6, R0, 0x7 ;  /* 0x00000000060d7211 */ /* 0x001fc800078e38ff */
[----:B------:R-:W-:-:S13]  /*0e50*/  ISETP.GE.AND P0, PT, R13, UR12, PT ;  /* 0x0000000c0d007c0c */ /* 0x000fda000bf06270 */
[----:B------:R-:W-:-:S04]  /*0e60*/  @!P0 IMAD.WIDE.U32 R14, R13, 0x4, R4 ;  /* 0x000000040d0e8825 */ /* 0x000fc800078e0004 */
[C-C-:B------:R-:W-:Y:S02]  /*0e70*/  @!P0 IMAD.WIDE.U32 R16, R13.reuse, 0x4, R2.reuse ;  /* 0x000000040d108825 */ /* 0x140fe400078e0002 */
[----:B------:R-:W2:Y:S04]  /*0e80*/  @!P0 LDG.E R14, desc[UR20][R14.64] ;  /* 0x000000140e0e8981 */ /* 0x000ea8000c1e1900 */
[----:B------:R-:W2:Y:S01]  /*0e90*/  @!P0 LDG.E R17, desc[UR20][R16.64] ;  /* 0x0000001410118981 */ /* 0x000ea2000c1e1900 */
[----:B------:R-:W-:Y:S02]  /*0ea0*/  IADD3 R21, PT, PT, R13, 0x80, RZ ;  /* 0x000000800d157810 */ /* 0x000fe40007ffe0ff */
[----:B------:R-:W-:Y:S02]  /*0eb0*/  MOV R18, 0x4 ;  /* 0x0000000400127802 */ /* 0x000fe40000000f00 */
[C---:B------:R-:W-:Y:S01]  /*0ec0*/  ISETP.GE.AND P1, PT, R21.reuse, UR12, PT ;  /* 0x0000000c15007c0c */ /* 0x040fe2000bf26270 */
[----:B------:R-:W-:-:S04]  /*0ed0*/  IMAD.WIDE R10, R21, 0x4, R2 ;  /* 0x00000004150a7825 */ /* 0x000fc800078e0202 */
[----:B------:R-:W-:-:S04]  /*0ee0*/  @!P0 IMAD.WIDE.U32 R18, R13, R18, UR16 ;  /* 0x000000100d128e25 */ /* 0x000fc8000f8e0012 */
[----:B--2---:R-:W-:-:S04]  /*0ef0*/  @!P0 FADD R8, R14, -R17 ;  /* 0x800000110e088221 */ /* 0x004fc80000000000 */
[----:B------:R-:W-:Y:S01]  /*0f00*/  @!P0 FADD R23, |R8|, -RZ ;  /* 0x800000ff08178221 */ /* 0x000fe20000000200 */
[----:B------:R-:W-:-:S04]  /*0f10*/  IMAD.WIDE R8, R21, 0x4, R4 ;  /* 0x0000000415087825 */ /* 0x000fc800078e0204 */
[----:B------:R0:W-:Y:S04]  /*0f20*/  @!P0 STG.E desc[UR20][R18.64], R23 ;  /* 0x0000001712008986 */ /* 0x0001e8000c101914 */
[----:B------:R-:W2:Y:S04]  /*0f30*/  @!P1 LDG.E R12, desc[UR20][R8.64] ;  /* 0x00000014080c9981 */ /* 0x000ea8000c1e1900 */
[----:B------:R-:W2:Y:S01]  /*0f40*/  @!P1 LDG.E R15, desc[UR20][R10.64] ;  /* 0x000000140a0f9981 */ /* 0x000ea2000c1e1900 */
[----:B------:R-:W-:-:S04]  /*0f50*/  IADD3 R14, PT, PT, R13, 0x100, RZ ;  /* 0x000001000d0e7810 */ /* 0x000fc80007ffe0ff */
[----:B------:R-:W-:Y:S01]  /*0f60*/  ISETP.GE.AND P0, PT, R14, UR12, PT ;  /* 0x0000000c0e007c0c */ /* 0x000fe2000bf06270 */
[----:B------:R-:W-:Y:S02]  /*0f70*/  HFMA2 R14, -RZ, RZ, 0, 2.384185791015625e-07 ;  /* 0x00000004ff0e7431 */ /* 0x000fe400000001ff */
[----:B--2---:R-:W-:-:S03]  /*0f80*/  @!P1 FADD R12, R12, -R15 ;  /* 0x8000000f0c0c9221 */ /* 0x004fc60000000000 */
[----:B------:R-:W-:-:S04]  /*0f90*/  IMAD.WIDE R14, R21, R14, UR16 ;  /* 0x00000010150e7e25 */ /* 0x000fc8000f8e020e */
[----:B------:R-:W-:-:S05]  /*0fa0*/  @!P1 FADD R21, |R12|, -RZ ;  /* 0x800000ff0c159221 */ /* 0x000fca0000000200 */
[----:B------:R1:W-:Y:S04]  /*0fb0*/  @!P1 STG.E desc[UR20][R14.64], R21 ;  /* 0x000000150e009986 */ /* 0x0003e8000c101914 */
[----:B------:R-:W2:Y:S04]  /*0fc0*/  @!P0 LDG.E R12, desc[UR20][R8.64+0x200] ;  /* 0x00020014080c8981 */ /* 0x000ea8000c1e1900 */
[----:B------:R-:W2:Y:S01]  /*0fd0*/  @!P0 LDG.E R17, desc[UR20][R10.64+0x200] ;  /* 0x000200140a118981 */ /* 0x000ea2000c1e1900 */
[----:B------:R-:W-:-:S04]  /*0fe0*/  IADD3 R16, PT, PT, R13, 0x180, RZ ;  /* 0x000001800d107810 */ /* 0x000fc80007ffe0ff */
[----:B------:R-:W-:Y:S01]  /*0ff0*/  ISETP.GE.AND P1, PT, R16, UR12, PT ;  /* 0x0000000c10007c0c */ /* 0x000fe2000bf26270 */
[----:B--2---:R-:W-:-:S04]  /*1000*/  @!P0 FADD R12, R12, -R17 ;  /* 0x800000110c0c8221 */ /* 0x004fc80000000000 */
[----:B0-----:R-:W-:-:S05]  /*1010*/  @!P0 FADD R19, |R12|, -RZ ;  /* 0x800000ff0c138221 */ /* 0x001fca0000000200 */
[----:B------:R0:W-:Y:S04]  /*1020*/  @!P0 STG.E desc[UR20][R14.64+0x200], R19 ;  /* 0x000200130e008986 */ /* 0x0001e8000c101914 */
[----:B------:R-:W2:Y:S04]  /*1030*/  @!P1 LDG.E R12, desc[UR20][R8.64+0x400] ;  /* 0x00040014080c9981 */ /* 0x000ea8000c1e1900 */
[----:B------:R-:W2:Y:S01]  /*1040*/  @!P1 LDG.E R17, desc[UR20][R10.64+0x400] ;  /* 0x000400140a119981 */ /* 0x000ea2000c1e1900 */
[----:B------:R-:W-:-:S04]  /*1050*/  IADD3 R16, PT, PT, R13, 0x200, RZ ;  /* 0x000002000d107810 */ /* 0x000fc80007ffe0ff */
[----:B------:R-:W-:Y:S01]  /*1060*/  ISETP.GE.AND P0, PT, R16, UR12, PT ;  /* 0x0000000c10007c0c */ /* 0x000fe2000bf06270 */
[----:B--2---:R-:W-:-:S04]  /*1070*/  @!P1 FADD R12, R12, -R17 ;  /* 0x800000110c0c9221 */ /* 0x004fc80000000000 */
[----:B-1----:R-:W-:-:S05]  /*1080*/  @!P1 FADD R21, |R12|, -RZ ;  /* 0x800000ff0c159221 */ /* 0x002fca0000000200 */
        /* <DEDUP_REMOVED lines=24> */
[----:B------:R-:W-:-:S13]  /*1210*/  ISETP.GE.AND P0, PT, R13, UR12, PT ;  /* 0x0000000c0d007c0c */ /* 0x000fda000bf06270 */
[----:B0-----:R-:W-:Y:S05]  /*1220*/  @P0 BRA `(.L_x_41) ;  /* 0x0000000000140947 */ /* 0x001fea0003800000 */
[----:B------:R-:W2:Y:S04]  /*1230*/  LDG.E R8, desc[UR20][R8.64+0xc00] ;  /* 0x000c001408087981 */ /* 0x000ea8000c1e1900 */
[----:B------:R-:W2:Y:S02]  /*1240*/  LDG.E R11, desc[UR20][R10.64+0xc00] ;  /* 0x000c00140a0b7981 */ /* 0x000ea4000c1e1900 */
[----:B--2---:R-:W-:-:S04]  /*1250*/  FADD R12, R8, -R11 ;  /* 0x8000000b080c7221 */ /* 0x004fc80000000000 */
[----:B------:R-:W-:-:S05]  /*1260*/  FADD R13, |R12|, -RZ ;  /* 0x800000ff0c0d7221 */ /* 0x000fca0000000200 */
[----:B------:R0:W-:Y:S02]  /*1270*/  STG.E desc[UR20][R14.64+0xc00], R13 ;  /* 0x000c000d0e007986 */ /* 0x0001e4000c101914 */
.L_x_41:
[----:B------:R-:W-:Y:S05]  /*1280*/  BSYNC.RECONVERGENT B0 ;  /* 0x0000000000007941 */ /* 0x000fea0003800200 */
.L_x_40:
[----:B------:R-:W-:Y:S05]  /*1290*/  @P1 BRA `(.L_x_42) ;  /* 0xfffffff800e81947 */ /* 0x000fea000383ffff */
.L_x_39:
[----:B------:R-:W-:-:S13]  /*12a0*/  ISETP.NE.AND P0, PT, R20, RZ, PT ;  /* 0x000000ff1400720c */ /* 0x000fda0003f05270 */
[----:B------:R-:W-:Y:S05]  /*12b0*/  @!P0 EXIT ;  /* 0x000000000000894d */ /* 0x000fea0003800000 */
[----:B------:R-:W1:Y:S01]  /*12c0*/  LDC R6, c[0x0][0x384] ;  /* 0x0000e100ff067b82 */ /* 0x000e620000000800 */
[----:B------:R-:W-:Y:S02]  /*12d0*/  ISETP.GE.U32.AND P1, PT, R20, 0x4, PT ;  /* 0x000000041400780c */ /* 0x000fe40003f26070 */
[----:B-1----:R-:W-:-:S04]  /*12e0*/  LOP3.LUT R22, R6, 0x3, RZ, 0xc0, !PT ;  /* 0x0000000306167812 */ /* 0x002fc800078ec0ff */
[----:B------:R-:W-:-:S07]  /*12f0*/  ISETP.NE.AND P0, PT, R22, RZ, PT ;  /* 0x000000ff1600720c */ /* 0x000fce0003f05270 */
[----:B------:R-:W-:Y:S06]  /*1300*/  @!P1 BRA `(.L_x_43) ;  /* 0x0000000000b49947 */ /* 0x000fec0003800000 */
[----:B------:R-:W-:-:S04]  /*1310*/  LEA R9, R7, R0, 0x7 ;  /* 0x0000000007097211 */ /* 0x000fc800078e38ff */
[----:B------:R-:W-:-:S13]  /*1320*/  ISETP.GE.AND P1, PT, R9, UR12, PT ;  /* 0x0000000c09007c0c */ /* 0x000fda000bf26270 */
[----:B------:R-:W-:-:S04]  /*1330*/  @!P1 IMAD.WIDE R10, R9, 0x4, R4 ;  /* 0x00000004090a9825 */ /* 0x000fc800078e0204 */
[C---:B0-----:R-:W-:Y:S02]  /*1340*/  @!P1 IMAD.WIDE R12, R9.reuse, 0x4, R2 ;  /* 0x00000004090c9825 */ /* 0x041fe400078e0202 */
[----:B------:R-:W2:Y:S04]  /*1350*/  @!P1 LDG.E R10, desc[UR20][R10.64] ;  /* 0x000000140a0a9981 */ /* 0x000ea8000c1e1900 */
[----:B------:R-:W2:Y:S01]  /*1360*/  @!P1 LDG.E R13, desc[UR20][R12.64] ;  /* 0x000000140c0d9981 */ /* 0x000ea2000c1e1900 */
[----:B------:R-:W-:Y:S02]  /*1370*/  IADD3 R21, PT, PT, R9, 0x80, RZ ;  /* 0x0000008009157810 */ /* 0x000fe40007ffe0ff */
[----:B------:R-:W-:Y:S02]  /*1380*/  MOV R14, 0x4 ;  /* 0x00000004000e7802 */ /* 0x000fe40000000f00 */
[----:B------:R-:W-:-:S03]  /*1390*/  ISETP.GE.AND P2, PT, R21, UR12, PT ;  /* 0x0000000c15007c0c */ /* 0x000fc6000bf46270 */
[----:B------:R-:W-:-:S10]  /*13a0*/  @!P1 IMAD.WIDE R14, R9, R14, UR16 ;  /* 0x00000010090e9e25 */ /* 0x000fd4000f8e020e */
[----:B------:R-:W-:-:S04]  /*13b0*/  @!P2 IMAD.WIDE R16, R21, 0x4, R4 ;  /* 0x000000041510a825 */ /* 0x000fc800078e0204 */
[----:B------:R-:W-:-:S04]  /*13c0*/  @!P2 IMAD.WIDE R18, R21, 0x4, R2 ;  /* 0x000000041512a825 */ /* 0x000fc800078e0202 */
[----:B--2---:R-:W-:-:S04]  /*13d0*/  @!P1 FADD R8, R10, -R13 ;  /* 0x8000000d0a089221 */ /* 0x004fc80000000000 */
[----:B------:R-:W-:-:S05]  /*13e0*/  @!P1 FADD R23, |R8|, -RZ ;  /* 0x800000ff08179221 */ /* 0x000fca0000000200 */
[----:B------:R0:W-:Y:S04]  /*13f0*/  @!P1 STG.E desc[UR20][R14.64], R23 ;  /* 0x000000170e009986 */ /* 0x0001e8000c101914 */
[----:B------:R-:W2:Y:S04]  /*1400*/  @!P2 LDG.E R16, desc[UR20][R16.64] ;  /* 0x000000141010a981 */ /* 0x000ea8000c1e1900 */
[----:B------:R-:W2:Y:S01]  /*1410*/  @!P2 LDG.E R19, desc[UR20][R18.64] ;  /* 0x000000141213a981 */ /* 0x000ea2000c1e1900 */
[----:B------:R-:W-:Y:S01]  /*1420*/  IADD3 R27, PT, PT, R9, 0x100, RZ ;  /* 0x00000100091b7810 */ /* 0x000fe20007ffe0ff */
[----:B------:R-:W-:-:S03]  /*1430*/  HFMA2 R10, -RZ, RZ, 0, 2.384185791015625e-07 ;  /* 0x00000004ff0a7431 */ /* 0x000fc600000001ff */
[----:B------:R-:W-:Y:S02]  /*1440*/  ISETP.GE.AND P1, PT, R27, UR12, PT ;  /* 0x0000000c1b007c0c */ /* 0x000fe4000bf26270 */
[----:B------:R-:W-:-:S11]  /*1450*/  @!P2 IMAD.WIDE R10, R21, R10, UR16 ;  /* 0x00000010150aae25 */ /* 0x000fd6000f8e020a */
[----:B------:R-:W-:-:S04]  /*1460*/  @!P1 IMAD.WIDE R12, R27, 0x4, R4 ;  /* 0x000000041b0c9825 */ /* 0x000fc800078e0204 */
[----:B------:R-:W-:-:S04]  /*1470*/  @!P1 IMAD.WIDE R20, R27, 0x4, R2 ;  /* 0x000000041b149825 */ /* 0x000fc800078e0202 */
[----:B--2---:R-:W-:-:S04]  /*1480*/  @!P2 FADD R8, R16, -R19 ;  /* 0x800000131008a221 */ /* 0x004fc80000000000 */
[----:B------:R-:W-:-:S05]  /*1490*/  @!P2 FADD R25, |R8|, -RZ ;  /* 0x800000ff0819a221 */ /* 0x000fca0000000200 */
[----:B------:R1:W-:Y:S04]  /*14a0*/  @!P2 STG.E desc[UR20][R10.64], R25 ;  /* 0x000000190a00a986 */ /* 0x0003e8000c101914 */
[----:B------:R-:W2:Y:S04]  /*14b0*/  @!P1 LDG.E R12, desc[UR20][R12.64] ;  /* 0x000000140c0c9981 */ /* 0x000ea8000c1e1900 */
[----:B------:R-:W2:Y:S01]  /*14c0*/  @!P1 LDG.E R21, desc[UR20][R20.64] ;  /* 0x0000001414159981 */ /* 0x000ea2000c1e1900 */
[----:B0-----:R-:W-:Y:S02]  /*14d0*/  IADD3 R23, PT, PT, R9, 0x180, RZ ;  /* 0x0000018009177810 */ /* 0x001fe40007ffe0ff */
[----:B------:R-:W-:-:S02]  /*14e0*/  MOV R8, 0x4 ;  /* 0x0000000400087802 */ /* 0x000fc40000000f00 */
[----:B------:R-:W-:-:S03]  /*14f0*/  ISETP.GE.AND P2, PT, R23, UR12, PT ;  /* 0x0000000c17007c0c */ /* 0x000fc6000bf46270 */
[----:B------:R-:W-:-:S10]  /*1500*/  @!P1 IMAD.WIDE R8, R27, R8, UR16 ;  /* 0x000000101b089e25 */ /* 0x000fd4000f8e0208 */
[----:B------:R-:W-:-:S04]  /*1510*/  @!P2 IMAD.WIDE R16, R23, 0x4, R2 ;  /* 0x000000041710a825 */ /* 0x000fc800078e0202 */
[----:B--2---:R-:W-:-:S04]  /*1520*/  @!P1 FADD R14, R12, -R21 ;  /* 0x800000150c0e9221 */ /* 0x004fc80000000000 */
[----:B------:R-:W-:Y:S01]  /*1530*/  @!P1 FADD R19, |R14|, -RZ ;  /* 0x800000ff0e139221 */ /* 0x000fe20000000200 */
[----:B------:R-:W-:-:S04]  /*1540*/  @!P2 IMAD.WIDE R14, R23, 0x4, R4 ;  /* 0x00000004170ea825 */ /* 0x000fc800078e0204 */
[----:B------:R2:W-:Y:S04]  /*1550*/  @!P1 STG.E desc[UR20][R8.64], R19 ;  /* 0x0000001308009986 */ /* 0x0005e8000c101914 */
[----:B------:R-:W3:Y:S04]  /*1560*/  @!P2 LDG.E R14, desc[UR20][R14.64] ;  /* 0x000000140e0ea981 */ /* 0x000ee8000c1e1900 */
[----:B------:R-:W3:Y:S01]  /*1570*/  @!P2 LDG.E R17, desc[UR20][R16.64] ;  /* 0x000000141011a981 */ /* 0x000ee2000c1e1900 */
[----:B-1----:R-:W-:Y:S01]  /*1580*/  HFMA2 R10, -RZ, RZ, 0, 2.384185791015625e-07 ;  /* 0x00000004ff0a7431 */ /* 0x002fe200000001ff */
[----:B------:R-:W-:-:S04]  /*1590*/  IADD3 R7, PT, PT, R7, 0x4, RZ ;  /* 0x0000000407077810 */ /* 0x000fc80007ffe0ff */
[----:B------:R-:W-:-:S04]  /*15a0*/  @!P2 IMAD.WIDE R10, R23, R10, UR16 ;  /* 0x00000010170aae25 */ /* 0x000fc8000f8e020a */
[----:B---3--:R-:W-:-:S04]  /*15b0*/  @!P2 FADD R12, R14, -R17 ;  /* 0x800000110e0ca221 */ /* 0x008fc80000000000 */
[----:B------:R-:W-:-:S05]  /*15c0*/  @!P2 FADD R13, |R12|, -RZ ;  /* 0x800000ff0c0da221 */ /* 0x000fca0000000200 */
[----:B------:R2:W-:Y:S02]  /*15d0*/  @!P2 STG.E desc[UR20][R10.64], R13 ;  /* 0x0000000d0a00a986 */ /* 0x0005e4000c101914 */
.L_x_43:
[----:B------:R-:W-:Y:S05]  /*15e0*/  @!P0 EXIT ;  /* 0x000000000000894d */ /* 0x000fea0003800000 */
[----:B------:R-:W-:Y:S02]  /*15f0*/  ISETP.NE.AND P0, PT, R22, 0x1, PT ;  /* 0x000000011600780c */ /* 0x000fe40003f05270 */
[----:B------:R-:W-:-:S04]  /*1600*/  LOP3.LUT R6, R6, 0x1, RZ, 0xc0, !PT ;  /* 0x0000000106067812 */ /* 0x000fc800078ec0ff */
[----:B------:R-:W-:-:S07]  /*1610*/  ISETP.NE.U32.AND P2, PT, R6, 0x1, PT ;  /* 0x000000010600780c */ /* 0x000fce0003f45070 */
[----:B------:R-:W-:Y:S06]  /*1620*/  @!P0 BRA `(.L_x_44) ;  /* 0x00000000005c8947 */ /* 0x000fec0003800000 */
[----:B0-2---:R-:W-:-:S04]  /*1630*/  LEA R13, R7, R0, 0x7 ;  /* 0x00000000070d7211 */ /* 0x005fc800078e38ff */
[----:B------:R-:W-:-:S13]  /*1640*/  ISETP.GE.AND P0, PT, R13, UR12, PT ;  /* 0x0000000c0d007c0c */ /* 0x000fda000bf06270 */
[----:B------:R-:W-:-:S04]  /*1650*/  @!P0 IMAD.WIDE R8, R13, 0x4, R4 ;  /* 0x000000040d088825 */ /* 0x000fc800078e0204 */
[C---:B------:R-:W-:Y:S02]  /*1660*/  @!P0 IMAD.WIDE R10, R13.reuse, 0x4, R2 ;  /* 0x000000040d0a8825 */ /* 0x040fe400078e0202 */
        /* <DEDUP_REMOVED lines=13> */
[----:B------:R-:W-:Y:S01]  /*1740*/  HFMA2 R8, -RZ, RZ, 0, 2.384185791015625e-07 ;  /* 0x00000004ff087431 */ /* 0x000fe200000001ff */
[----:B------:R-:W-:-:S04]  /*1750*/  IADD3 R7, PT, PT, R7, 0x2, RZ ;  /* 0x0000000207077810 */ /* 0x000fc80007ffe0ff */
[----:B------:R-:W-:-:S04]  /*1760*/  @!P1 IMAD.WIDE R8, R21, R8, UR16 ;  /* 0x0000001015089e25 */ /* 0x000fc8000f8e0208 */
[----:B--2---:R-:W-:-:S04]  /*1770*/  @!P1 FADD R6, R14, -R17 ;  /* 0x800000110e069221 */ /* 0x004fc80000000000 */
[----:B------:R-:W-:-:S05]  /*1780*/  @!P1 FADD R11, |R6|, -RZ ;  /* 0x800000ff060b9221 */ /* 0x000fca0000000200 */
[----:B------:R1:W-:Y:S02]  /*1790*/  @!P1 STG.E desc[UR20][R8.64], R11 ;  /* 0x0000000b08009986 */ /* 0x0003e4000c101914 */
.L_x_44:
[----:B------:R-:W-:Y:S05]  /*17a0*/  @P2 EXIT ;  /* 0x000000000000294d */ /* 0x000fea0003800000 */
[----:B------:R-:W-:-:S04]  /*17b0*/  LEA R7, R7, R0, 0x7 ;  /* 0x0000000007077211 */ /* 0x000fc800078e38ff */
[----:B------:R-:W-:-:S13]  /*17c0*/  ISETP.GE.AND P0, PT, R7, UR12, PT ;  /* 0x0000000c07007c0c */ /* 0x000fda000bf06270 */
[----:B------:R-:W-:Y:S05]  /*17d0*/  @P0 EXIT ;  /* 0x000000000000094d */ /* 0x000fea0003800000 */
[----:B------:R-:W-:-:S04]  /*17e0*/  IMAD.WIDE R4, R7, 0x4, R4 ;  /* 0x0000000407047825 */ /* 0x000fc800078e0204 */
[----:B------:R-:W-:Y:S02]  /*17f0*/  IMAD.WIDE R2, R7, 0x4, R2 ;  /* 0x0000000407027825 */ /* 0x000fe400078e0202 */
[----:B------:R-:W3:Y:S04]  /*1800*/  LDG.E R4, desc[UR20][R4.64] ;  /* 0x0000001404047981 */ /* 0x000ee8000c1e1900 */
[----:B------:R-:W3:Y:S01]  /*1810*/  LDG.E R3, desc[UR20][R2.64] ;  /* 0x0000001402037981 */ /* 0x000ee2000c1e1900 */
[----:B------:R-:W-:-:S05]  /*1820*/  MOV R6, 0x4 ;  /* 0x0000000400067802 */ /* 0x000fca0000000f00 */
[----:B------:R-:W-:-:S04]  /*1830*/  IMAD.WIDE R6, R7, R6, UR16 ;  /* 0x0000001007067e25 */ /* 0x000fc8000f8e0206 */
[----:B---3--:R-:W-:-:S04]  /*1840*/  FADD R0, R4, -R3 ;  /* 0x8000000304007221 */ /* 0x008fc80000000000 */
[----:B-12---:R-:W-:-:S05]  /*1850*/  FADD R9, |R0|, -RZ ;  /* 0x800000ff00097221 */ /* 0x006fca0000000200 */
[----:B------:R-:W-:Y:S01]  /*1860*/  STG.E desc[UR20][R6.64], R9 ;  /* 0x0000000906007986 */ /* 0x000fe2000c101914 */
[----:B------:R-:W-:Y:S05]  /*1870*/  EXIT ;  /* 0x000000000000794d */ /* 0x000fea0003800000 */
.L_x_45:
        /* <DEDUP_REMOVED lines=16> */
.L_x_401:


//--------------------- .text._ZN3cub18CUB_300001_SM_10006detail9transform16transform_kernelINS2_10policy_hubILb0EN4cuda3std3__45tupleIJN6thrust24THRUST_300001_SM_1000_NS6detail15normal_iteratorINSA_10device_ptrIfEEEESF_EEEE10policy1000ElNS7_4plusIfEESF_JPfSL_EEEvT0_iT1_T2_DpNS2_10kernel_argIT3_EE --------------------------
	.section	.text._ZN3cub18CUB_300001_SM_10006detail9transform16transform_kernelINS2_10policy_hubILb0EN4cuda3std3__45tupleIJN6thrust24THRUST_300001_SM_1000_NS6detail15normal_iteratorINSA_10device_ptrIfEEEESF_EEEE10policy1000ElNS7_4plusIfEESF_JPfSL_EEEvT0_iT1_T2_DpNS2_10kernel_argIT3_EE,"ax",@progbits
	.align	128
        .global         _ZN3cub18CUB_300001_SM_10006detail9transform16transform_kernelINS2_10policy_hubILb0EN4cuda3std3__45tupleIJN6thrust24THRUST_300001_SM_1000_NS6detail15normal_iteratorINSA_10device_ptrIfEEEESF_EEEE10policy1000ElNS7_4plusIfEESF_JPfSL_EEEvT0_iT1_T2_DpNS2_10kernel_argIT3_EE
        .type           _ZN3cub18CUB_300001_SM_10006detail9transform16transform_kernelINS2_10policy_hubILb0EN4cuda3std3__45tupleIJN6thrust24THRUST_300001_SM_1000_NS6detail15normal_iteratorINSA_10device_ptrIfEEEESF_EEEE10policy1000ElNS7_4plusIfEESF_JPfSL_EEEvT0_iT1_T2_DpNS2_10kernel_argIT3_EE,@function
        .size           _ZN3cub18CUB_300001_SM_10006detail9transform16transform_kernelINS2_10policy_hubILb0EN4cuda3std3__45tupleIJN6thrust24THRUST_300001_SM_1000_NS6detail15normal_iteratorINSA_10device_ptrIfEEEESF_EEEE10policy1000ElNS7_4plusIfEESF_JPfSL_EEEvT0_iT1_T2_DpNS2_10kernel_argIT3_EE,(.L_x_398 - _ZN3cub18CUB_300001_SM_10006detail9transform16transform_kernelINS2_10policy_hubILb0EN4cuda3std3__45tupleIJN6thrust24THRUST_300001_SM_1000_NS6detail15normal_iteratorINSA_10device_ptrIfEEEESF_EEEE10policy1000ElNS7_4plusIfEESF_JPfSL_EEEvT0_iT1_T2_DpNS2_10kernel_argIT3_EE)
        .other          _ZN3cub18CUB_300001_SM_10006detail9transform16transform_kernelINS2_10policy_hubILb0EN4cuda3std3__45tupleIJN6thrust24THRUST_300001_SM_1000_NS6detail15normal_iteratorINSA_10device_ptrIfEEEESF_EEEE10policy1000ElNS7_4plusIfEESF_JPfSL_EEEvT0_iT1_T2_DpNS2_10kernel_argIT3_EE,@"STO_CUDA_ENTRY STV_DEFAULT"
_ZN3cub18CUB_300001_SM_10006detail9transform16transform_kernelINS2_10policy_hubILb0EN4cuda3std3__45tupleIJN6thrust24THRUST_300001_SM_1000_NS6detail15normal_iteratorINSA_10device_ptrIfEEEESF_EEEE10policy1000ElNS7_4plusIfEESF_JPfSL_EEEvT0_iT1_T2_DpNS2_10kernel_argIT3_EE:
.text._ZN3cub18CUB_300001_SM_10006detail9transform16transform_kernelINS2_10policy_hubILb0EN4cuda3std3__45tupleIJN6thrust24THRUST_300001_SM_1000_NS6detail15normal_iteratorINSA_10device_ptrIfEEEESF_EEEE10policy1000ElNS7_4plusIfEESF_JPfSL_EEEvT0_iT1_T2_DpNS2_10kernel_argIT3_EE:
[----:B------:R-:W-:Y:S01]  /*0000*/  LDC R1, c[0x0][0x37c] ;  /* 0x0000df00ff017b82 */ /* 0x000fe20000000800 */
[----:B------:R-:W1:Y:S07]  /*0010*/  LDCU UR24, c[0x0][0x388] ;  /* 0x00007100ff1877ac */ /* 0x000e6e0008000800 */
[----:B------:R-:W2:Y:S01]  /*0020*/  S2UR UR5, SR_CTAID.X ;  /* 0x00000000000579c3 */ /* 0x000ea20000002500 */
[----:B------:R-:W3:Y:S01]  /*0030*/  LDCU UR7, c[0x0][0x370] ;  /* 0x00006e00ff0777ac */ /* 0x000ee20008000800 */
[----:B------:R-:W4:Y:S06]  /*0040*/  LDCU.64 UR22, c[0x0][0x358] ;  /* 0x00006b00ff1677ac */ /* 0x000f2c0008000a00 */
[----:B------:R-:W5:Y:S01]  /*0050*/  LDC.64 R2, c[0x0][0x380] ;  /* 0x0000e000ff027b82 */ /* 0x000f620000000a00 */
[----:B-1----:R-:W-:-:S04]  /*0060*/  USHF.L.U32 UR19, UR24, 0x7, URZ ;  /* 0x0000000718137899 */ /* 0x002fc800080006ff */
[----:B------:R-:W-:Y:S02]  /*0070*/  USHF.R.S32.HI UR8, URZ, 0x1f, UR19 ;  /* 0x0000001fff087899 */ /* 0x000fe40008011413 */
[----:B--2---:R-:W-:Y:S02]  /*0080*/  UIMAD.WIDE.U32 UR20, UR19, UR5, URZ ;  /* 0x00000005131472a5 */ /* 0x004fe4000f8e00ff */
[----:B------:R-:W-:Y:S02]  /*0090*/  UIMAD UR6, UR8, UR5, URZ ;  /* 0x00000005080672a4 */ /* 0x000fe4000f8e02ff */
[----:B------:R-:W-:Y:S02]  /*00a0*/  UIADD3 UR4, UPT, UPT, UR5, 0x2, URZ ;  /* 0x0000000205047890 */ /* 0x000fe4000fffe0ff */
[----:B------:R-:W-:Y:S02]  /*00b0*/  UIADD3 UR6, UPT, UPT, UR21, UR6, URZ ;  /* 0x0000000615067290 */ /* 0x000fe4000fffe0ff */
[----:B---3--:R-:W-:Y:S01]  /*00c0*/  UISETP.GE.U32.AND UP0, UPT, UR4, UR7, UPT ;  /* 0x000000070400728c */ /* 0x008fe2000bf06070 */
[----:B-----5:R-:W-:-:S03]  /*00d0*/  IADD3 R0, P0, PT, R2, -UR20, RZ ;  /* 0x8000001402007c10 */ /* 0x020fc6000ff1e0ff */
[----:B------:R-:W-:Y:S01]  /*00e0*/  UISETP.EQ.OR UP0, UPT, UR5, URZ, UP0 ;  /* 0x000000ff0500728c */ /* 0x000fe20008702670 */
[----:B------:R-:W-:Y:S02]  /*00f0*/  IADD3.X R2, PT, PT, R3, ~UR6, RZ, P0, !PT ;  /* 0x8000000603027c10 */ /* 0x000fe400087fe4ff */
[----:B------:R-:W-:-:S04]  /*0100*/  ISETP.LT.U32.AND P0, PT, R0, UR19, PT ;  /* 0x0000001300007c0c */ /* 0x000fc8000bf01070 */
[----:B------:R-:W-:-:S04]  /*0110*/  ISETP.LT.AND.EX P0, PT, R2, UR8, PT, P0 ;  /* 0x0000000802007c0c */ /* 0x000fc8000bf01300 */
[----:B------:R-:W-:Y:S01]  /*0120*/  SEL R0, R0, UR19, P0 ;  /* 0x0000001300007c07 */ /* 0x000fe20008000000 */
[----:B----4-:R-:W-:Y:S08]  /*0130*/  BRA.U UP0, `(.L_x_46) ;  /* 0x0000000100e47547 */ /* 0x010ff0000b800000 */
[----:B------:R-:W1:Y:S01]  /*0140*/  S2R R2, SR_TID.X ;  /* 0x0000000000027919 */ /* 0x000e620000002100 */
[----:B------:R-:W-:Y:S01]  /*0150*/  ELECT P0, URZ, PT ;  /* 0x0000000000ff782f */ /* 0x000fe20003800000 */
[----:B------:R-:W-:Y:S03]  /*0160*/  BSSY.RECONVERGENT B0, `(.L_x_47) ;  /* 0x000002e000007945 */ /* 0x000fe60003800200 */
[----:B-1----:R-:W-:-:S13]  /*0170*/  ISETP.GT.U32.OR P0, PT, R2, 0x1f, !P0 ;  /* 0x0000001f0200780c */ /* 0x002fda0004704470 */
[----:B------:R-:W-:Y:S05]  /*0180*/  @P0 BRA `(.L_x_48) ;  /* 0x0000000000ac0947 */ /* 0x000fea0003800000 */
[----:B------:R-:W1:Y:S01]  /*0190*/  S2UR UR18, SR_CgaCtaId ;  /* 0x00000000001279c3 */ /* 0x000e620000008800 */
[----:B------:R-:W2:Y:S01]  /*01a0*/  LDCU UR15, c[0x0][0x3a0] ;  /* 0x00007400ff0f77ac */ /* 0x000ea20008000800 */
[----:B------:R-:W3:Y:S01]  /*01b0*/  LDCU UR17, c[0x0][0x3b0] ;  /* 0x00007600ff1177ac */ /* 0x000ee20008000800 */
[----:B------:R-:W-:Y:S01]  /*01c0*/  ULEA UR14, UR24, 0xf, 0x9 ;  /* 0x0000000f180e7891 */ /* 0x000fe2000f8e48ff */
[----:B------:R-:W-:Y:S01]  /*01d0*/  UMOV UR7, 0x400 ;  /* 0x0000040000077882 */ /* 0x000fe20000000000 */
[----:B------:R-:W-:Y:S01]  /*01e0*/  UMOV UR10, 0x1 ;  /* 0x00000001000a7882 */ /* 0x000fe20000000000 */
[----:B------:R-:W4:Y:S01]  /*01f0*/  LDCU.64 UR4, c[0x0][0x398] ;  /* 0x00007300ff0477ac */ /* 0x000f220008000a00 */
[----:B------:R-:W-:-:S04]  /*0200*/  UIADD3 UR10, UPT, UPT, -UR10, 0x100000, URZ ;  /* 0x001000000a0a7890 */ /* 0x000fc8000fffe1ff */
[----:B------:R-:W-:Y:S02]  /*0210*/  USHF.L.U32 UR11, UR10, 0xb, URZ ;  /* 0x0000000b0a0b7899 */ /* 0x000fe400080006ff */
[----:B------:R-:W-:Y:S02]  /*0220*/  USHF.L.U32 UR10, UR10, 0x1, URZ ;  /* 0x000000010a0a7899 */ /* 0x000fe400080006ff */
[----:B--2---:R-:W-:Y:S01]  /*0230*/  UIADD3 UR15, UPT, UPT, UR14, UR15, URZ ;  /* 0x0000000f0e0f7290 */ /* 0x004fe2000fffe0ff */
[----:B------:R-:W2:Y:S01]  /*0240*/  LDCU.64 UR12, c[0x0][0x3a8] ;  /* 0x00007500ff0c77ac */ /* 0x000ea20008000a00 */
[----:B---3--:R-:W-:Y:S02]  /*0250*/  UIADD3 UR14, UPT, UPT, UR14, UR17, URZ ;  /* 0x000000110e0e7290 */ /* 0x008fe4000fffe0ff */
[----:B-1----:R-:W-:Y:S02]  /*0260*/  ULEA UR17, UR18, UR7, 0x18 ;  /* 0x0000000712117291 */ /* 0x002fe4000f8ec0ff */
[----:B------:R-:W-:-:S02]  /*0270*/  UIADD3 UR16, UPT, UPT, UR7, 0x80, URZ ;  /* 0x0000008007107890 */ /* 0x000fc4000fffe0ff */
[----:B------:R-:W-:Y:S02]  /*0280*/  USHF.L.U64.HI UR9, UR20, 0x2, UR6 ;  /* 0x0000000214097899 */ /* 0x000fe40008010206 */
[----:B------:R-:W-:Y:S02]  /*0290*/  USHF.L.U32 UR8, UR20, 0x2, URZ ;  /* 0x0000000214087899 */ /* 0x000fe400080006ff */
[----:B------:R-:W-:Y:S02]  /*02a0*/  ULOP3.LUT UR15, UR15, 0xfffffff0, URZ, 0xc0, !UPT ;  /* 0xfffffff00f0f7892 */ /* 0x000fe4000f8ec0ff */
[----:B------:R-:W-:Y:S01]  /*02b0*/  ULOP3.LUT UR14, UR14, 0xfffffff0, URZ, 0xc0, !UPT ;  /* 0xfffffff00e0e7892 */ /* 0x000fe2000f8ec0ff */
[----:B------:R-:W1:Y:S02]  /*02c0*/  FENCE.VIEW.ASYNC.S ;  /* 0x00000000000073c6 */ /* 0x000e640000000000 */
[----:B-1----:R1:W3:Y:S02]  /*02d0*/  SYNCS.EXCH.64 URZ, [UR17], UR10 ;  /* 0x0000000a11ff75b2 */ /* 0x0022e40008000100 */
[----:B------:R-:W-:Y:S01]  /*02e0*/  @!PT LDS RZ, [RZ] ;  /* 0x00000000fffff984 */ /* 0x000fe20000000800 */
[----:B------:R-:W-:Y:S01]  /*02f0*/  @!PT LDS RZ, [RZ] ;  /* 0x00000000fffff984 */ /* 0x000fe20000000800 */
[----:B------:R-:W-:Y:S01]  /*0300*/  @!PT LDS RZ, [RZ] ;  /* 0x00000000fffff984 */ /* 0x000fe20000000800 */
[----:B------:R-:W-:Y:S01]  /*0310*/  @!PT LDS RZ, [RZ] ;  /* 0x00000000fffff984 */ /* 0x000fe20000000800 */
[----:B---3--:R3:W-:Y:S06]  /*0320*/  MEMBAR.ALL.CTA ;  /* 0x0000000000007992 */ /* 0x0087ec0000008000 */
[----:B---3--:R-:W3:Y:S01]  /*0330*/  FENCE.VIEW.ASYNC.S ;  /* 0x00000000000073c6 */ /* 0x008ee20000000000 */
[----:B------:R-:W-:-:S02]  /*0340*/  ULEA UR16, UR18, UR16, 0x18 ;  /* 0x0000001012107291 */ /* 0x000fc4000f8ec0ff */
[----:B----4-:R-:W-:Y:S02]  /*0350*/  UIADD3.64 UR4, UPT, UPT, UR8, UR4, URZ ;  /* 0x0000000408047297 */ /* 0x010fe4000fffe0ff */
[----:B------:R-:W-:Y:S02]  /*0360*/  USHF.R.U32.HI UR7, URZ, 0x4, UR15 ;  /* 0x00000004ff077899 */ /* 0x000fe4000801160f */
[----:B--2---:R-:W-:Y:S02]  /*0370*/  UIADD3.64 UR8, UPT, UPT, UR8, UR12, URZ ;  /* 0x0000000c08087297 */ /* 0x004fe4000fffe0ff */
[----:B------:R-:W-:Y:S02]  /*0380*/  UIADD3 UR15, UPT, UPT, UR15, UR14, URZ ;  /* 0x0000000e0f0f7290 */ /* 0x000fe4000fffe0ff */
[----:B------:R-:W-:Y:S02]  /*0390*/  ULEA UR12, UR24, UR16, 0x9 ;  /* 0x00000010180c7291 */ /* 0x000fe4000f8e48ff */
[----:B------:R-:W-:-:S02]  /*03a0*/  USHF.R.U32.HI UR14, URZ, 0x4, UR14 ;  /* 0x00000004ff0e7899 */ /* 0x000fc4000801160e */
[----:B------:R-:W-:Y:S01]  /*03b0*/  UPRMT UR7, UR7, 0x5410, URZ ;  /* 0x0000541007077896 */ /* 0x000fe200080000ff */
[----:B------:R-:W-:Y:S01]  /*03c0*/  IMAD.U32 R2, RZ, RZ, UR15 ;  /* 0x0000000fff027e24 */ /* 0x000fe2000f8e00ff */
[----:B------:R-:W-:Y:S02]  /*03d0*/  UIADD3 UR12, UPT, UPT, UR12, 0x80, URZ ;  /* 0x000000800c0c7890 */ /* 0x000fe4000fffe0ff */
[----:B------:R-:W-:Y:S01]  /*03e0*/  UPRMT UR14, UR14, 0x5410, URZ ;  /* 0x000054100e0e7896 */ /* 0x000fe200080000ff */
[----:B------:R-:W-:-:S04]  /*03f0*/  UMOV UR13, UR17 ;  /* 0x00000011000d7c82 */ /* 0x000fc80008000000 */
[----:B---3--:R1:W-:Y:S04]  /*0400*/  UBLKCP.S.G [UR16], [UR4], UR7 ;  /* 0x00000010040073ba */ /* 0x0083e80008000207 */
[----:B------:R1:W-:Y:S01]  /*0410*/  UBLKCP.S.G [UR12], [UR8], UR14 ;  /* 0x0000000c080073ba */ /* 0x0003e2000800020e */
[----:B------:R1:W-:Y:S01]  /*0420*/  SYNCS.ARRIVE.TRANS64 RZ, [UR17], R2 ;  /* 0x00000002ffff79a7 */ /* 0x0003e20008000011 */
[----:B------:R-:W-:Y:S01]  /*0430*/  NOP ;  /* 0x0000000000007918 */ /* 0x000fe20000000000 */
.L_x_48:
[----:B-1----:R-:W-:Y:S05]  /*0440*/  BSYNC.RECONVERGENT B0 ;  /* 0x0000000000007941 */ /* 0x002fea0003800200 */
.L_x_47:
[----:B------:R-:W1:Y:S08]  /*0450*/  S2UR UR5, SR_CgaCtaId ;  /* 0x00000000000579c3 */ /* 0x000e700000008800 */
[----:B------:R-:W-:Y:S01]  /*0460*/  BAR.SYNC.DEFER_BLOCKING 0x0 ;  /* 0x0000000000007b1d */ /* 0x000fe20000010000 */
[----:B------:R-:W-:-:S05]  /*0470*/  SHF.L.U32 R2, RZ, 0x1f, RZ ;  /* 0x0000001fff027819 */ /* 0x000fca00000006ff */
[----:B------:R-:W-:Y:S02]  /*0480*/  UMOV UR4, 0x400 ;  /* 0x0000040000047882 */ /* 0x000fe40000000000 */
[----:B-1----:R-:W-:-:S12]  /*0490*/  ULEA UR4, UR5, UR4, 0x18 ;  /* 0x0000000405047291 */ /* 0x002fd8000f8ec0ff */
.L_x_49:
[----:B------:R-:W1:Y:S02]  /*04a0*/  SYNCS.PHASECHK.TRANS64.TRYWAIT P0, [UR4], R2 ;  /* 0x00000002ff0075a7 */ /* 0x000e640008001104 */
[----:B-1----:R-:W-:Y:S05]  /*04b0*/  @!P0 BRA `(.L_x_49) ;  /* 0xfffffffc00f88947 */ /* 0x002fea000383ffff */
[----:B------:R-:W-:Y:S05]  /*04c0*/  BRA `(.L_x_50) ;  /* 0x0000001400407947 */ /* 0x000fea0003800000 */
.L_x_46:
[----:B------:R-:W1:Y:S01]  /*04d0*/  S2R R3, SR_TID.Y ;  /* 0x0000000000037919 */ /* 0x000e620000002200 */
[----:B------:R-:W2:Y:S01]  /*04e0*/  LDCU UR9, c[0x0][0x360] ;  /* 0x00006c00ff0977ac */ /* 0x000ea20008000800 */
[----:B------:R-:W-:Y:S01]  /*04f0*/  IMAD.SHL.U32 R4, R0, 0x4, RZ ;  /* 0x0000000400047824 */ /* 0x000fe200078e00ff */
[----:B------:R-:W-:Y:S01]  /*0500*/  BSSY.RECONVERGENT B0, `(.L_x_51) ;  /* 0x00000aa000007945 */ /* 0x000fe20003800200 */
[----:B------:R-:W1:Y:S01]  /*0510*/  S2R R6, SR_TID.Z ;  /* 0x0000000000067919 */ /* 0x000e620000002300 */
[----:B------:R-:W2:Y:S01]  /*0520*/  LDCU UR10, c[0x0][0x364] ;  /* 0x00006c80ff0a77ac */ /* 0x000ea20008000800 */
[----:B------:R-:W3:Y:S01]  /*0530*/  LDC R2, c[0x0][0x368] ;  /* 0x0000da00ff027b82 */ /* 0x000ee20000000800 */
[----:B------:R-:W-:Y:S01]  /*0540*/  SHF.R.S32.HI R5, RZ, 0x1f, R4 ;  /* 0x0000001fff057819 */ /* 0x000fe20000011404 */
[----:B------:R-:W4:Y:S03]  /*0550*/  S2R R8, SR_TID.X ;  /* 0x0000000000087919 */ /* 0x000f260000002100 */
[----:B------:R-:W-:-:S02]  /*0560*/  SHF.R.U64 R4, R4, 0x2, R5 ;  /* 0x0000000204047819 */ /* 0x000fc40000001205 */
[----:B------:R-:W-:Y:S01]  /*0570*/  SHF.R.U32.HI R5, RZ, 0x2, R5 ;  /* 0x00000002ff057819 */ /* 0x000fe20000011605 */
[----:B--2---:R-:W-:Y:S02]  /*0580*/  UIMAD UR4, UR9, UR10, URZ ;  /* 0x0000000a090472a4 */ /* 0x004fe4000f8e02ff */
[----:B-1----:R-:W-:Y:S02]  /*0590*/  IMAD R3, R6, UR10, R3 ;  /* 0x0000000a06037c24 */ /* 0x002fe4000f8e0203 */
[----:B------:R-:W-:Y:S02]  /*05a0*/  IMAD.MOV.U32 R6, RZ, RZ, RZ ;  /* 0x000000ffff067224 */ /* 0x000fe400078e00ff */
[----:B----4-:R-:W-:Y:S02]  /*05b0*/  IMAD R3, R3, UR9, R8 ;  /* 0x0000000903037c24 */ /* 0x010fe4000f8e0208 */
[----:B---3--:R-:W-:Y:S01]  /*05c0*/  IMAD R8, R2, UR4, RZ ;  /* 0x0000000402087c24 */ /* 0x008fe2000f8e02ff */
[----:B------:R-:W-:-:S02]  /*05d0*/  UMOV UR4, URZ ;  /* 0x000000ff00047c82 */ /* 0x000fc40008000000 */
[----:B------:R-:W-:-:S04]  /*05e0*/  ISETP.GT.U32.AND P0, PT, R4, R3, PT ;  /* 0x000000030400720c */ /* 0x000fc80003f04070 */
[----:B------:R-:W-:-:S13]  /*05f0*/  ISETP.GT.U32.AND.EX P0, PT, R5, RZ, PT, P0 ;  /* 0x000000ff0500720c */ /* 0x000fda0003f04100 */
[----:B------:R-:W-:Y:S05]  /*0600*/  @!P0 BRA `(.L_x_52) ;  /* 0x0000000800648947 */ /* 0x000fea0003800000 */
[----:B------:R-:W-:Y:S01]  /*0610*/  IMAD.IADD R9, R8, 0x1, R3 ;  /* 0x0000000108097824 */ /* 0x000fe200078e0203 */
[----:B------:R-:W-:Y:S01]  /*0620*/  BSSY.RECONVERGENT B1, `(.L_x_53) ;  /* 0x0000024000017945 */ /* 0x000fe20003800200 */
[----:B------:R-:W-:-:S03]  /*0630*/  IMAD.MOV.U32 R12, RZ, RZ, -0x1 ;  /* 0xffffffffff0c7424 */ /* 0x000fc600078e00ff */
[CC--:B------:R-:W-:Y:S02]  /*0640*/  ISETP.GT.U32.AND P1, PT, R4.reuse, R9.reuse, PT ;  /* 0x000000090400720c */ /* 0x0c0fe40003f24070 */
[CC--:B------:R-:W-:Y:S02]  /*0650*/  ISETP.GT.U32.AND P0, PT, R4.reuse, R9.reuse, PT ;  /* 0x000000090400720c */ /* 0x0c0fe40003f04070 */
[C---:B------:R-:W-:Y:S02]  /*0660*/  ISETP.GT.U32.AND.EX P1, PT, R5.reuse, RZ, PT, P1 ;  /* 0x000000ff0500720c */ /* 0x040fe40003f24110 */
[----:B------:R-:W-:Y:S02]  /*0670*/  ISETP.GT.U32.AND.EX P0, PT, R5, RZ, PT, P0 ;  /* 0x000000ff0500720c */ /* 0x000fe40003f04100 */
[----:B------:R-:W-:Y:S02]  /*0680*/  SEL R10, R4, R9, P1 ;  /* 0x00000009040a7207 */ /* 0x000fe40000800000 */
[----:B------:R-:W-:-:S02]  /*0690*/  SEL R7, RZ, 0x1, !P0 ;  /* 0x00000001ff077807 */ /* 0x000fc40004000000 */
[----:B------:R-:W-:Y:S02]  /*06a0*/  SEL R11, R5, RZ, P1 ;  /* 0x000000ff050b7207 */ /* 0x000fe40000800000 */
[----:B------:R-:W-:-:S04]  /*06b0*/  IADD3 R14, P0, P1, R10, -R7, -R9 ;  /* 0x800000070a0e7210 */ /* 0x000fc8000791e809 */
[----:B------:R-:W-:-:S04]  /*06c0*/  IADD3.X R15, PT, PT, R11, -0x1, R12, P0, P1 ;  /* 0xffffffff0b0f7810 */ /* 0x000fc800007e240c */
[----:B------:R-:W-:-:S13]  /*06d0*/  ISETP.NE.U32.AND P0, PT, R15, RZ, PT ;  /* 0x000000ff0f00720c */ /* 0x000fda0003f05070 */
[----:B------:R-:W-:Y:S05]  /*06e0*/  @P0 BRA `(.L_x_54) ;  /* 0x0000000000500947 */ /* 0x000fea0003800000 */
[----:B------:R-:W1:Y:S01]  /*06f0*/  I2F.U32.RP R9, R8 ;  /* 0x0000000800097306 */ /* 0x000e620000209000 */
[----:B------:R-:W-:Y:S01]  /*0700*/  IMAD.MOV R13, RZ, RZ, -R8 ;  /* 0x000000ffff0d7224 */ /* 0x000fe200078e0a08 */
[----:B------:R-:W-:-:S06]  /*0710*/  ISETP.NE.U32.AND P2, PT, R8, RZ, PT ;  /* 0x000000ff0800720c */ /* 0x000fcc0003f45070 */
[----:B-1----:R-:W1:Y:S02]  /*0720*/  MUFU.RCP R9, R9 ;  /* 0x0000000900097308 */ /* 0x002e640000001000 */
[----:B-1----:R-:W-:-:S06]  /*0730*/  VIADD R10, R9, 0xffffffe ;  /* 0x0ffffffe090a7836 */ /* 0x002fcc0000000000 */
[----:B------:R1:W2:Y:S02]  /*0740*/  F2I.FTZ.U32.TRUNC.NTZ R11, R10 ;  /* 0x0000000a000b7305 */ /* 0x0002a4000021f000 */
[----:B-1----:R-:W-:Y:S02]  /*0750*/  IMAD.MOV.U32 R10, RZ, RZ, RZ ;  /* 0x000000ffff0a7224 */ /* 0x002fe400078e00ff */
[----:B--2---:R-:W-:-:S04]  /*0760*/  IMAD R13, R13, R11, RZ ;  /* 0x0000000b0d0d7224 */ /* 0x004fc800078e02ff */
[----:B------:R-:W-:-:S06]  /*0770*/  IMAD.HI.U32 R11, R11, R13, R10 ;  /* 0x0000000d0b0b7227 */ /* 0x000fcc00078e000a */
[----:B------:R-:W-:-:S04]  /*0780*/  IMAD.HI.U32 R10, R11, R14, RZ ;  /* 0x0000000e0b0a7227 */ /* 0x000fc800078e00ff */
[----:B------:R-:W-:-:S04]  /*0790*/  IMAD.MOV R11, RZ, RZ, -R10 ;  /* 0x000000ffff0b7224 */ /* 0x000fc800078e0a0a */
[----:B------:R-:W-:-:S05]  /*07a0*/  IMAD R11, R8, R11, R14 ;  /* 0x0000000b080b7224 */ /* 0x000fca00078e020e */
[----:B------:R-:W-:-:S13]  /*07b0*/  ISETP.GE.U32.AND P0, PT, R11, R8, PT ;  /* 0x000000080b00720c */ /* 0x000fda0003f06070 */
[----:B------:R-:W-:Y:S02]  /*07c0*/  @P0 IMAD.IADD R11, R11, 0x1, -R8 ;  /* 0x000000010b0b0824 */ /* 0x000fe400078e0a08 */
[----:B------:R-:W-:-:S03]  /*07d0*/  @P0 VIADD R10, R10, 0x1 ;  /* 0x000000010a0a0836 */ /* 0x000fc60000000000 */
[----:B------:R-:W-:Y:S01]  /*07e0*/  ISETP.GE.U32.AND P1, PT, R11, R8, PT ;  /* 0x000000080b00720c */ /* 0x000fe20003f26070 */
[----:B------:R-:W-:-:S12]  /*07f0*/  IMAD.MOV.U32 R11, RZ, RZ, RZ ;  /* 0x000000ffff0b7224 */ /* 0x000fd800078e00ff */
[----:B------:R-:W-:Y:S02]  /*0800*/  @P1 IADD3 R10, PT, PT, R10, 0x1, RZ ;  /* 0x000000010a0a1810 */ /* 0x000fe40007ffe0ff */
[----:B------:R-:W-:Y:S01]  /*0810*/  @!P2 LOP3.LUT R10, RZ, R8, RZ, 0x33, !PT ;  /* 0x00000008ff0aa212 */ /* 0x000fe200078e33ff */
[----:B------:R-:W-:Y:S06]  /*0820*/  BRA `(.L_x_55) ;  /* 0x00000000000c7947 */ /* 0x000fec0003800000 */
.L_x_54:
[----:B------:R-:W-:Y:S01]  /*0830*/  IMAD.MOV.U32 R9, RZ, RZ, R14 ;  /* 0x000000ffff097224 */ /* 0x000fe200078e000e */
[----:B------:R-:W-:-:S07]  /*0840*/  MOV R14, 0x860 ;  /* 0x00000860000e7802 */ /* 0x000fce0000000f00 */
[----:B------:R-:W-:Y:S05]  /*0850*/  CALL.REL.NOINC `($__internal_0_$__cuda_sm20_div_u64) ;  /* 0x0000001400707944 */ /* 0x000fea0003c00000 */
.L_x_55:
[----:B------:R-:W-:Y:S05]  /*0860*/  BSYNC.RECONVERGENT B1 ;  /* 0x0000000000017941 */ /* 0x000fea0003800200 */
.L_x_53:
[----:B------:R-:W-:Y:S01]  /*0870*/  IADD3 R9, P0, PT, R10, R7, RZ ;  /* 0x000000070a097210 */ /* 0x000fe20007f1e0ff */
[----:B------:R-:W1:Y:S01]  /*0880*/  LDC R13, c[0x0][0x3a0] ;  /* 0x0000e800ff0d7b82 */ /* 0x000e620000000800 */
[----:B------:R-:W-:Y:S01]  /*0890*/  BSSY.RECONVERGENT B1, `(.L_x_56) ;  /* 0x0000033000017945 */ /* 0x000fe20003800200 */
[----:B------:R-:W-:Y:S01]  /*08a0*/  IMAD.MOV.U32 R29, RZ, RZ, R3 ;  /* 0x000000ffff1d7224 */ /* 0x000fe200078e0003 */
[C---:B------:R-:W-:Y:S01]  /*08b0*/  LOP3.LUT R7, R9.reuse, 0x3, RZ, 0xc0, !PT ;  /* 0x0000000309077812 */ /* 0x040fe200078ec0ff */
[----:B------:R-:W-:Y:S01]  /*08c0*/  IMAD.X R10, RZ, RZ, R11, P0 ;  /* 0x000000ffff0a7224 */ /* 0x000fe200000e060b */
[----:B------:R-:W-:Y:S02]  /*08d0*/  ISETP.GE.U32.AND P0, PT, R9, 0x3, PT ;  /* 0x000000030900780c */ /* 0x000fe40003f06070 */
[----:B------:R-:W-:Y:S02]  /*08e0*/  ISETP.NE.U32.AND P1, PT, R7, 0x3, PT ;  /* 0x000000030700780c */ /* 0x000fe40003f25070 */
[----:B------:R-:W-:Y:S01]  /*08f0*/  ISETP.GE.U32.AND.EX P0, PT, R10, RZ, PT, P0 ;  /* 0x000000ff0a00720c */ /* 0x000fe20003f06100 */
[----:B------:R-:W-:Y:S01]  /*0900*/  IMAD.MOV.U32 R10, RZ, RZ, R6 ;  /* 0x000000ffff0a7224 */ /* 0x000fe200078e0006 */
[----:B------:R-:W-:-:S02]  /*0910*/  ISETP.NE.AND.EX P1, PT, RZ, RZ, PT, P1 ;  /* 0x000000ffff00720c */ /* 0x000fc40003f25310 */
[----:B-1----:R-:W-:-:S11]  /*0920*/  SHF.R.S32.HI R11, RZ, 0x1f, R13 ;  /* 0x0000001fff0b7819 */ /* 0x002fd6000001140d */
[----:B------:R-:W-:Y:S05]  /*0930*/  @!P1 BRA `(.L_x_57) ;  /* 0x0000000000a09947 */ /* 0x000fea0003800000 */
[----:B------:R-:W1:Y:S01]  /*0940*/  S2UR UR7, SR_CgaCtaId ;  /* 0x00000000000779c3 */ /* 0x000e620000008800 */
[----:B------:R-:W2:Y:S01]  /*0950*/  LDCU.64 UR12, c[0x0][0x398] ;  /* 0x00007300ff0c77ac */ /* 0x000ea20008000a00 */
[C---:B------:R-:W-:Y:S01]  /*0960*/  IMAD.SHL.U32 R7, R3.reuse, 0x4, RZ ;  /* 0x0000000403077824 */ /* 0x040fe200078e00ff */
[----:B------:R-:W-:Y:S01]  /*0970*/  MOV R29, R3 ;  /* 0x00000003001d7202 */ /* 0x000fe20000000f00 */
[----:B------:R-:W-:Y:S01]  /*0980*/  IMAD.U32 R14, RZ, RZ, UR20 ;  /* 0x00000014ff0e7e24 */ /* 0x000fe2000f8e00ff */
[----:B------:R-:W-:Y:S01]  /*0990*/  UMOV UR5, 0x400 ;  /* 0x0000040000057882 */ /* 0x000fe20000000000 */
[----:B------:R-:W-:Y:S01]  /*09a0*/  IMAD.U32 R15, RZ, RZ, UR21 ;  /* 0x00000015ff0f7e24 */ /* 0x000fe2000f8e00ff */
[----:B------:R-:W-:Y:S01]  /*09b0*/  SHF.L.U64.HI R15, R3, 0x2, R6 ;  /* 0x00000002030f7819 */ /* 0x000fe20000010206 */
[----:B------:R-:W-:Y:S01]  /*09c0*/  IMAD.U32 R12, RZ, RZ, UR6 ;  /* 0x00000006ff0c7e24 */ /* 0x000fe2000f8e00ff */
[----:B------:R-:W-:Y:S01]  /*09d0*/  LEA R10, P1, R14, R7, 0x2 ;  /* 0x000000070e0a7211 */ /* 0x000fe200078210ff */
[----:B------:R-:W-:Y:S01]  /*09e0*/  VIADD R9, R9, 0x1 ;  /* 0x0000000109097836 */ /* 0x000fe20000000000 */
[----:B------:R-:W-:Y:S01]  /*09f0*/  UIADD3 UR5, UPT, UPT, UR5, 0x80, URZ ;  /* 0x0000008005057890 */ /* 0x000fe2000fffe0ff */
[----:B------:R-:W-:Y:S01]  /*0a00*/  IMAD R7, R2, UR10, RZ ;  /* 0x0000000a02077c24 */ /* 0x000fe2000f8e02ff */
[----:B------:R-:W-:-:S02]  /*0a10*/  LEA.HI.X R14, R14, R15, R12, 0x2, P1 ;  /* 0x0000000f0e0e7211 */ /* 0x000fc400008f140c */
[----:B------:R-:W-:Y:S01]  /*0a20*/  LOP3.LUT R9, R9, 0x3, RZ, 0xc0, !PT ;  /* 0x0000000309097812 */ /* 0x000fe200078ec0ff */
[----:B------:R-:W-:Y:S01]  /*0a30*/  IMAD R7, R7, UR9, RZ ;  /* 0x0000000907077c24 */ /* 0x000fe2000f8e02ff */
[----:B--2---:R-:W-:Y:S01]  /*0a40*/  IADD3 R17, P1, P2, R10, UR12, R13 ;  /* 0x0000000c0a117c10 */ /* 0x004fe2000fa3e00d */
[----:B------:R-:W-:-:S03]  /*0a50*/  IMAD.MOV.U32 R10, RZ, RZ, R6 ;  /* 0x000000ffff0a7224 */ /* 0x000fc600078e0006 */
[----:B------:R-:W-:Y:S01]  /*0a60*/  IADD3.X R18, PT, PT, R14, UR13, R11, P1, P2 ;  /* 0x0000000d0e127c10 */ /* 0x000fe20008fe440b */
[----:B-1----:R-:W-:Y:S01]  /*0a70*/  ULEA UR5, UR7, UR5, 0x18 ;  /* 0x0000000507057291 */ /* 0x002fe2000f8ec0ff */
[----:B------:R-:W-:-:S05]  /*0a80*/  IADD3 R9, P1, PT, RZ, -R9, RZ ;  /* 0x80000009ff097210 */ /* 0x000fca0007f3e0ff */
[----:B------:R-:W-:Y:S02]  /*0a90*/  VIADD R12, R13, UR5 ;  /* 0x000000050d0c7c36 */ /* 0x000fe40008000000 */
[----:B------:R-:W-:Y:S02]  /*0aa0*/  IMAD.X R16, RZ, RZ, -0x1, P1 ;  /* 0xffffffffff107424 */ /* 0x000fe400008e06ff */
[----:B------:R-:W-:-:S07]  /*0ab0*/  IMAD R12, R3, 0x4, R12 ;  /* 0x00000004030c7824 */ /* 0x000fce00078e020c */
.L_x_58:
[----:B------:R-:W-:Y:S01]  /*0ac0*/  IADD3 R9, P1, PT, R9, 0x1, RZ ;  /* 0x0000000109097810 */ /* 0x000fe20007f3e0ff */
[----:B------:R-:W-:Y:S01]  /*0ad0*/  IMAD.MOV.U32 R14, RZ, RZ, R17 ;  /* 0x000000ffff0e7224 */ /* 0x000fe200078e0011 */
[C---:B------:R-:W-:Y:S01]  /*0ae0*/  IADD3 R29, P2, PT, R8.reuse, R29, RZ ;  /* 0x0000001d081d7210 */ /* 0x040fe20007f5e0ff */
[----:B------:R-:W-:Y:S01]  /*0af0*/  IMAD.MOV.U32 R15, RZ, RZ, R18 ;  /* 0x000000ffff0f7224 */ /* 0x000fe200078e0012 */
[C---:B------:R-:W-:Y:S01]  /*0b00*/  LEA R17, P3, R8.reuse, R17, 0x2 ;  /* 0x0000001108117211 */ /* 0x040fe200078610ff */
[----:B------:R-:W-:Y:S01]  /*0b10*/  IMAD.X R16, RZ, RZ, R16, P1 ;  /* 0x000000ffff107224 */ /* 0x000fe200008e0610 */
[----:B------:R-:W-:Y:S01]  /*0b20*/  ISETP.NE.U32.AND P1, PT, R9, RZ, PT ;  /* 0x000000ff0900720c */ /* 0x000fe20003f25070 */
[----:B------:R-:W-:Y:S01]  /*0b30*/  IMAD.X R10, RZ, RZ, R10, P2 ;  /* 0x000000ffff0a7224 */ /* 0x000fe200010e060a */
[----:B------:R-:W-:Y:S01]  /*0b40*/  @!PT LDS RZ, [RZ] ;  /* 0x00000000fffff984 */ /* 0x000fe20000000800 */
[----:B------:R-:W-:Y:S01]  /*0b50*/  @!PT LDS RZ, [RZ] ;  /* 0x00000000fffff984 */ /* 0x000fe20000000800 */
[----:B------:R-:W-:Y:S01]  /*0b60*/  @!PT LDS RZ, [RZ] ;  /* 0x00000000fffff984 */ /* 0x000fe20000000800 */
[----:B------:R1:W-:Y:S01]  /*0b70*/  LDGSTS.E [R12], desc[UR22][R14.64] ;  /* 0x000000000e0c7fae */ /* 0x0003e2000b9a1016 */
[----:B------:R-:W-:Y:S02]  /*0b80*/  LEA.HI.X R18, R8, R18, RZ, 0x2, P3 ;  /* 0x0000001208127211 */ /* 0x000fe400018f14ff */
[----:B------:R-:W-:Y:S01]  /*0b90*/  ISETP.NE.AND.EX P1, PT, R16, RZ, PT, P1 ;  /* 0x000000ff1000720c */ /* 0x000fe20003f25310 */
[----:B-1----:R-:W-:-:S12]  /*0ba0*/  IMAD R12, R7, 0x4, R12 ;  /* 0x00000004070c7824 */ /* 0x002fd800078e020c */
[----:B------:R-:W-:Y:S05]  /*0bb0*/  @P1 BRA `(.L_x_58) ;  /* 0xfffffffc00c01947 */ /* 0x000fea000383ffff */
.L_x_57:
[----:B------:R-:W-:Y:S05]  /*0bc0*/  BSYNC.RECONVERGENT B1 ;  /* 0x0000000000017941 */ /* 0x000fea0003800200 */
.L_x_56:
[----:B------:R-:W-:Y:S05]  /*0bd0*/  @!P0 BRA `(.L_x_52) ;  /* 0x0000000000f08947 */ /* 0x000fea0003800000 */
[----:B------:R-:W1:Y:S01]  /*0be0*/  S2UR UR8, SR_CgaCtaId ;  /* 0x00000000000879c3 */ /* 0x000e620000008800 */
[----:B------:R-:W2:Y:S01]  /*0bf0*/  LDCU.64 UR12, c[0x0][0x398] ;  /* 0x00007300ff0c77ac */ /* 0x000ea20008000a00 */
[C---:B------:R-:W-:Y:S01]  /*0c00*/  IMAD.SHL.U32 R9, R29.reuse, 0x4, RZ ;  /* 0x000000041d097824 */ /* 0x040fe200078e00ff */
[----:B------:R-:W-:Y:S01]  /*0c10*/  MOV R14, UR20 ;  /* 0x00000014000e7c02 */ /* 0x000fe20008000f00 */
[----:B------:R-:W-:Y:S01]  /*0c20*/  IMAD.U32 R15, RZ, RZ, UR21 ;  /* 0x00000015ff0f7e24 */ /* 0x000fe2000f8e00ff */
[C---:B------:R-:W-:Y:S01]  /*0c30*/  SHF.L.U64.HI R15, R29.reuse, 0x2, R10 ;  /* 0x000000021d0f7819 */ /* 0x040fe2000001020a */
[----:B------:R-:W-:Y:S01]  /*0c40*/  IMAD.U32 R12, RZ, RZ, UR6 ;  /* 0x00000006ff0c7e24 */ /* 0x000fe2000f8e00ff */
[----:B------:R-:W-:Y:S01]  /*0c50*/  LEA R9, P0, R14, R9, 0x2 ;  /* 0x000000090e097211 */ /* 0x000fe200078010ff */
[----:B------:R-:W-:Y:S01]  /*0c60*/  UMOV UR7, 0x400 ;  /* 0x0000040000077882 */ /* 0x000fe20000000000 */
[----:B------:R-:W-:Y:S01]  /*0c70*/  IMAD.SHL.U32 R18, R8, 0x4, RZ ;  /* 0x0000000408127824 */ /* 0x000fe200078e00ff */
[----:B------:R-:W-:Y:S01]  /*0c80*/  UIADD3 UR7, UPT, UPT, UR7, 0x80, URZ ;  /* 0x0000008007077890 */ /* 0x000fe2000fffe0ff */
[----:B------:R-:W-:Y:S01]  /*0c90*/  LEA.HI.X R12, R14, R15, R12, 0x2, P0 ;  /* 0x0000000f0e0c7211 */ /* 0x000fe200000f140c */
[----:B------:R-:W-:Y:S01]  /*0ca0*/  IMAD R24, R2, UR10, RZ ;  /* 0x0000000a02187c24 */ /* 0x000fe2000f8e02ff */
[----:B------:R-:W-:Y:S01]  /*0cb0*/  IADD3 R14, P0, PT, R29, UR20, RZ ;  /* 0x000000141d0e7c10 */ /* 0x000fe2000ff1e0ff */
[----:B------:R-:W-:Y:S01]  /*0cc0*/  UMOV UR5, URZ ;  /* 0x000000ff00057c82 */ /* 0x000fe20008000000 */
[----:B------:R-:W-:Y:S01]  /*0cd0*/  SHF.R.U32.HI R19, RZ, 0x1e, R8 ;  /* 0x0000001eff137819 */ /* 0x000fe20000011608 */
[----:B------:R-:W-:Y:S01]  /*0ce0*/  IMAD R24, R24, UR9, RZ ;  /* 0x0000000918187c24 */ /* 0x000fe2000f8e02ff */
[----:B------:R-:W-:-:S02]  /*0cf0*/  IADD3.X R15, PT, PT, R10, UR6, RZ, P0, !PT ;  /* 0x000000060a0f7c10 */ /* 0x000fc400087fe4ff */
[----:B--2---:R-:W-:Y:S02]  /*0d00*/  IADD3 R7, P1, PT, R13, UR12, RZ ;  /* 0x0000000c0d077c10 */ /* 0x004fe4000ff3e0ff */
[C---:B------:R-:W-:Y:S01]  /*0d10*/  SHF.L.U64.HI R15, R14.reuse, 0x2, R15 ;  /* 0x000000020e0f7819 */ /* 0x040fe2000001020f */
[----:B------:R-:W-:Y:S01]  /*0d20*/  IMAD.SHL.U32 R14, R14, 0x4, RZ ;  /* 0x000000040e0e7824 */ /* 0x000fe200078e00ff */
[----:B------:R-:W-:Y:S01]  /*0d30*/  IADD3.X R11, PT, PT, R11, UR13, RZ, P1, !PT ;  /* 0x0000000d0b0b7c10 */ /* 0x000fe20008ffe4ff */
[----:B-1----:R-:W-:Y:S01]  /*0d40*/  ULEA UR7, UR8, UR7, 0x18 ;  /* 0x0000000708077291 */ /* 0x002fe2000f8ec0ff */
[-C--:B------:R-:W-:Y:S01]  /*0d50*/  IADD3 R22, P1, PT, R18, R9.reuse, RZ ;  /* 0x0000000912167210 */ /* 0x080fe20007f3e0ff */
[C---:B------:R-:W-:Y:S01]  /*0d60*/  IMAD.WIDE.U32 R14, R8.reuse, 0xc, R14 ;  /* 0x0000000c080e7825 */ /* 0x040fe200078e000e */
[----:B------:R-:W-:-:S03]  /*0d70*/  LEA R20, P0, R8, R9, 0x3 ;  /* 0x0000000908147211 */ /* 0x000fc600078018ff */
[----:B------:R-:W-:Y:S01]  /*0d80*/  VIADD R16, R13, UR7 ;  /* 0x000000070d107c36 */ /* 0x000fe20008000000 */
[----:B------:R-:W-:Y:S01]  /*0d90*/  LEA.HI.X R26, R8, R12, RZ, 0x3, P0 ;  /* 0x0000000c081a7211 */ /* 0x000fe200000f1cff */
[----:B------:R-:W-:Y:S02]  /*0da0*/  IMAD.X R28, R19, 0x1, R12, P1 ;  /* 0x00000001131c7824 */ /* 0x000fe400008e060c */
[----:B------:R-:W-:Y:S02]  /*0db0*/  IMAD R13, R29, 0x4, R16 ;  /* 0x000000041d0d7824 */ /* 0x000fe400078e0210 */
[----:B------:R-:W-:Y:S02]  /*0dc0*/  VIADD R23, R15, UR5 ;  /* 0x000000050f177c36 */ /* 0x000fe40008000000 */
[C-C-:B------:R-:W-:Y:S02]  /*0dd0*/  IMAD R21, R24.reuse, 0x4, R13.reuse ;  /* 0x0000000418157824 */ /* 0x140fe400078e020d */
[----:B------:R-:W-:-:S02]  /*0de0*/  IMAD R25, R24, 0x8, R13 ;  /* 0x0000000818197824 */ /* 0x000fc400078e020d */
[----:B------:R-:W-:-:S07]  /*0df0*/  IMAD R27, R24, 0xc, R13 ;  /* 0x0000000c181b7824 */ /* 0x000fce00078e020d */
.L_x_59:
[----:B------:R-:W-:-:S04]  /*0e00*/  IADD3 R16, P0, PT, R7, R9, RZ ;  /* 0x0000000907107210 */ /* 0x000fc80007f1e0ff */
[----:B------:R-:W-:-:S05]  /*0e10*/  IADD3.X R17, PT, PT, R11, R12, RZ, P0, !PT ;  /* 0x0000000c0b117210 */ /* 0x000fca00007fe4ff */
[----:B------:R-:W-:Y:S01]  /*0e20*/  @!PT LDS RZ, [RZ] ;  /* 0x00000000fffff984 */ /* 0x000fe20000000800 */
[----:B------:R-:W-:Y:S01]  /*0e30*/  @!PT LDS RZ, [RZ] ;  /* 0x00000000fffff984 */ /* 0x000fe20000000800 */
[----:B------:R-:W-:Y:S01]  /*0e40*/  @!PT LDS RZ, [RZ] ;  /* 0x00000000fffff984 */ /* 0x000fe20000000800 */
[----:B------:R1:W-:Y:S02]  /*0e50*/  LDGSTS.E [R13], desc[UR22][R16.64] ;  /* 0x00000000100d7fae */ /* 0x0003e4000b9a1016 */
[----:B-1----:R-:W-:Y:S01]  /*0e60*/  IADD3 R16, P0, PT, R7, R22, RZ ;  /* 0x0000001607107210 */ /* 0x002fe20007f1e0ff */
[----:B------:R-:W-:-:S04]  /*0e70*/  IMAD R13, R24, 0x10, R13 ;  /* 0x00000010180d7824 */ /* 0x000fc800078e020d */
[----:B------:R-:W-:-:S05]  /*0e80*/  IMAD.X R17, R11, 0x1, R28, P0 ;  /* 0x000000010b117824 */ /* 0x000fca00000e061c */
[----:B------:R1:W-:Y:S02]  /*0e90*/  LDGSTS.E [R21], desc[UR22][R16.64] ;  /* 0x0000000010157fae */ /* 0x0003e4000b9a1016 */
[----:B-1----:R-:W-:Y:S01]  /*0ea0*/  IADD3 R16, P0, PT, R7, R20, RZ ;  /* 0x0000001407107210 */ /* 0x002fe20007f1e0ff */
[----:B------:R-:W-:-:S04]  /*0eb0*/  IMAD R21, R24, 0x10, R21 ;  /* 0x0000001018157824 */ /* 0x000fc800078e0215 */
[----:B------:R-:W-:-:S05]  /*0ec0*/  IMAD.X R17, R11, 0x1, R26, P0 ;  /* 0x000000010b117824 */ /* 0x000fca00000e061a */
[----:B------:R1:W-:Y:S02]  /*0ed0*/  LDGSTS.E [R25], desc[UR22][R16.64] ;  /* 0x0000000010197fae */ /* 0x0003e4000b9a1016 */
[----:B-1----:R-:W-:Y:S01]  /*0ee0*/  IADD3 R16, P0, PT, R7, R14, RZ ;  /* 0x0000000e07107210 */ /* 0x002fe20007f1e0ff */
[----:B------:R-:W-:Y:S01]  /*0ef0*/  IMAD R25, R24, 0x10, R25 ;  /* 0x0000001018197824 */ /* 0x000fe200078e0219 */
[----:B------:R-:W-:-:S03]  /*0f00*/  LEA R7, P1, R8, R7, 0x4 ;  /* 0x0000000708077211 */ /* 0x000fc600078220ff */
[----:B------:R-:W-:Y:S01]  /*0f10*/  IMAD.X R17, R11, 0x1, R23, P0 ;  /* 0x000000010b117824 */ /* 0x000fe200000e0617 */
[----:B------:R-:W-:Y:S02]  /*0f20*/  IADD3 R29, P0, PT, R18, R29, RZ ;  /* 0x0000001d121d7210 */ /* 0x000fe40007f1e0ff */
[----:B------:R-:W-:Y:S02]  /*0f30*/  LEA.HI.X R11, R8, R11, RZ, 0x4, P1 ;  /* 0x0000000b080b7211 */ /* 0x000fe400008f24ff */
[----:B------:R1:W-:Y:S01]  /*0f40*/  LDGSTS.E [R27], desc[UR22][R16.64] ;  /* 0x00000000101b7fae */ /* 0x0003e2000b9a1016 */
[----:B------:R-:W-:Y:S01]  /*0f50*/  IMAD.X R10, R19, 0x1, R10, P0 ;  /* 0x00000001130a7824 */ /* 0x000fe200000e060a */
[----:B------:R-:W-:-:S04]  /*0f60*/  ISETP.GE.U32.AND P0, PT, R29, R4, PT ;  /* 0x000000041d00720c */ /* 0x000fc80003f06070 */
[----:B------:R-:W-:Y:S01]  /*0f70*/  ISETP.GE.U32.AND.EX P0, PT, R10, R5, PT, P0 ;  /* 0x000000050a00720c */ /* 0x000fe20003f06100 */
[----:B-1----:R-:W-:-:S12]  /*0f80*/  IMAD R27, R24, 0x10, R27 ;  /* 0x00000010181b7824 */ /* 0x002fd800078e021b */
[----:B------:R-:W-:Y:S05]  /*0f90*/  @!P0 BRA `(.L_x_59) ;  /* 0xfffffffc00988947 */ /* 0x000fea000383ffff */
.L_x_52:
[----:B------:R-:W-:Y:S05]  /*0fa0*/  BSYNC.RECONVERGENT B0 ;  /* 0x0000000000007941 */ /* 0x000fea0003800200 */
.L_x_51:
[----:B------:R-:W-:Y:S01]  /*0fb0*/  ISETP.GT.U32.AND P0, PT, R4, R3, PT ;  /* 0x000000030400720c */ /* 0x000fe20003f04070 */
[----:B------:R-:W0:Y:S01]  /*0fc0*/  LDGDEPBAR ;  /* 0x00000000000079af */ /* 0x000e220000000000 */
[----:B------:R-:W-:Y:S02]  /*0fd0*/  BSSY.RECONVERGENT B0, `(.L_x_60) ;  /* 0x000009c000007945 */ /* 0x000fe40003800200 */
[----:B------:R-:W-:-:S13]  /*0fe0*/  ISETP.GT.U32.AND.EX P0, PT, R5, R6, PT, P0 ;  /* 0x000000060500720c */ /* 0x000fda0003f04100 */
        /* <DEDUP_REMOVED lines=17> */
[----:B------:R-:W-:Y:S01]  /*1100*/  ISETP.NE.U32.AND P2, PT, R8, RZ, PT ;  /* 0x000000ff0800720c */ /* 0x000fe20003f45070 */
[----:B------:R-:W-:-:S05]  /*1110*/  IMAD.MOV.U32 R10, RZ, RZ, RZ ;  /* 0x000000ffff0a7224 */ /* 0x000fca00078e00ff */
[----:B-1----:R-:W1:Y:S02]  /*1120*/  MUFU.RCP R13, R13 ;  /* 0x0000000d000d7308 */ /* 0x002e640000001000 */
[----:B-1----:R-:W-:-:S06]  /*1130*/  IADD3 R11, PT, PT, R13, 0xffffffe, RZ ;  /* 0x0ffffffe0d0b7810 */ /* 0x002fcc0007ffe0ff */
[----:B------:R-:W1:Y:S02]  /*1140*/  F2I.FTZ.U32.TRUNC.NTZ R11, R11 ;  /* 0x0000000b000b7305 */ /* 0x000e64000021f000 */
[----:B-1----:R-:W-:-:S04]  /*1150*/  IMAD R9, R9, R11, RZ ;  /* 0x0000000b09097224 */ /* 0x002fc800078e02ff */
[----:B------:R-:W-:-:S04]  /*1160*/  IMAD.HI.U32 R9, R11, R9, R10 ;  /* 0x000000090b097227 */ /* 0x000fc800078e000a */
[----:B------:R-:W-:Y:S02]  /*1170*/  IMAD.MOV.U32 R11, RZ, RZ, RZ ;  /* 0x000000ffff0b7224 */ /* 0x000fe400078e00ff */
[----:B------:R-:W-:-:S04]  /*1180*/  IMAD.HI.U32 R10, R9, R12, RZ ;  /* 0x0000000c090a7227 */ /* 0x000fc800078e00ff */
[----:B------:R-:W-:-:S04]  /*1190*/  IMAD.MOV R9, RZ, RZ, -R10 ;  /* 0x000000ffff097224 */ /* 0x000fc800078e0a0a */
[----:B------:R-:W-:-:S05]  /*11a0*/  IMAD R9, R8, R9, R12 ;  /* 0x0000000908097224 */ /* 0x000fca00078e020c */
[----:B------:R-:W-:-:S13]  /*11b0*/  ISETP.GE.U32.AND P0, PT, R9, R8, PT ;  /* 0x000000080900720c */ /* 0x000fda0003f06070 */
[----:B------:R-:W-:Y:S02]  /*11c0*/  @P0 IMAD.IADD R9, R9, 0x1, -R8 ;  /* 0x0000000109090824 */ /* 0x000fe400078e0a08 */
[----:B------:R-:W-:-:S03]  /*11d0*/  @P0 VIADD R10, R10, 0x1 ;  /* 0x000000010a0a0836 */ /* 0x000fc60000000000 */
[----:B------:R-:W-:-:S13]  /*11e0*/  ISETP.GE.U32.AND P1, PT, R9, R8, PT ;  /* 0x000000080900720c */ /* 0x000fda0003f26070 */
[----:B------:R-:W-:Y:S01]  /*11f0*/  @P1 VIADD R10, R10, 0x1 ;  /* 0x000000010a0a1836 */ /* 0x000fe20000000000 */
[----:B------:R-:W-:Y:S01]  /*1200*/  @!P2 LOP3.LUT R10, RZ, R8, RZ, 0x33, !PT ;  /* 0x00000008ff0aa212 */ /* 0x000fe200078e33ff */
[----:B------:R-:W-:Y:S06]  /*1210*/  BRA `(.L_x_64) ;  /* 0x00000000000c7947 */ /* 0x000fec0003800000 */
.L_x_63:
[----:B------:R-:W-:Y:S01]  /*1220*/  IMAD.MOV.U32 R9, RZ, RZ, R12 ;  /* 0x000000ffff097224 */ /* 0x000fe200078e000c */
[----:B------:R-:W-:-:S07]  /*1230*/  MOV R14, 0x1250 ;  /* 0x00001250000e7802 */ /* 0x000fce0000000f00 */
[----:B------:R-:W-:Y:S05]  /*1240*/  CALL.REL.NOINC `($__internal_0_$__cuda_sm20_div_u64) ;  /* 0x0000000800f47944 */ /* 0x000fea0003c00000 */
.L_x_64:
[----:B------:R-:W-:Y:S05]  /*1250*/  BSYNC.RECONVERGENT B1 ;  /* 0x0000000000017941 */ /* 0x000fea0003800200 */
.L_x_62:
[----:B------:R-:W-:Y:S01]  /*1260*/  IADD3 R7, P0, PT, R10, R7, RZ ;  /* 0x000000070a077210 */ /* 0x000fe20007f1e0ff */
[----:B------:R-:W1:Y:S01]  /*1270*/  LDC R12, c[0x0][0x3b0] ;  /* 0x0000ec00ff0c7b82 */ /* 0x000e620000000800 */
[----:B------:R-:W-:Y:S02]  /*1280*/  BSSY.RECONVERGENT B1, `(.L_x_65) ;  /* 0x0000031000017945 */ /* 0x000fe40003800200 */
[C---:B------:R-:W-:Y:S01]  /*1290*/  LOP3.LUT R9, R7.reuse, 0x3, RZ, 0xc0, !PT ;  /* 0x0000000307097812 */ /* 0x040fe200078ec0ff */
[----:B------:R-:W-:Y:S01]  /*12a0*/  IMAD.X R10, RZ, RZ, R11, P0 ;  /* 0x000000ffff0a7224 */ /* 0x000fe200000e060b */
[----:B------:R-:W-:Y:S02]  /*12b0*/  ISETP.GE.U32.AND P0, PT, R7, 0x3, PT ;  /* 0x000000030700780c */ /* 0x000fe40003f06070 */
[----:B------:R-:W-:Y:S02]  /*12c0*/  ISETP.NE.U32.AND P1, PT, R9, 0x3, PT ;  /* 0x000000030900780c */ /* 0x000fe40003f25070 */
[----:B------:R-:W-:-:S02]  /*12d0*/  ISETP.GE.U32.AND.EX P0, PT, R10, RZ, PT, P0 ;  /* 0x000000ff0a00720c */ /* 0x000fc40003f06100 */
[----:B------:R-:W-:Y:S02]  /*12e0*/  ISETP.NE.AND.EX P1, PT, RZ, RZ, PT, P1 ;  /* 0x000000ffff00720c */ /* 0x000fe40003f25310 */
[----:B-1----:R-:W-:-:S11]  /*12f0*/  SHF.R.S32.HI R13, RZ, 0x1f, R12 ;  /* 0x0000001fff0d7819 */ /* 0x002fd6000001140c */
[----:B------:R-:W-:Y:S05]  /*1300*/  @!P1 BRA `(.L_x_66) ;  /* 0x0000000000a09947 */ /* 0x000fea0003800000 */
[----:B------:R-:W1:Y:S01]  /*1310*/  S2UR UR7, SR_CgaCtaId ;  /* 0x00000000000779c3 */ /* 0x000e620000008800 */
[----:B------:R-:W2:Y:S01]  /*1320*/  LDCU.64 UR12, c[0x0][0x3a8] ;  /* 0x00007500ff0c77ac */ /* 0x000ea20008000a00 */
[----:B------:R-:W-:Y:S01]  /*1330*/  IMAD.U32 R10, RZ, RZ, UR20 ;  /* 0x00000014ff0a7e24 */ /* 0x000fe2000f8e00ff */
[----:B------:R-:W-:Y:S01]  /*1340*/  SHF.L.U32 R15, R3, 0x2, RZ ;  /* 0x00000002030f7819 */ /* 0x000fe200000006ff */
[----:B------:R-:W-:Y:S01]  /*1350*/  VIADD R9, R7, 0x1 ;  /* 0x0000000107097836 */ /* 0x000fe20000000000 */
[----:B------:R-:W-:Y:S01]  /*1360*/  UMOV UR5, 0x400 ;  /* 0x0000040000057882 */ /* 0x000fe20000000000 */
[----:B------:R-:W-:Y:S01]  /*1370*/  IMAD.U32 R16, RZ, RZ, UR6 ;  /* 0x00000006ff107e24 */ /* 0x000fe2000f8e00ff */
[----:B------:R-:W-:Y:S01]  /*1380*/  UIADD3 UR5, UPT, UPT, UR5, 0x80, URZ ;  /* 0x0000008005057890 */ /* 0x000fe2000fffe0ff */
[----:B------:R-:W3:Y:S01]  /*1390*/  LDC R14, c[0x0][0x388] ;  /* 0x0000e200ff0e7b82 */ /* 0x000ee20000000800 */
[----:B------:R-:W-:Y:S01]  /*13a0*/  SHF.L.U64.HI R7, R3, 0x2, R6 ;  /* 0x0000000203077819 */ /* 0x000fe20000010206 */
[----:B------:R-:W-:Y:S01]  /*13b0*/  IMAD.U32 R11, RZ, RZ, UR21 ;  /* 0x00000015ff0b7e24 */ /* 0x000fe2000f8e00ff */
[----:B------:R-:W-:Y:S01]  /*13c0*/  LEA R15, P1, R10, R15, 0x2 ;  /* 0x0000000f0a0f7211 */ /* 0x000fe200078210ff */
[----:B------:R-:W-:Y:S01]  /*13d0*/  IMAD R11, R2, UR10, RZ ;  /* 0x0000000a020b7c24 */ /* 0x000fe2000f8e02ff */
[----:B------:R-:W-:-:S02]  /*13e0*/  LOP3.LUT R9, R9, 0x3, RZ, 0xc0, !PT ;  /* 0x0000000309097812 */ /* 0x000fc400078ec0ff */
[----:B------:R-:W-:Y:S01]  /*13f0*/  LEA.HI.X R16, R10, R7, R16, 0x2, P1 ;  /* 0x000000070a107211 */ /* 0x000fe200008f1410 */
[----:B------:R-:W-:Y:S01]  /*1400*/  IMAD R18, R11, UR9, RZ ;  /* 0x000000090b127c24 */ /* 0x000fe2000f8e02ff */
[----:B------:R-:W-:Y:S02]  /*1410*/  IADD3 R9, P3, PT, RZ, -R9, RZ ;  /* 0x80000009ff097210 */ /* 0x000fe40007f7e0ff */
[----:B--2---:R-:W-:-:S04]  /*1420*/  IADD3 R15, P1, P2, R15, UR12, R12 ;  /* 0x0000000c0f0f7c10 */ /* 0x004fc8000fa3e00c */
[----:B------:R-:W-:Y:S01]  /*1430*/  IADD3.X R16, PT, PT, R16, UR13, R13, P1, P2 ;  /* 0x0000000d10107c10 */ /* 0x000fe20008fe440d */
[----:B-1----:R-:W-:-:S06]  /*1440*/  ULEA UR5, UR7, UR5, 0x18 ;  /* 0x0000000507057291 */ /* 0x002fcc000f8ec0ff */
[----:B------:R-:W-:-:S04]  /*1450*/  VIADD R7, R12, UR5 ;  /* 0x000000050c077c36 */ /* 0x000fc80008000000 */
[----:B---3--:R-:W-:Y:S02]  /*1460*/  IMAD R10, R14, 0x200, R7 ;  /* 0x000002000e0a7824 */ /* 0x008fe400078e0207 */
[----:B------:R-:W-:Y:S02]  /*1470*/  IMAD.X R14, RZ, RZ, -0x1, P3 ;  /* 0xffffffffff0e7424 */ /* 0x000fe400018e06ff */
[----:B------:R-:W-:-:S07]  /*1480*/  IMAD R7, R3, 0x4, R10 ;  /* 0x0000000403077824 */ /* 0x000fce00078e020a */
.L_x_67:
[----:B------:R-:W-:Y:S01]  /*1490*/  IADD3 R9, P1, PT, R9, 0x1, RZ ;  /* 0x0000000109097810 */ /* 0x000fe20007f3e0ff */
[----:B------:R-:W-:Y:S01]  /*14a0*/  IMAD.MOV.U32 R10, RZ, RZ, R15 ;  /* 0x000000ffff0a7224 */ /* 0x000fe200078e000f */
[C---:B------:R-:W-:Y:S01]  /*14b0*/  IADD3 R3, P2, PT, R8.reuse, R3, RZ ;  /* 0x0000000308037210 */ /* 0x040fe20007f5e0ff */
[----:B------:R-:W-:Y:S01]  /*14c0*/  IMAD.MOV.U32 R11, RZ, RZ, R16 ;  /* 0x000000ffff0b7224 */ /* 0x000fe200078e0010 */
[----:B------:R-:W-:Y:S01]  /*14d0*/  LEA R15, P3, R8, R15, 0x2 ;  /* 0x0000000f080f7211 */ /* 0x000fe200078610ff */
[----:B------:R-:W-:Y:S01]  /*14e0*/  IMAD.X R14, RZ, RZ, R14, P1 ;  /* 0x000000ffff0e7224 */ /* 0x000fe200008e060e */
[----:B------:R-:W-:Y:S02]  /*14f0*/  ISETP.NE.U32.AND P1, PT, R9, RZ, PT ;  /* 0x000000ff0900720c */ /* 0x000fe40003f25070 */
[----:B------:R-:W-:Y:S01]  /*1500*/  @!PT LDS RZ, [RZ] ;  /* 0x00000000fffff984 */ /* 0x000fe20000000800 */
[----:B------:R-:W-:Y:S01]  /*1510*/  @!PT LDS RZ, [RZ] ;  /* 0x00000000fffff984 */ /* 0x000fe20000000800 */
[----:B------:R-:W-:Y:S01]  /*1520*/  @!PT LDS RZ, [RZ] ;  /* 0x00000000fffff984 */ /* 0x000fe20000000800 */
[----:B------:R1:W-:Y:S01]  /*1530*/  LDGSTS.E [R7+0x80], desc[UR22][R10.64] ;  /* 0x000800000a077fae */ /* 0x0003e2000b9a1016 */
[----:B------:R-:W-:Y:S02]  /*1540*/  IADD3.X R6, PT, PT, RZ, R6, RZ, P2, !PT ;  /* 0x00000006ff067210 */ /* 0x000fe400017fe4ff */
[----:B------:R-:W-:-:S02]  /*1550*/  ISETP.NE.AND.EX P1, PT, R14, RZ, PT, P1 ;  /* 0x000000ff0e00720c */ /* 0x000fc40003f25310 */
[----:B------:R-:W-:Y:S01]  /*1560*/  LEA.HI.X R16, R8, R16, RZ, 0x2, P3 ;  /* 0x0000001008107211 */ /* 0x000fe200018f14ff */
[----:B-1----:R-:W-:-:S10]  /*1570*/  IMAD R7, R18, 0x4, R7 ;  /* 0x0000000412077824 */ /* 0x002fd400078e0207 */
[----:B------:R-:W-:Y:S05]  /*1580*/  @P1 BRA `(.L_x_67) ;  /* 0xfffffffc00c01947 */ /* 0x000fea000383ffff */
.L_x_66:
[----:B------:R-:W-:Y:S05]  /*1590*/  BSYNC.RECONVERGENT B1 ;  /* 0x0000000000017941 */ /* 0x000fea0003800200 */
.L_x_65:
[----:B------:R-:W-:Y:S05]  /*15a0*/  @!P0 BRA `(.L_x_61) ;  /* 0x0000000000f88947 */ /* 0x000fea0003800000 */
[----:B------:R-:W1:Y:S01]  /*15b0*/  S2UR UR7, SR_CgaCtaId ;  /* 0x00000000000779c3 */ /* 0x000e620000008800 */
[----:B------:R-:W-:Y:S01]  /*15c0*/  UMOV UR5, 0x400 ;  /* 0x0000040000057882 */ /* 0x000fe20000000000 */
[----:B------:R-:W2:Y:S01]  /*15d0*/  LDCU.64 UR12, c[0x0][0x3a8] ;  /* 0x00007500ff0c77ac */ /* 0x000ea20008000a00 */
[C---:B------:R-:W-:Y:S01]  /*15e0*/  IADD3 R14, P0, PT, R3.reuse, UR20, RZ ;  /* 0x00000014030e7c10 */ /* 0x040fe2000ff1e0ff */
[C---:B------:R-:W-:Y:S01]  /*15f0*/  IMAD.SHL.U32 R9, R3.reuse, 0x4, RZ ;  /* 0x0000000403097824 */ /* 0x040fe200078e00ff */
[----:B------:R-:W-:Y:S01]  /*1600*/  UIADD3 UR5, UPT, UPT, UR5, 0x80, URZ ;  /* 0x0000008005057890 */ /* 0x000fe2000fffe0ff */
[----:B------:R-:W-:Y:S02]  /*1610*/  IMAD.U32 R10, RZ, RZ, UR20 ;  /* 0x00000014ff0a7e24 */ /* 0x000fe4000f8e00ff */
[----:B------:R-:W3:Y:S01]  /*1620*/  LDC R16, c[0x0][0x388] ;  /* 0x0000e200ff107b82 */ /* 0x000ee20000000800 */
[----:B------:R-:W-:Y:S01]  /*1630*/  IMAD.U32 R11, RZ, RZ, UR21 ;  /* 0x00000015ff0b7e24 */ /* 0x000fe2000f8e00ff */
[----:B------:R-:W-:Y:S01]  /*1640*/  SHF.L.U64.HI R11, R3, 0x2, R6 ;  /* 0x00000002030b7819 */ /* 0x000fe20000010206 */
[----:B------:R-:W-:Y:S01]  /*1650*/  IMAD.U32 R17, RZ, RZ, UR6 ;  /* 0x00000006ff117e24 */ /* 0x000fe2000f8e00ff */
[----:B------:R-:W-:Y:S01]  /*1660*/  LEA R9, P2, R10, R9, 0x2 ;  /* 0x000000090a097211 */ /* 0x000fe200078410ff */
[----:B------:R-:W-:-:S03]  /*1670*/  IMAD R21, R2, UR10, RZ ;  /* 0x0000000a02157c24 */ /* 0x000fc6000f8e02ff */
[----:B------:R-:W-:Y:S01]  /*1680*/  LEA.HI.X R10, R10, R11, R17, 0x2, P2 ;  /* 0x0000000b0a0a7211 */ /* 0x000fe200010f1411 */
[----:B------:R-:W-:Y:S01]  /*1690*/  IMAD R21, R21, UR9, RZ ;  /* 0x0000000915157c24 */ /* 0x000fe2000f8e02ff */
[----:B--2---:R-:W-:Y:S01]  /*16a0*/  IADD3 R7, P1, PT, R12, UR12, RZ ;  /* 0x0000000c0c077c10 */ /* 0x004fe2000ff3e0ff */
[----:B-1----:R-:W-:-:S03]  /*16b0*/  ULEA UR5, UR7, UR5, 0x18 ;  /* 0x0000000507057291 */ /* 0x002fc6000f8ec0ff */
[----:B------:R-:W-:Y:S02]  /*16c0*/  IADD3.X R11, PT, PT, R13, UR13, RZ, P1, !PT ;  /* 0x0000000d0d0b7c10 */ /* 0x000fe40008ffe4ff */
[----:B------:R-:W-:Y:S02]  /*16d0*/  SHF.R.U32.HI R13, RZ, 0x1e, R8 ;  /* 0x0000001eff0d7819 */ /* 0x000fe40000011608 */
[----:B------:R-:W-:Y:S01]  /*16e0*/  LEA R22, P1, R8, R9, 0x3 ;  /* 0x0000000908167211 */ /* 0x000fe200078218ff */
[----:B------:R-:W-:Y:S01]  /*16f0*/  VIADD R15, R12, UR5 ;  /* 0x000000050c0f7c36 */ /* 0x000fe20008000000 */
[----:B------:R-:W-:Y:S01]  /*1700*/  UMOV UR5, URZ ;  /* 0x000000ff00057c82 */ /* 0x000fe20008000000 */
[C---:B------:R-:W-:Y:S01]  /*1710*/  IMAD.SHL.U32 R12, R8.reuse, 0x4, RZ ;  /* 0x00000004080c7824 */ /* 0x040fe200078e00ff */
[----:B------:R-:W-:Y:S01]  /*1720*/  LEA.HI.X R28, R8, R10, RZ, 0x3, P1 ;  /* 0x0000000a081c7211 */ /* 0x000fe200008f1cff */
[----:B---3--:R-:W-:Y:S01]  /*1730*/  IMAD R16, R16, 0x200, R15 ;  /* 0x0000020010107824 */ /* 0x008fe200078e020f */
[----:B------:R-:W-:-:S02]  /*1740*/  IADD3.X R15, PT, PT, R6, UR6, RZ, P0, !PT ;  /* 0x00000006060f7c10 */ /* 0x000fc400087fe4ff */
[----:B------:R-:W-:Y:S01]  /*1750*/  IADD3 R20, P0, PT, R12, R9, RZ ;  /* 0x000000090c147210 */ /* 0x000fe20007f1e0ff */
[----:B------:R-:W-:Y:S01]  /*1760*/  IMAD R2, R3, 0x4, R16 ;  /* 0x0000000403027824 */ /* 0x000fe200078e0210 */
[C---:B------:R-:W-:Y:S01]  /*1770*/  SHF.L.U64.HI R15, R14.reuse, 0x2, R15 ;  /* 0x000000020e0f7819 */ /* 0x040fe2000001020f */
[----:B------:R-:W-:Y:S01]  /*1780*/  IMAD.SHL.U32 R14, R14, 0x4, RZ ;  /* 0x000000040e0e7824 */ /* 0x000fe200078e00ff */
[----:B------:R-:W-:Y:S01]  /*1790*/  IADD3.X R26, PT, PT, R13, R10, RZ, P0, !PT ;  /* 0x0000000a0d1a7210 */ /* 0x000fe200007fe4ff */
[----:B------:R-:W-:Y:S02]  /*17a0*/  IMAD R24, R21, 0x4, R2 ;  /* 0x0000000415187824 */ /* 0x000fe400078e0202 */
[----:B------:R-:W-:-:S04]  /*17b0*/  IMAD.WIDE.U32 R14, R8, 0xc, R14 ;  /* 0x0000000c080e7825 */ /* 0x000fc800078e000e */
[----:B------:R-:W-:Y:S02]  /*17c0*/  VIADD R23, R15, UR5 ;  /* 0x000000050f177c36 */ /* 0x000fe40008000000 */
[C-C-:B------:R-:W-:Y:S02]  /*17d0*/  IMAD R25, R21.reuse, 0x8, R2.reuse ;  /* 0x0000000815197824 */ /* 0x140fe400078e0202 */
[----:B------:R-:W-:-:S07]  /*17e0*/  IMAD R27, R21, 0xc, R2 ;  /* 0x0000000c151b7824 */ /* 0x000fce00078e0202 */
.L_x_68:
[----:B------:R-:W-:-:S05]  /*17f0*/  IADD3 R18, P0, PT, R7, R9, RZ ;  /* 0x0000000907127210 */ /* 0x000fca0007f1e0ff */
[----:B------:R-:W-:Y:S01]  /*1800*/  IMAD.X R19, R11, 0x1, R10, P0 ;  /* 0x000000010b137824 */ /* 0x000fe200000e060a */
[----:B------:R-:W-:-:S04]  /*1810*/  IADD3 R16, P0, PT, R7, R20, RZ ;  /* 0x0000001407107210 */ /* 0x000fc80007f1e0ff */
[----:B------:R-:W-:Y:S01]  /*1820*/  @!PT LDS RZ, [RZ] ;  /* 0x00000000fffff984 */ /* 0x000fe20000000800 */
[----:B------:R-:W-:Y:S01]  /*1830*/  @!PT LDS RZ, [RZ] ;  /* 0x00000000fffff984 */ /* 0x000fe20000000800 */
[----:B------:R-:W-:Y:S01]  /*1840*/  @!PT LDS RZ, [RZ] ;  /* 0x00000000fffff984 */ /* 0x000fe20000000800 */
[----:B------:R1:W-:Y:S01]  /*1850*/  LDGSTS.E [R2+0x80], desc[UR22][R18.64] ;  /* 0x0008000012027fae */ /* 0x0003e2000b9a1016 */
[----:B------:R-:W-:-:S05]  /*1860*/  IMAD.X R17, R11, 0x1, R26, P0 ;  /* 0x000000010b117824 */ /* 0x000fca00000e061a */
[----:B------:R2:W-:Y:S01]  /*1870*/  LDGSTS.E [R24+0x80], desc[UR22][R16.64] ;  /* 0x0008000010187fae */ /* 0x0005e2000b9a1016 */
[----:B-1----:R-:W-:Y:S01]  /*1880*/  IMAD R2, R21, 0x10, R2 ;  /* 0x0000001015027824 */ /* 0x002fe200078e0202 */
[----:B--2---:R-:W-:Y:S01]  /*1890*/  IADD3 R16, P0, PT, R7, R22, RZ ;  /* 0x0000001607107210 */ /* 0x004fe20007f1e0ff */
[----:B------:R-:W-:-:S04]  /*18a0*/  IMAD R24, R21, 0x10, R24 ;  /* 0x0000001015187824 */ /* 0x000fc800078e0218 */
[----:B------:R-:W-:Y:S01]  /*18b0*/  IMAD.X R17, R11, 0x1, R28, P0 ;  /* 0x000000010b117824 */ /* 0x000fe200000e061c */
[----:B------:R-:W-:Y:S02]  /*18c0*/  IADD3 R18, P0, PT, R7, R14, RZ ;  /* 0x0000000e07127210 */ /* 0x000fe40007f1e0ff */
[----:B------:R-:W-:Y:S02]  /*18d0*/  LEA R7, P1, R8, R7, 0x4 ;  /* 0x0000000708077211 */ /* 0x000fe400078220ff */
[----:B------:R1:W-:Y:S01]  /*18e0*/  LDGSTS.E [R25+0x80], desc[UR22][R16.64] ;  /* 0x0008000010197fae */ /* 0x0003e2000b9a1016 */
[----:B------:R-:W-:Y:S01]  /*18f0*/  IMAD.X R19, R11, 0x1, R23, P0 ;  /* 0x000000010b137824 */ /* 0x000fe200000e0617 */
[----:B------:R-:W-:Y:S02]  /*1900*/  IADD3 R3, P0, PT, R12, R3, RZ ;  /* 0x000000030c037210 */ /* 0x000fe40007f1e0ff */
[----:B------:R-:W-:Y:S02]  /*1910*/  LEA.HI.X R11, R8, R11, RZ, 0x4, P1 ;  /* 0x0000000b080b7211 */ /* 0x000fe400008f24ff */
[----:B------:R2:W-:Y:S01]  /*1920*/  LDGSTS.E [R27+0x80], desc[UR22][R18.64] ;  /* 0x00080000121b7fae */ /* 0x0005e2000b9a1016 */
[----:B------:R-:W-:Y:S01]  /*1930*/  IMAD.X R6, R13, 0x1, R6, P0 ;  /* 0x000000010d067824 */ /* 0x000fe200000e0606 */
[----:B------:R-:W-:-:S04]  /*1940*/  ISETP.GE.U32.AND P0, PT, R3, R4, PT ;  /* 0x000000040300720c */ /* 0x000fc80003f06070 */
[----:B------:R-:W-:Y:S02]  /*1950*/  ISETP.GE.U32.AND.EX P0, PT, R6, R5, PT, P0 ;  /* 0x000000050600720c */ /* 0x000fe40003f06100 */
[C---:B-1----:R-:W-:Y:S01]  /*1960*/  LEA R25, R21.reuse, R25, 0x4 ;  /* 0x0000001915197211 */ /* 0x042fe200078e20ff */
[----:B--2---:R-:W-:-:S10]  /*1970*/  IMAD R27, R21, 0x10, R27 ;  /* 0x00000010151b7824 */ /* 0x004fd400078e021b */
[----:B------:R-:W-:Y:S05]  /*1980*/  @!P0 BRA `(.L_x_68) ;  /* 0xfffffffc00988947 */ /* 0x000fea000383ffff */
.L_x_61:
[----:B------:R-:W-:Y:S05]  /*1990*/  BSYNC.RECONVERGENT B0 ;  /* 0x0000000000007941 */ /* 0x000fea0003800200 */
.L_x_60:
[----:B------:R-:W0:Y:S01]  /*19a0*/  LDGDEPBAR ;  /* 0x00000000000079af */ /* 0x000e220000000000 */
[----:B------:R-:W-:-:S04]  /*19b0*/  DEPBAR.LE SB0, 0x0 ;  /* 0x000080000000791a */ /* 0x000fc80000000000 */
[----:B------:R-:W-:Y:S06]  /*19c0*/  BAR.SYNC.DEFER_BLOCKING 0x0 ;  /* 0x0000000000007b1d */ /* 0x000fec0000010000 */
.L_x_50:
[----:B------:R-:W-:-:S13]  /*19d0*/  ISETP.NE.AND P0, PT, R0, UR19, PT ;  /* 0x0000001300007c0c */ /* 0x000fda000bf05270 */
[----:B------:R-:W-:Y:S05]  /*19e0*/  @!P0 BRA `(.L_x_69) ;  /* 0x0000000000888947 */ /* 0x000fea0003800000 */
[----:B------:R-:W1:Y:S02]  /*19f0*/  LDC R4, c[0x0][0x388] ;  /* 0x0000e200ff047b82 */ /* 0x000e640000000800 */
[----:B-1----:R-:W-:-:S13]  /*1a00*/  ISETP.GE.AND P0, PT, R4, 0x1, PT ;  /* 0x000000010400780c */ /* 0x002fda0003f06270 */
[----:B------:R-:W-:Y:S05]  /*1a10*/  @!P0 EXIT ;  /* 0x000000000000894d */ /* 0x000fea0003800000 */
[----:B------:R-:W1:Y:S01]  /*1a20*/  S2R R7, SR_CgaCtaId ;  /* 0x0000000000077919 */ /* 0x000e620000008800 */
[----:B------:R-:W2:Y:S01]  /*1a30*/  LDC R3, c[0x0][0x3b0] ;  /* 0x0000ec00ff037b82 */ /* 0x000ea20000000800 */
[----:B------:R-:W3:Y:S01]  /*1a40*/  LDCU UR7, c[0x0][0x3a0] ;  /* 0x00007400ff0777ac */ /* 0x000ee20008000800 */
[----:B------:R-:W-:Y:S01]  /*1a50*/  MOV R2, 0x400 ;  /* 0x0000040000027802 */ /* 0x000fe20000000f00 */
[----:B------:R-:W3:Y:S01]  /*1a60*/  S2R R5, SR_TID.X ;  /* 0x0000000000057919 */ /* 0x000ee20000002100 */
[----:B------:R-:W4:Y:S03]  /*1a70*/  LDCU.64 UR4, c[0x0][0x390] ;  /* 0x00007200ff0477ac */ /* 0x000f260008000a00 */
[----:B------:R-:W-:Y:S01]  /*1a80*/  VIADD R6, R2, 0x80 ;  /* 0x0000008002067836 */ /* 0x000fe20000000000 */
[----:B----4-:R-:W-:Y:S01]  /*1a90*/  ULEA UR4, UP0, UR20, UR4, 0x2 ;  /* 0x0000000414047291 */ /* 0x010fe2000f8010ff */
[----:B--2---:R-:W-:-:S02]  /*1aa0*/  IMAD R2, R4, 0x200, R3 ;  /* 0x0000020004027824 */ /* 0x004fc400078e0203 */
[----:B------:R-:W-:Y:S01]  /*1ab0*/  IMAD.MOV R4, RZ, RZ, -R4 ;  /* 0x000000ffff047224 */ /* 0x000fe200078e0a04 */
[----:B------:R-:W-:Y:S01]  /*1ac0*/  ULEA.HI.X UR5, UR20, UR5, UR6, 0x2, UP0 ;  /* 0x0000000514057291 */ /* 0x000fe200080f1406 */
[----:B-1----:R-:W-:Y:S02]  /*1ad0*/  LEA R6, R7, R6, 0x18 ;  /* 0x0000000607067211 */ /* 0x002fe400078ec0ff */
[C---:B---3--:R-:W-:Y:S01]  /*1ae0*/  LEA R3, R5.reuse, UR7, 0x2 ;  /* 0x0000000705037c11 */ /* 0x048fe2000f8e10ff */
[----:B------:R-:W-:-:S04]  /*1af0*/  IMAD R2, R5, 0x4, R2 ;  /* 0x0000000405027824 */ /* 0x000fc800078e0202 */
[----:B------:R-:W-:Y:S01]  /*1b00*/  IMAD.IADD R7, R6, 0x1, R3 ;  /* 0x0000000106077824 */ /* 0x000fe200078e0203 */
[----:B------:R-:W-:-:S07]  /*1b10*/  IADD3 R6, PT, PT, R2, 0x80, R6 ;  /* 0x0000008002067810 */ /* 0x000fce0007ffe006 */
.L_x_70:
[----:B------:R-:W-:Y:S01]  /*1b20*/  ISETP.GE.AND P0, PT, R5, R0, PT ;  /* 0x000000000500720c */ /* 0x000fe20003f06270 */
[----:B------:R-:W-:Y:S02]  /*1b30*/  IMAD.U32 R2, RZ, RZ, UR4 ;  /* 0x00000004ff027e24 */ /* 0x000fe4000f8e00ff */
[----:B------:R-:W-:Y:S02]  /*1b40*/  IMAD.U32 R3, RZ, RZ, UR5 ;  /* 0x00000005ff037e24 */ /* 0x000fe4000f8e00ff */
[----:B------:R-:W-:-:S08]  /*1b50*/  VIADD R4, R4, 0x1 ;  /* 0x0000000104047836 */ /* 0x000fd00000000000 */
[----:B------:R1:W-:Y:S01]  /*1b60*/  @!P0 LDS R8, [R7] ;  /* 0x0000000007088984 */ /* 0x0003e20000000800 */
[----:B------:R-:W-:-:S03]  /*1b70*/  @!P0 IMAD.WIDE R2, R5, 0x4, R2 ;  /* 0x0000000405028825 */ /* 0x000fc600078e0202 */
[----:B------:R2:W3:Y:S01]  /*1b80*/  @!P0 LDS R9, [R6] ;  /* 0x0000000006098984 */ /* 0x0004e20000000800 */
[----:B------:R-:W-:Y:S01]  /*1b90*/  VIADD R5, R5, 0x80 ;  /* 0x0000008005057836 */ /* 0x000fe20000000000 */
[----:B-1----:R-:W-:Y:S01]  /*1ba0*/  IADD3 R7, PT, PT, R7, 0x200, RZ ;  /* 0x0000020007077810 */ /* 0x002fe20007ffe0ff */
[----:B--2---:R-:W-:Y:S02]  /*1bb0*/  VIADD R6, R6, 0x200 ;  /* 0x0000020006067836 */ /* 0x004fe40000000000 */
[----:B---3--:R-:W-:-:S05]  /*1bc0*/  @!P0 FADD R9, R8, R9 ;  /* 0x0000000908098221 */ /* 0x008fca0000000000 */
[----:B------:R1:W-:Y:S01]  /*1bd0*/  @!P0 STG.E desc[UR22][R2.64], R9 ;  /* 0x0000000902008986 */ /* 0x0003e2000c101916 */
[----:B------:R-:W-:-:S13]  /*1be0*/  ISETP.NE.AND P0, PT, R4, RZ, PT ;  /* 0x000000ff0400720c */ /* 0x000fda0003f05270 */
[----:B-1----:R-:W-:Y:S05]  /*1bf0*/  @P0 BRA `(.L_x_70) ;  /* 0xfffffffc00c80947 */ /* 0x002fea000383ffff */
[----:B------:R-:W-:Y:S05]  /*1c00*/  EXIT ;  /* 0x000000000000794d */ /* 0x000fea0003800000 */
.L_x_69:
        /* <DEDUP_REMOVED lines=19> */
.L_x_71:
[----:B-1----:R-:W-:Y:S01]  /*1d40*/  LDS R7, [R6] ;  /* 0x0000000006077984 */ /* 0x002fe20000000800 */
[----:B------:R-:W-:Y:S01]  /*1d50*/  IADD3 R0, PT, PT, R0, 0x1, RZ ;  /* 0x0000000100007810 */ /* 0x000fe20007ffe0ff */
[----:B------:R-:W-:Y:S02]  /*1d60*/  IMAD.U32 R2, RZ, RZ, UR4 ;  /* 0x00000004ff027e24 */ /* 0x000fe4000f8e00ff */
[----:B------:R-:W1:Y:S01]  /*1d70*/  LDS R8, [R4] ;  /* 0x0000000004087984 */ /* 0x000e620000000800 */
[----:B------:R-:W-:Y:S01]  /*1d80*/  ISETP.NE.AND P0, PT, R0, RZ, PT ;  /* 0x000000ff0000720c */ /* 0x000fe20003f05270 */
[----:B------:R-:W-:Y:S02]  /*1d90*/  IMAD.U32 R3, RZ, RZ, UR5 ;  /* 0x00000005ff037e24 */ /* 0x000fe4000f8e00ff */
[----:B------:R-:W-:-:S04]  /*1da0*/  IMAD.WIDE R2, R5, 0x4, R2 ;  /* 0x0000000405027825 */ /* 0x000fc800078e0202 */
[----:B-1----:R-:W-:-:S05]  /*1db0*/  FADD R7, R7, R8 ;  /* 0x0000000807077221 */ /* 0x002fca0000000000 */
[----:B------:R1:W-:Y:S01]  /*1dc0*/  STG.E desc[UR22][R2.64], R7 ;  /* 0x0000000702007986 */ /* 0x0003e2000c101916 */
[----:B------:R-:W-:Y:S05]  /*1dd0*/  @!P0 EXIT ;  /* 0x000000000000894d */ /* 0x000fea0003800000 */
[----:B------:R-:W-:Y:S02]  /*1de0*/  VIADD R4, R4, 0x200 ;  /* 0x0000020004047836 */ /* 0x000fe40000000000 */
[----:B------:R-:W-:Y:S02]  /*1df0*/  VIADD R6, R6, 0x200 ;  /* 0x0000020006067836 */ /* 0x000fe40000000000 */
[----:B------:R-:W-:Y:S01]  /*1e00*/  VIADD R5, R5, 0x80 ;  /* 0x0000008005057836 */ /* 0x000fe20000000000 */
[----:B------:R-:W-:Y:S06]  /*1e10*/  BRA `(.L_x_71) ;  /* 0xfffffffc00c87947 */ /* 0x000fec000383ffff */
        .weak           $__internal_0_$__cuda_sm20_div_u64
        .type           $__internal_0_$__cuda_sm20_div_u64,@function
        .size           $__internal_0_$__cuda_sm20_div_u64,(.L_x_398 - $__internal_0_$__cuda_sm20_div_u64)
$__internal_0_$__cuda_sm20_div_u64:
[----:B------:R-:W-:Y:S02]  /*1e20*/  IMAD.MOV.U32 R16, RZ, RZ, R8 ;  /* 0x000000ffff107224 */ /* 0x000fe400078e0008 */
[----:B------:R-:W-:-:S04]  /*1e30*/  IMAD.U32 R17, RZ, RZ, UR4 ;  /* 0x00000004ff117e24 */ /* 0x000fc8000f8e00ff */
[----:B------:R-:W1:Y:S08]  /*1e40*/  I2F.U64.RP R16, R16 ;  /* 0x0000001000107312 */ /* 0x000e700000309000 */
[----:B-1----:R-:W1:Y:S02]  /*1e50*/  MUFU.RCP R10, R16 ;  /* 0x00000010000a7308 */ /* 0x002e640000001000 */
[----:B-1----:R-:W-:-:S06]  /*1e60*/  VIADD R10, R10, 0x1ffffffe ;  /* 0x1ffffffe0a0a7836 */ /* 0x002fcc0000000000 */
[----:B------:R-:W1:Y:S02]  /*1e70*/  F2I.U64.TRUNC R10, R10 ;  /* 0x0000000a000a7311 */ /* 0x000e64000020d800 */
[----:B-1----:R-:W-:-:S04]  /*1e80*/  IMAD.WIDE.U32 R12, R10, R8, RZ ;  /* 0x000000080a0c7225 */ /* 0x002fc800078e00ff */
[----:B------:R-:W-:Y:S01]  /*1e90*/  IMAD R13, R10, UR4, R13 ;  /* 0x000000040a0d7c24 */ /* 0x000fe2000f8e020d */
[----:B------:R-:W-:-:S03]  /*1ea0*/  IADD3 R19, P0, PT, RZ, -R12, RZ ;  /* 0x8000000cff137210 */ /* 0x000fc60007f1e0ff */
[----:B------:R-:W-:Y:S02]  /*1eb0*/  IMAD R13, R11, R8, R13 ;  /* 0x000000080b0d7224 */ /* 0x000fe400078e020d */
[----:B------:R-:W-:-:S04]  /*1ec0*/  IMAD.HI.U32 R12, R10, R19, RZ ;  /* 0x000000130a0c7227 */ /* 0x000fc800078e00ff */
[----:B------:R-:W-:Y:S02]  /*1ed0*/  IMAD.X R21, RZ, RZ, ~R13, P0 ;  /* 0x000000ffff157224 */ /* 0x000fe400000e0e0d */
[----:B------:R-:W-:Y:S02]  /*1ee0*/  IMAD.MOV.U32 R13, RZ, RZ, R10 ;  /* 0x000000ffff0d7224 */ /* 0x000fe400078e000a */
[-C--:B------:R-:W-:Y:S02]  /*1ef0*/  IMAD R17, R11, R21.reuse, RZ ;  /* 0x000000150b117224 */ /* 0x080fe400078e02ff */
[----:B------:R-:W-:-:S04]  /*1f00*/  IMAD.WIDE.U32 R12, P0, R10, R21, R12 ;  /* 0x000000150a0c7225 */ /* 0x000fc8000780000c */
[----:B------:R-:W-:-:S04]  /*1f10*/  IMAD.HI.U32 R21, R11, R21, RZ ;  /* 0x000000150b157227 */ /* 0x000fc800078e00ff */
[----:B------:R-:W-:-:S05]  /*1f20*/  IMAD.HI.U32 R12, P1, R11, R19, R12 ;  /* 0x000000130b0c7227 */ /* 0x000fca000782000c */
[----:B------:R-:W-:Y:S01]  /*1f30*/  IADD3 R13, P2, PT, R17, R12, RZ ;  /* 0x0000000c110d7210 */ /* 0x000fe20007f5e0ff */
[----:B------:R-:W-:-:S04]  /*1f40*/  IMAD.X R12, R21, 0x1, R11, P0 ;  /* 0x00000001150c7824 */ /* 0x000fc800000e060b */
[----:B------:R-:W-:Y:S01]  /*1f50*/  IMAD.WIDE.U32 R10, R13, R8, RZ ;  /* 0x000000080d0a7225 */ /* 0x000fe200078e00ff */
[----:B------:R-:W-:-:S03]  /*1f60*/  IADD3.X R17, PT, PT, RZ, RZ, R12, P2, P1 ;  /* 0x000000ffff117210 */ /* 0x000fc600017e240c */
[----:B------:R-:W-:Y:S01]  /*1f70*/  IMAD R11, R13, UR4, R11 ;  /* 0x000000040d0b7c24 */ /* 0x000fe2000f8e020b */
[----:B------:R-:W-:-:S03]  /*1f80*/  IADD3 R19, P0, PT, RZ, -R10, RZ ;  /* 0x8000000aff137210 */ /* 0x000fc60007f1e0ff */
[----:B------:R-:W-:Y:S02]  /*1f90*/  IMAD R11, R17, R8, R11 ;  /* 0x00000008110b7224 */ /* 0x000fe400078e020b */
[----:B------:R-:W-:-:S03]  /*1fa0*/  IMAD.HI.U32 R12, R13, R19, RZ ;  /* 0x000000130d0c7227 */ /* 0x000fc600078e00ff */
[----:B------:R-:W-:-:S05]  /*1fb0*/  IADD3.X R10, PT, PT, RZ, ~R11, RZ, P0, !PT ;  /* 0x8000000bff0a7210 */ /* 0x000fca00007fe4ff */
[----:B------:R-:W-:-:S04]  /*1fc0*/  IMAD.WIDE.U32 R12, P0, R13, R10, R12 ;  /* 0x0000000a0d0c7225 */ /* 0x000fc8000780000c */
[C---:B------:R-:W-:Y:S02]  /*1fd0*/  IMAD R11, R17.reuse, R10, RZ ;  /* 0x0000000a110b7224 */ /* 0x040fe400078e02ff */
[----:B------:R-:W-:-:S04]  /*1fe0*/  IMAD.HI.U32 R12, P1, R17, R19, R12 ;  /* 0x00000013110c7227 */ /* 0x000fc8000782000c */
[----:B------:R-:W-:Y:S01]  /*1ff0*/  IMAD.HI.U32 R10, R17, R10, RZ ;  /* 0x0000000a110a7227 */ /* 0x000fe200078e00ff */
[----:B------:R-:W-:-:S03]  /*2000*/  IADD3 R12, P2, PT, R11, R12, RZ ;  /* 0x0000000c0b0c7210 */ /* 0x000fc60007f5e0ff */
[----:B------:R-:W-:Y:S02]  /*2010*/  IMAD.X R17, R10, 0x1, R17, P0 ;  /* 0x000000010a117824 */ /* 0x000fe400000e0611 */
[----:B------:R-:W-:-:S03]  /*2020*/  IMAD.HI.U32 R10, R12, R9, RZ ;  /* 0x000000090c0a7227 */ /* 0x000fc600078e00ff */
[----:B------:R-:W-:Y:S01]  /*2030*/  IADD3.X R16, PT, PT, RZ, RZ, R17, P2, P1 ;  /* 0x000000ffff107210 */ /* 0x000fe200017e2411 */
[----:B------:R-:W-:Y:S02]  /*2040*/  IMAD.MOV.U32 R11, RZ, RZ, RZ ;  /* 0x000000ffff0b7224 */ /* 0x000fe400078e00ff */
[----:B------:R-:W-:-:S04]  /*2050*/  IMAD.WIDE.U32 R10, R12, R15, R10 ;  /* 0x0000000f0c0a7225 */ /* 0x000fc800078e000a */
[C---:B------:R-:W-:Y:S02]  /*2060*/  IMAD R13, R16.reuse, R15, RZ ;  /* 0x0000000f100d7224 */ /* 0x040fe400078e02ff */
[----:B------:R-:W-:-:S04]  /*2070*/  IMAD.HI.U32 R10, P0, R16, R9, R10 ;  /* 0x00000009100a7227 */ /* 0x000fc8000780000a */
[----:B------:R-:W-:Y:S01]  /*2080*/  IMAD.HI.U32 R12, R16, R15, RZ ;  /* 0x0000000f100c7227 */ /* 0x000fe200078e00ff */
[----:B------:R-:W-:-:S03]  /*2090*/  IADD3 R13, P1, PT, R13, R10, RZ ;  /* 0x0000000a0d0d7210 */ /* 0x000fc60007f3e0ff */
[----:B------:R-:W-:Y:S02]  /*20a0*/  IMAD.X R12, RZ, RZ, R12, P0 ;  /* 0x000000ffff0c7224 */ /* 0x000fe400000e060c */
[----:B------:R-:W-:-:S04]  /*20b0*/  IMAD.WIDE.U32 R10, R13, R8, RZ ;  /* 0x000000080d0a7225 */ /* 0x000fc800078e00ff */
[----:B------:R-:W-:Y:S01]  /*20c0*/  IMAD.X R17, RZ, RZ, R12, P1 ;  /* 0x000000ffff117224 */ /* 0x000fe200008e060c */
[----:B------:R-:W-:Y:S01]  /*20d0*/  IADD3 R19, P1, PT, -R10, R9, RZ ;  /* 0x000000090a137210 */ /* 0x000fe20007f3e1ff */
[----:B------:R-:W-:-:S03]  /*20e0*/  IMAD R11, R13, UR4, R11 ;  /* 0x000000040d0b7c24 */ /* 0x000fc6000f8e020b */
[-C--:B------:R-:W-:Y:S01]  /*20f0*/  ISETP.GE.U32.AND P0, PT, R19, R8.reuse, PT ;  /* 0x000000081300720c */ /* 0x080fe20003f06070 */
[----:B------:R-:W-:-:S04]  /*2100*/  IMAD R10, R17, R8, R11 ;  /* 0x00000008110a7224 */ /* 0x000fc800078e020b */
[----:B------:R-:W-:Y:S01]  /*2110*/  IMAD.X R16, R15, 0x1, ~R10, P1 ;  /* 0x000000010f107824 */ /* 0x000fe200008e0e0a */
[----:B------:R-:W-:Y:S01]  /*2120*/  IADD3 R10, P2, PT, R13, 0x1, RZ ;  /* 0x000000010d0a7810 */ /* 0x000fe20007f5e0ff */
[----:B------:R-:W-:Y:S01]  /*2130*/  IMAD.MOV.U32 R15, RZ, RZ, 0x0 ;  /* 0x00000000ff0f7424 */ /* 0x000fe200078e00ff */
[-C--:B------:R-:W-:Y:S02]  /*2140*/  IADD3 R9, P1, PT, -R8, R19.reuse, RZ ;  /* 0x0000001308097210 */ /* 0x080fe40007f3e1ff */
[C---:B------:R-:W-:Y:S01]  /*2150*/  ISETP.GE.U32.AND.EX P0, PT, R16.reuse, UR4, PT, P0 ;  /* 0x0000000410007c0c */ /* 0x040fe2000bf06100 */
[----:B------:R-:W-:Y:S01]  /*2160*/  IMAD.X R12, RZ, RZ, R17, P2 ;  /* 0x000000ffff0c7224 */ /* 0x000fe200010e0611 */
[----:B------:R-:W-:Y:S02]  /*2170*/  IADD3.X R11, PT, PT, R16, ~UR4, RZ, P1, !PT ;  /* 0x80000004100b7c10 */ /* 0x000fe40008ffe4ff */
[----:B------:R-:W-:Y:S02]  /*2180*/  SEL R9, R9, R19, P0 ;  /* 0x0000001309097207 */ /* 0x000fe40000000000 */
[----:B------:R-:W-:-:S02]  /*2190*/  SEL R13, R10, R13, P0 ;  /* 0x0000000d0a0d7207 */ /* 0x000fc40000000000 */
[----:B------:R-:W-:Y:S02]  /*21a0*/  SEL R11, R11, R16, P0 ;  /* 0x000000100b0b7207 */ /* 0x000fe40000000000 */
[----:B------:R-:W-:Y:S02]  /*21b0*/  SEL R12, R12, R17, P0 ;  /* 0x000000110c0c7207 */ /* 0x000fe40000000000 */
[----:B------:R-:W-:Y:S02]  /*21c0*/  ISETP.GE.U32.AND P0, PT, R9, R8, PT ;  /* 0x000000080900720c */ /* 0x000fe40003f06070 */
[----:B------:R-:W-:Y:S02]  /*21d0*/  IADD3 R10, P2, PT, R13, 0x1, RZ ;  /* 0x000000010d0a7810 */ /* 0x000fe40007f5e0ff */
[----:B------:R-:W-:Y:S02]  /*21e0*/  ISETP.GE.U32.AND.EX P0, PT, R11, UR4, PT, P0 ;  /* 0x000000040b007c0c */ /* 0x000fe4000bf06100 */
[----:B------:R-:W-:Y:S01]  /*21f0*/  ISETP.NE.U32.AND P1, PT, R8, RZ, PT ;  /* 0x000000ff0800720c */ /* 0x000fe20003f25070 */
[----:B------:R-:W-:Y:S01]  /*2200*/  IMAD.X R11, RZ, RZ, R12, P2 ;  /* 0x000000ffff0b7224 */ /* 0x000fe200010e060c */
[----:B------:R-:W-:-:S02]  /*2210*/  SEL R10, R10, R13, P0 ;  /* 0x0000000d0a0a7207 */ /* 0x000fc40000000000 */
[----:B------:R-:W-:Y:S02]  /*2220*/  ISETP.NE.AND.EX P1, PT, RZ, UR4, PT, P1 ;  /* 0x00000004ff007c0c */ /* 0x000fe4000bf25310 */
[----:B------:R-:W-:Y:S02]  /*2230*/  SEL R11, R11, R12, P0 ;  /* 0x0000000c0b0b7207 */ /* 0x000fe40000000000 */
[----:B------:R-:W-:Y:S02]  /*2240*/  SEL R10, R10, 0xffffffff, P1 ;  /* 0xffffffff0a0a7807 */ /* 0x000fe40000800000 */
[----:B------:R-:W-:Y:S01]  /*2250*/  SEL R11, R11, 0xffffffff, P1 ;  /* 0xffffffff0b0b7807 */ /* 0x000fe20000800000 */
[----:B------:R-:W-:Y:S06]  /*2260*/  RET.REL.NODEC R14 `(_ZN3cub18CUB_300001_SM_10006detail9transform16transform_kernelINS2_10policy_hubILb0EN4cuda3std3__45tupleIJN6thrust24THRUST_300001_SM_1000_NS6detail15normal_iteratorINSA_10device_ptrIfEEEESF_EEEE10policy1000ElNS7_4plusIfEESF_JPfSL_EEEvT0_iT1_T2_DpNS2_10kernel_argIT3_EE) ;  /* 0xffffffdc0e647950 */ /* 0x000fec0003c3ffff */
.L_x_72:
        /* <DEDUP_REMOVED lines=9> */
.L_x_398:


//--------------------- .text._ZN3cub18CUB_300001_SM_10006detail9transform16transform_kernelINS2_10policy_hubILb0EN4cuda3std3__45tupleIJN6thrust24THRUST_300001_SM_1000_NS6detail15normal_iteratorINSA_10device_ptrIfEEEESF_EEEE10policy1000EiNS7_4plusIfEESF_JPfSL_EEEvT0_iT1_T2_DpNS2_10kernel_argIT3_EE --------------------------
	.section	.text._ZN3cub18CUB_300001_SM_10006detail9transform16transform_kernelINS2_10policy_hubILb0EN4cuda3std3__45tupleIJN6thrust24THRUST_300001_SM_1000_NS6detail15normal_iteratorINSA_10device_ptrIfEEEESF_EEEE10policy1000EiNS7_4plusIfEESF_JPfSL_EEEvT0_iT1_T2_DpNS2_10kernel_argIT3_EE,"ax",@progbits
	.align	128
        .global         _ZN3cub18CUB_300001_SM_10006detail9transform16transform_kernelINS2_10policy_hubILb0EN4cuda3std3__45tupleIJN6thrust24THRUST_300001_SM_1000_NS6detail15normal_iteratorINSA_10device_ptrIfEEEESF_EEEE10policy1000EiNS7_4plusIfEESF_JPfSL_EEEvT0_iT1_T2_DpNS2_10kernel_argIT3_EE
        .type           _ZN3cub18CUB_300001_SM_10006detail9transform16transform_kernelINS2_10policy_hubILb0EN4cuda3std3__45tupleIJN6thrust24THRUST_300001_SM_1000_NS6detail15normal_iteratorINSA_10device_ptrIfEEEESF_EEEE10policy1000EiNS7_4plusIfEESF_JPfSL_EEEvT0_iT1_T2_DpNS2_10kernel_argIT3_EE,@function
        .size           _ZN3cub18CUB_300001_SM_10006detail9transform16transform_kernelINS2_10policy_hubILb0EN4cuda3std3__45tupleIJN6thrust24THRUST_300001_SM_1000_NS6detail15normal_iteratorINSA_10device_ptrIfEEEESF_EEEE10policy1000EiNS7_4plusIfEESF_JPfSL_EEEvT0_iT1_T2_DpNS2_10kernel_argIT3_EE,(.L_x_399 - _ZN3cub18CUB_300001_SM_10006detail9transform16transform_kernelINS2_10policy_hubILb0EN4cuda3std3__45tupleIJN6thrust24THRUST_300001_SM_1000_NS6detail15normal_iteratorINSA_10device_ptrIfEEEESF_EEEE10policy1000EiNS7_4plusIfEESF_JPfSL_EEEvT0_iT1_T2_DpNS2_10kernel_argIT3_EE)
        .other          _ZN3cub18CUB_300001_SM_10006detail9transform16transform_kernelINS2_10policy_hubILb0EN4cuda3std3__45tupleIJN6thrust24THRUST_300001_SM_1000_NS6detail15normal_iteratorINSA_10device_ptrIfEEEESF_EEEE10policy1000EiNS7_4plusIfEESF_JPfSL_EEEvT0_iT1_T2_DpNS2_10kernel_argIT3_EE,@"STO_CUDA_ENTRY STV_DEFAULT"
_ZN3cub18CUB_300001_SM_10006detail9transform16transform_kernelINS2_10policy_hubILb0EN4cuda3std3__45tupleIJN6thrust24THRUST_300001_SM_1000_NS6detail15normal_iteratorINSA_10device_ptrIfEEEESF_EEEE10policy1000EiNS7_4plusIfEESF_JPfSL_EEEvT0_iT1_T2_DpNS2_10kernel_argIT3_EE:
.text._ZN3cub18CUB_300001_SM_10006detail9transform16transform_kernelINS2_10policy_hubILb0EN4cuda3std3__45tupleIJN6thrust24THRUST_300001_SM_1000_NS6detail15normal_iteratorINSA_10device_ptrIfEEEESF_EEEE10policy1000EiNS7_4plusIfEESF_JPfSL_EEEvT0_iT1_T2_DpNS2_10kernel_argIT3_EE:
[----:B------:R-:W-:Y:S08]  /*0000*/  LDC R1, c[0x0][0x37c] ;  /* 0x0000df00ff017b82 */ /* 0x000ff00000000800 */
[----:B------:R-:W1:Y:S01]  /*0010*/  S2UR UR5, SR_CTAID.X ;  /* 0x00000000000579c3 */ /* 0x000e620000002500 */
[----:B------:R-:W2:Y:S01]  /*0020*/  LDCU UR7, c[0x0][0x370] ;  /* 0x00006e00ff0777ac */ /* 0x000ea20008000800 */
[----:B------:R-:W3:Y:S01]  /*0030*/  LDCU.64 UR16, c[0x0][0x380] ;  /* 0x00007000ff1077ac */ /* 0x000ee20008000a00 */
[----:B------:R-:W4:Y:S01]  /*0040*/  LDCU.64 UR20, c[0x0][0x358] ;  /* 0x00006b00ff1477ac */ /* 0x000f220008000a00 */
[----:B---3--:R-:W-:-:S02]  /*0050*/  USHF.L.U32 UR24, UR17, 0x7, URZ ;  /* 0x0000000711187899 */ /* 0x008fc400080006ff */
[----:B-1----:R-:W-:Y:S02]  /*0060*/  UIADD3 UR4, UPT, UPT, UR5, 0x2, URZ ;  /* 0x0000000205047890 */ /* 0x002fe4000fffe0ff */
[----:B------:R-:W-:Y:S02]  /*0070*/  UIMAD UR22, UR24, UR5, URZ ;  /* 0x00000005181672a4 */ /* 0x000fe4000f8e02ff */
[----:B--2---:R-:W-:Y:S02]  /*0080*/  UISETP.GE.U32.AND UP0, UPT, UR4, UR7, UPT ;  /* 0x000000070400728c */ /* 0x004fe4000bf06070 */
[----:B------:R-:W-:Y:S02]  /*0090*/  UIADD3 UR6, UPT, UPT, -UR22, UR16, URZ ;  /* 0x0000001016067290 */ /* 0x000fe4000fffe1ff */
[----:B------:R-:W-:Y:S02]  /*00a0*/  UISETP.EQ.OR UP0, UPT, UR5, URZ, UP0 ;  /* 0x000000ff0500728c */ /* 0x000fe40008702670 */
[----:B------:R-:W-:-:S04]  /*00b0*/  UISETP.LT.AND UP1, UPT, UR24, UR6, UPT ;  /* 0x000000061800728c */ /* 0x000fc8000bf21270 */
[----:B------:R-:W-:-:S03]  /*00c0*/  USEL UR23, UR24, UR6, UP1 ;  /* 0x0000000618177287 */ /* 0x000fc60008800000 */
[----:B----4-:R-:W-:Y:S09]  /*00d0*/  BRA.U UP0, `(.L_x_73) ;  /* 0x0000000100dc7547 */ /* 0x010ff2000b800000 */
        /* <DEDUP_REMOVED lines=20> */
[----:B------:R-:W-:Y:S02]  /*0220*/  ULOP3.LUT UR13, UR13, 0xfffffff0, URZ, 0xc0, !UPT ;  /* 0xfffffff00d0d7892 */ /* 0x000fe4000f8ec0ff */
[----:B------:R-:W-:Y:S02]  /*0230*/  ULOP3.LUT UR12, UR12, 0xfffffff0, URZ, 0xc0, !UPT ;  /* 0xfffffff00c0c7892 */ /* 0x000fe4000f8ec0ff */
[----:B------:R-:W-:Y:S02]  /*0240*/  ULEA UR14, UR16, UR14, 0x18 ;  /* 0x0000000e100e7291 */ /* 0x000fe4000f8ec0ff */
[----:B------:R-:W-:Y:S01]  /*0250*/  USHF.R.U32.HI UR7, URZ, 0x4, UR13 ;  /* 0x00000004ff077899 */ /* 0x000fe2000801160d */
        /* <DEDUP_REMOVED lines=8> */
[----:B------:R-:W-:-:S02]  /*02e0*/  UIADD3 UR13, UPT, UPT, UR13, UR12, URZ ;  /* 0x0000000c0d0d7290 */ /* 0x000fc4000fffe0ff */
[----:B------:R-:W-:Y:S02]  /*02f0*/  ULEA UR16, UR17, UR14, 0x9 ;  /* 0x0000000e11107291 */ /* 0x000fe4000f8e48ff */
[----:B------:R-:W-:Y:S02]  /*0300*/  USHF.R.U32.HI UR12, URZ, 0x4, UR12 ;  /* 0x00000004ff0c7899 */ /* 0x000fe4000801160c */
[----:B----4-:R-:W-:Y:S01]  /*0310*/  UIMAD.WIDE UR4, UR22, 0x4, UR4 ;  /* 0x00000004160478a5 */ /* 0x010fe2000f8e0204 */
[----:B------:R-:W-:Y:S01]  /*0320*/  IMAD.U32 R0, RZ, RZ, UR13 ;  /* 0x0000000dff007e24 */ /* 0x000fe2000f8e00ff */
[----:B------:R-:W-:Y:S02]  /*0330*/  UPRMT UR7, UR7, 0x5410, URZ ;  /* 0x0000541007077896 */ /* 0x000fe400080000ff */
[----:B--2---:R-:W-:Y:S02]  /*0340*/  UIMAD.WIDE UR8, UR22, 0x4, UR8 ;  /* 0x00000004160878a5 */ /* 0x004fe4000f8e0208 */
[----:B------:R-:W-:-:S02]  /*0350*/  UIADD3 UR18, UPT, UPT, UR16, 0x80, URZ ;  /* 0x0000008010127890 */ /* 0x000fc4000fffe0ff */
[----:B------:R-:W-:Y:S01]  /*0360*/  UPRMT UR12, UR12, 0x5410, URZ ;  /* 0x000054100c0c7896 */ /* 0x000fe200080000ff */
[----:B------:R-:W-:Y:S02]  /*0370*/  UMOV UR19, UR15 ;  /* 0x0000000f00137c82 */ /* 0x000fe40008000000 */
[----:B---3--:R1:W-:Y:S06]  /*0380*/  UBLKCP.S.G [UR14], [UR4], UR7 ;  /* 0x0000000e040073ba */ /* 0x0083ec0008000207 */
[----:B------:R1:W-:Y:S01]  /*0390*/  UBLKCP.S.G [UR18], [UR8], UR12 ;  /* 0x00000012080073ba */ /* 0x0003e2000800020c */
[----:B------:R1:W-:Y:S01]  /*03a0*/  SYNCS.ARRIVE.TRANS64 RZ, [UR15], R0 ;  /* 0x00000000ffff79a7 */ /* 0x0003e2000800000f */
[----:B------:R-:W-:Y:S01]  /*03b0*/  NOP ;  /* 0x0000000000007918 */ /* 0x000fe20000000000 */
.L_x_75:
[----:B-1----:R-:W-:Y:S05]  /*03c0*/  BSYNC.RECONVERGENT B0 ;  /* 0x0000000000007941 */ /* 0x002fea0003800200 */
.L_x_74:
[----:B------:R-:W1:Y:S08]  /*03d0*/  S2UR UR5, SR_CgaCtaId ;  /* 0x00000000000579c3 */ /* 0x000e700000008800 */
[----:B------:R-:W-:Y:S01]  /*03e0*/  BAR.SYNC.DEFER_BLOCKING 0x0 ;  /* 0x0000000000007b1d */ /* 0x000fe20000010000 */
[----:B------:R-:W-:-:S05]  /*03f0*/  SHF.L.U32 R0, RZ, 0x1f, RZ ;  /* 0x0000001fff007819 */ /* 0x000fca00000006ff */
[----:B------:R-:W-:Y:S02]  /*0400*/  UMOV UR4, 0x400 ;  /* 0x0000040000047882 */ /* 0x000fe40000000000 */
[----:B-1----:R-:W-:-:S12]  /*0410*/  ULEA UR4, UR5, UR4, 0x18 ;  /* 0x0000000405047291 */ /* 0x002fd8000f8ec0ff */
.L_x_76:
[----:B------:R-:W1:Y:S02]  /*0420*/  SYNCS.PHASECHK.TRANS64.TRYWAIT P0, [UR4], R0 ;  /* 0x00000000ff0075a7 */ /* 0x000e640008001104 */
[----:B-1----:R-:W-:Y:S05]  /*0430*/  @!P0 BRA `(.L_x_76) ;  /* 0xfffffffc00f88947 */ /* 0x002fea000383ffff */
[----:B------:R-:W-:Y:S05]  /*0440*/  BRA `(.L_x_77) ;  /* 0x0000001400687947 */ /* 0x000fea0003800000 */
.L_x_73:
[----:B------:R-:W1:Y:S01]  /*0450*/  S2R R2, SR_TID.Y ;  /* 0x0000000000027919 */ /* 0x000e620000002200 */
[----:B------:R-:W2:Y:S01]  /*0460*/  LDCU UR10, c[0x0][0x360] ;  /* 0x00006c00ff0a77ac */ /* 0x000ea20008000800 */
[----:B------:R-:W-:Y:S01]  /*0470*/  BSSY.RECONVERGENT B0, `(.L_x_78) ;  /* 0x00000b1000007945 */ /* 0x000fe20003800200 */
[----:B------:R-:W1:Y:S01]  /*0480*/  S2R R3, SR_TID.Z ;  /* 0x0000000000037919 */ /* 0x000e620000002300 */
[----:B------:R-:W2:Y:S01]  /*0490*/  LDCU UR11, c[0x0][0x364] ;  /* 0x00006c80ff0b77ac */ /* 0x000ea20008000800 */
[----:B------:R-:W3:Y:S01]  /*04a0*/  LDC R0, c[0x0][0x368] ;  /* 0x0000da00ff007b82 */ /* 0x000ee20000000800 */
[----:B------:R-:W4:Y:S01]  /*04b0*/  S2R R5, SR_TID.X ;  /* 0x0000000000057919 */ /* 0x000f220000002100 */
[----:B------:R-:W-:Y:S02]  /*04c0*/  USHF.L.U32 UR4, UR23, 0x2, URZ ;  /* 0x0000000217047899 */ /* 0x000fe400080006ff */
[----:B------:R-:W-:Y:S02]  /*04d0*/  USHF.R.S32.HI UR12, URZ, 0x1f, UR22 ;  /* 0x0000001fff0c7899 */ /* 0x000fe40008011416 */
[----:B------:R-:W-:-:S04]  /*04e0*/  USHF.R.S32.HI UR5, URZ, 0x1f, UR4 ;  /* 0x0000001fff057899 */ /* 0x000fc80008011404 */
[----:B------:R-:W-:Y:S02]  /*04f0*/  USHF.R.U32.HI UR13, URZ, 0x2, UR5 ;  /* 0x00000002ff0d7899 */ /* 0x000fe40008011605 */
[----:B------:R-:W-:Y:S02]  /*0500*/  USHF.R.U64 UR7, UR4, 0x2, UR5 ;  /* 0x0000000204077899 */ /* 0x000fe40008001205 */
[----:B--2---:R-:W-:Y:S02]  /*0510*/  UIMAD UR4, UR10, UR11, URZ ;  /* 0x0000000b0a0472a4 */ /* 0x004fe4000f8e02ff */
[----:B-1----:R-:W-:Y:S02]  /*0520*/  IMAD R2, R3, UR11, R2 ;  /* 0x0000000b03027c24 */ /* 0x002fe4000f8e0202 */
[----:B------:R-:W-:Y:S02]  /*0530*/  IMAD.U32 R3, RZ, RZ, UR13 ;  /* 0x0000000dff037e24 */ /* 0x000fe4000f8e00ff */
[----:B----4-:R-:W-:-:S02]  /*0540*/  IMAD R2, R2, UR10, R5 ;  /* 0x0000000a02027c24 */ /* 0x010fc4000f8e0205 */
[----:B---3--:R-:W-:Y:S01]  /*0550*/  IMAD R5, R0, UR4, RZ ;  /* 0x0000000400057c24 */ /* 0x008fe2000f8e02ff */
[----:B------:R-:W-:Y:S02]  /*0560*/  UMOV UR4, URZ ;  /* 0x000000ff00047c82 */ /* 0x000fe40008000000 */
[----:B------:R-:W-:-:S04]  /*0570*/  ISETP.LT.U32.AND P0, PT, R2, UR7, PT ;  /* 0x0000000702007c0c */ /* 0x000fc8000bf01070 */
[----:B------:R-:W-:Y:S01]  /*0580*/  ISETP.GT.U32.AND.EX P0, PT, R3, RZ, PT, P0 ;  /* 0x000000ff0300720c */ /* 0x000fe20003f04100 */
[----:B------:R-:W-:-:S12]  /*0590*/  IMAD.MOV.U32 R3, RZ, RZ, RZ ;  /* 0x000000ffff037224 */ /* 0x000fd800078e00ff */
[----:B------:R-:W-:Y:S05]  /*05a0*/  @!P0 BRA `(.L_x_79) ;  /* 0x0000000800748947 */ /* 0x000fea0003800000 */
[----:B------:R-:W-:Y:S01]  /*05b0*/  IMAD.IADD R7, R5, 0x1, R2 ;  /* 0x0000000105077824 */ /* 0x000fe200078e0202 */
[----:B------:R-:W-:Y:S01]  /*05c0*/  MOV R6, UR7 ;  /* 0x0000000700067c02 */ /* 0x000fe20008000f00 */
[----:B------:R-:W-:Y:S01]  /*05d0*/  IMAD.U32 R4, RZ, RZ, UR13 ;  /* 0x0000000dff047e24 */ /* 0x000fe2000f8e00ff */
[----:B------:R-:W-:Y:S01]  /*05e0*/  BSSY.RECONVERGENT B1, `(.L_x_80) ;  /* 0x0000029000017945 */ /* 0x000fe20003800200 */
[----:B------:R-:W-:Y:S01]  /*05f0*/  IMAD.U32 R8, RZ, RZ, UR13 ;  /* 0x0000000dff087e24 */ /* 0x000fe2000f8e00ff */
[C---:B------:R-:W-:Y:S01]  /*0600*/  ISETP.LT.U32.AND P1, PT, R7.reuse, UR7, PT ;  /* 0x0000000707007c0c */ /* 0x040fe2000bf21070 */
[----:B------:R-:W-:Y:S01]  /*0610*/  IMAD.MOV.U32 R9, RZ, RZ, -0x1 ;  /* 0xffffffffff097424 */ /* 0x000fe200078e00ff */
[----:B------:R-:W-:Y:S02]  /*0620*/  ISETP.LT.U32.AND P0, PT, R7, UR7, PT ;  /* 0x0000000707007c0c */ /* 0x000fe4000bf01070 */
[----:B------:R-:W-:Y:S02]  /*0630*/  ISETP.GT.U32.AND.EX P1, PT, R4, RZ, PT, P1 ;  /* 0x000000ff0400720c */ /* 0x000fe40003f24110 */
[----:B------:R-:W-:Y:S01]  /*0640*/  ISETP.GT.U32.AND.EX P0, PT, R8, RZ, PT, P0 ;  /* 0x000000ff0800720c */ /* 0x000fe20003f04100 */
[----:B------:R-:W-:Y:S01]  /*0650*/  IMAD.U32 R8, RZ, RZ, UR13 ;  /* 0x0000000dff087e24 */ /* 0x000fe2000f8e00ff */
[----:B------:R-:W-:-:S02]  /*0660*/  SEL R6, R6, R7, P1 ;  /* 0x0000000706067207 */ /* 0x000fc40000800000 */
[----:B------:R-:W-:Y:S02]  /*0670*/  SEL R4, RZ, 0x1, !P0 ;  /* 0x00000001ff047807 */ /* 0x000fe40004000000 */
        /* <DEDUP_REMOVED lines=13> */
[----:B------:R-:W-:-:S04]  /*0750*/  IMAD.HI.U32 R7, R7, R9, R6 ;  /* 0x0000000907077227 */ /* 0x000fc800078e0006 */
[----:B------:R-:W-:Y:S02]  /*0760*/  IMAD.MOV.U32 R9, RZ, RZ, RZ ;  /* 0x000000ffff097224 */ /* 0x000fe400078e00ff */
[----:B------:R-:W-:-:S04]  /*0770*/  IMAD.HI.U32 R7, R7, R12, RZ ;  /* 0x0000000c07077227 */ /* 0x000fc800078e00ff */
[----:B------:R-:W-:-:S04]  /*0780*/  IMAD.MOV R10, RZ, RZ, -R7 ;  /* 0x000000ffff0a7224 */ /* 0x000fc800078e0a07 */
[----:B------:R-:W-:-:S05]  /*0790*/  IMAD R10, R5, R10, R12 ;  /* 0x0000000a050a7224 */ /* 0x000fca00078e020c */
[----:B------:R-:W-:-:S13]  /*07a0*/  ISETP.GE.U32.AND P0, PT, R10, R5, PT ;  /* 0x000000050a00720c */ /* 0x000fda0003f06070 */
[----:B------:R-:W-:Y:S01]  /*07b0*/  @P0 IADD3 R10, PT, PT, -R5, R10, RZ ;  /* 0x0000000a050a0210 */ /* 0x000fe20007ffe1ff */
[----:B------:R-:W-:-:S03]  /*07c0*/  @P0 VIADD R7, R7, 0x1 ;  /* 0x0000000107070836 */ /* 0x000fc60000000000 */
[----:B------:R-:W-:-:S13]  /*07d0*/  ISETP.GE.U32.AND P1, PT, R10, R5, PT ;  /* 0x000000050a00720c */ /* 0x000fda0003f26070 */
[----:B------:R-:W-:Y:S01]  /*07e0*/  @P1 VIADD R7, R7, 0x1 ;  /* 0x0000000107071836 */ /* 0x000fe20000000000 */
[----:B------:R-:W-:-:S05]  /*07f0*/  @!P2 LOP3.LUT R7, RZ, R5, RZ, 0x33, !PT ;  /* 0x00000005ff07a212 */ /* 0x000fca00078e33ff */
[----:B------:R-:W-:Y:S01]  /*0800*/  IMAD.MOV.U32 R8, RZ, RZ, R7 ;  /* 0x000000ffff087224 */ /* 0x000fe200078e0007 */
[----:B------:R-:W-:Y:S06]  /*0810*/  BRA `(.L_x_82) ;  /* 0x0000000000147947 */ /* 0x000fec0003800000 */
.L_x_81:
[----:B------:R-:W-:Y:S01]  /*0820*/  IMAD.MOV.U32 R9, RZ, RZ, R12 ;  /* 0x000000ffff097224 */ /* 0x000fe200078e000c */
[----:B------:R-:W-:-:S07]  /*0830*/  MOV R8, 0x850 ;  /* 0x0000085000087802 */ /* 0x000fce0000000f00 */
[----:B------:R-:W-:Y:S05]  /*0840*/  CALL.REL.NOINC `($__internal_1_$__cuda_sm20_div_u64) ;  /* 0x0000001400747944 */ /* 0x000fea0003c00000 */
[----:B------:R-:W-:Y:S01]  /*0850*/  IMAD.MOV.U32 R8, RZ, RZ, R6 ;  /* 0x000000ffff087224 */ /* 0x000fe200078e0006 */
[----:B------:R-:W-:-:S07]  /*0860*/  MOV R9, R7 ;  /* 0x0000000700097202 */ /* 0x000fce0000000f00 */
.L_x_82:
[----:B------:R-:W-:Y:S05]  /*0870*/  BSYNC.RECONVERGENT B1 ;  /* 0x0000000000017941 */ /* 0x000fea0003800200 */
.L_x_80:
[----:B------:R-:W-:Y:S01]  /*0880*/  IADD3 R12, P0, PT, R8, R4, RZ ;  /* 0x00000004080c7210 */ /* 0x000fe20007f1e0ff */
[----:B------:R-:W1:Y:S01]  /*0890*/  LDC R6, c[0x0][0x3a0] ;  /* 0x0000e800ff067b82 */ /* 0x000e620000000800 */
[----:B------:R-:W-:Y:S01]  /*08a0*/  BSSY.RECONVERGENT B1, `(.L_x_83) ;  /* 0x0000030000017945 */ /* 0x000fe20003800200 */
[----:B------:R-:W-:Y:S01]  /*08b0*/  IMAD.MOV.U32 R27, RZ, RZ, R2 ;  /* 0x000000ffff1b7224 */ /* 0x000fe200078e0002 */
[C---:B------:R-:W-:Y:S01]  /*08c0*/  LOP3.LUT R4, R12.reuse, 0x3, RZ, 0xc0, !PT ;  /* 0x000000030c047812 */ /* 0x040fe200078ec0ff */
[----:B------:R-:W-:Y:S01]  /*08d0*/  IMAD.X R8, RZ, RZ, R9, P0 ;  /* 0x000000ffff087224 */ /* 0x000fe200000e0609 */
[----:B------:R-:W-:Y:S02]  /*08e0*/  ISETP.GE.U32.AND P0, PT, R12, 0x3, PT ;  /* 0x000000030c00780c */ /* 0x000fe40003f06070 */
[----:B------:R-:W-:Y:S01]  /*08f0*/  ISETP.NE.U32.AND P1, PT, R4, 0x3, PT ;  /* 0x000000030400780c */ /* 0x000fe20003f25070 */
[----:B------:R-:W-:Y:S01]  /*0900*/  IMAD.MOV.U32 R4, RZ, RZ, R3 ;  /* 0x000000ffff047224 */ /* 0x000fe200078e0003 */
[----:B------:R-:W-:-:S02]  /*0910*/  ISETP.GE.U32.AND.EX P0, PT, R8, RZ, PT, P0 ;  /* 0x000000ff0800720c */ /* 0x000fc40003f06100 */
[----:B------:R-:W-:Y:S02]  /*0920*/  ISETP.NE.AND.EX P1, PT, RZ, RZ, PT, P1 ;  /* 0x000000ffff00720c */ /* 0x000fe40003f25310 */
[----:B-1----:R-:W-:-:S11]  /*0930*/  SHF.R.S32.HI R11, RZ, 0x1f, R6 ;  /* 0x0000001fff0b7819 */ /* 0x002fd60000011406 */
[----:B------:R-:W-:Y:S05]  /*0940*/  @!P1 BRA `(.L_x_84) ;  /* 0x0000000000949947 */ /* 0x000fea0003800000 */
[----:B------:R-:W1:Y:S01]  /*0950*/  S2UR UR8, SR_CgaCtaId ;  /* 0x00000000000879c3 */ /* 0x000e620000008800 */
[----:B------:R-:W2:Y:S01]  /*0960*/  LDCU.64 UR14, c[0x0][0x398] ;  /* 0x00007300ff0e77ac */ /* 0x000ea20008000a00 */
[----:B------:R-:W-:Y:S02]  /*0970*/  VIADD R12, R12, 0x1 ;  /* 0x000000010c0c7836 */ /* 0x000fe40000000000 */
[----:B------:R-:W-:Y:S01]  /*0980*/  IMAD R8, R0, UR11, RZ ;  /* 0x0000000b00087c24 */ /* 0x000fe2000f8e02ff */
[----:B------:R-:W-:Y:S01]  /*0990*/  USHF.L.U32 UR5, UR22, 0x2, URZ ;  /* 0x0000000216057899 */ /* 0x000fe200080006ff */
[----:B------:R-:W-:Y:S01]  /*09a0*/  IMAD.MOV.U32 R27, RZ, RZ, R2 ;  /* 0x000000ffff1b7224 */ /* 0x000fe200078e0002 */
[----:B------:R-:W-:Y:S01]  /*09b0*/  USHF.L.U64.HI UR9, UR22, 0x2, UR12 ;  /* 0x0000000216097899 */ /* 0x000fe2000801020c */
[----:B------:R-:W-:Y:S01]  /*09c0*/  LOP3.LUT R12, R12, 0x3, RZ, 0xc0, !PT ;  /* 0x000000030c0c7812 */ /* 0x000fe200078ec0ff */
[----:B------:R-:W-:Y:S02]  /*09d0*/  IMAD R10, R8, UR10, RZ ;  /* 0x0000000a080a7c24 */ /* 0x000fe4000f8e02ff */
[----:B------:R-:W-:Y:S01]  /*09e0*/  LEA R7, P1, R2, UR5, 0x2 ;  /* 0x0000000502077c11 */ /* 0x000fe2000f8210ff */
[----:B------:R-:W-:-:S02]  /*09f0*/  UMOV UR5, 0x400 ;  /* 0x0000040000057882 */ /* 0x000fc40000000000 */
[----:B------:R-:W-:Y:S01]  /*0a00*/  UIADD3 UR5, UPT, UPT, UR5, 0x80, URZ ;  /* 0x0000008005057890 */ /* 0x000fe2000fffe0ff */
[----:B------:R-:W-:Y:S02]  /*0a10*/  LEA.HI.X R4, R2, UR9, R3, 0x2, P1 ;  /* 0x0000000902047c11 */ /* 0x000fe400088f1403 */
[----:B------:R-:W-:Y:S02]  /*0a20*/  IADD3 R12, P1, PT, RZ, -R12, RZ ;  /* 0x8000000cff0c7210 */ /* 0x000fe40007f3e0ff */
[----:B--2---:R-:W-:-:S03]  /*0a30*/  IADD3 R14, P2, P3, R7, UR14, R6 ;  /* 0x0000000e070e7c10 */ /* 0x004fc6000fb5e006 */
[----:B------:R-:W-:Y:S01]  /*0a40*/  IMAD.X R13, RZ, RZ, -0x1, P1 ;  /* 0xffffffffff0d7424 */ /* 0x000fe200008e06ff */
[----:B------:R-:W-:Y:S01]  /*0a50*/  IADD3.X R15, PT, PT, R4, UR15, R11, P2, P3 ;  /* 0x0000000f040f7c10 */ /* 0x000fe200097e640b */
[----:B-1----:R-:W-:Y:S01]  /*0a60*/  ULEA UR5, UR8, UR5, 0x18 ;  /* 0x0000000508057291 */ /* 0x002fe2000f8ec0ff */
[----:B------:R-:W-:-:S05]  /*0a70*/  MOV R4, R3 ;  /* 0x0000000300047202 */ /* 0x000fca0000000f00 */
[----:B------:R-:W-:-:S04]  /*0a80*/  VIADD R7, R6, UR5 ;  /* 0x0000000506077c36 */ /* 0x000fc80008000000 */
[----:B------:R-:W-:-:S07]  /*0a90*/  IMAD R7, R2, 0x4, R7 ;  /* 0x0000000402077824 */ /* 0x000fce00078e0207 */
.L_x_85:
        /* <DEDUP_REMOVED lines=13> */
[----:B------:R-:W-:-:S02]  /*0b70*/  ISETP.NE.AND.EX P1, PT, R13, RZ, PT, P1 ;  /* 0x000000ff0d00720c */ /* 0x000fc40003f25310 */
[----:B-1----:R-:W-:-:S11]  /*0b80*/  LEA R7, R10, R7, 0x2 ;  /* 0x000000070a077211 */ /* 0x002fd600078e10ff */
[----:B------:R-:W-:Y:S05]  /*0b90*/  @P1 BRA `(.L_x_85) ;  /* 0xfffffffc00c01947 */ /* 0x000fea000383ffff */
.L_x_84:
[----:B------:R-:W-:Y:S05]  /*0ba0*/  BSYNC.RECONVERGENT B1 ;  /* 0x0000000000017941 */ /* 0x000fea0003800200 */
.L_x_83:
[----:B------:R-:W-:Y:S05]  /*0bb0*/  @!P0 BRA `(.L_x_79) ;  /* 0x0000000000f08947 */ /* 0x000fea0003800000 */
[----:B------:R-:W1:Y:S01]  /*0bc0*/  LDCU.64 UR14, c[0x0][0x398] ;  /* 0x00007300ff0e77ac */ /* 0x000e620008000a00 */
[----:B------:R-:W2:Y:S01]  /*0bd0*/  S2UR UR9, SR_CgaCtaId ;  /* 0x00000000000979c3 */ /* 0x000ea20000008800 */
[----:B------:R-:W-:Y:S01]  /*0be0*/  IMAD.SHL.U32 R9, R5, 0x4, RZ ;  /* 0x0000000405097824 */ /* 0x000fe200078e00ff */
[----:B------:R-:W-:Y:S01]  /*0bf0*/  UMOV UR8, 0x400 ;  /* 0x0000040000087882 */ /* 0x000fe20000000000 */
[----:B------:R-:W-:Y:S01]  /*0c00*/  IMAD R21, R0, UR11, RZ ;  /* 0x0000000b00157c24 */ /* 0x000fe2000f8e02ff */
[----:B------:R-:W-:Y:S01]  /*0c10*/  UIADD3 UR8, UPT, UPT, UR8, 0x80, URZ ;  /* 0x0000008008087890 */ /* 0x000fe2000fffe0ff */
[----:B------:R-:W-:Y:S02]  /*0c20*/  UMOV UR5, URZ ;  /* 0x000000ff00057c82 */ /* 0x000fe40008000000 */
[----:B------:R-:W-:Y:S01]  /*0c30*/  IMAD R21, R21, UR10, RZ ;  /* 0x0000000a15157c24 */ /* 0x000fe2000f8e02ff */
[----:B-1----:R-:W-:Y:S01]  /*0c40*/  IADD3 R25, P0, PT, R6, UR14, RZ ;  /* 0x0000000e06197c10 */ /* 0x002fe2000ff1e0ff */
[----:B------:R-:W-:-:S03]  /*0c50*/  USHF.L.U64.HI UR14, UR22, 0x2, UR12 ;  /* 0x00000002160e7899 */ /* 0x000fc6000801020c */
[----:B------:R-:W-:Y:S01]  /*0c60*/  IADD3.X R7, PT, PT, R11, UR15, RZ, P0, !PT ;  /* 0x0000000f0b077c10 */ /* 0x000fe200087fe4ff */
[----:B------:R-:W-:Y:S02]  /*0c70*/  USHF.L.U32 UR15, UR22, 0x2, URZ ;  /* 0x00000002160f7899 */ /* 0x000fe400080006ff */
[C---:B------:R-:W-:Y:S01]  /*0c80*/  IADD3 R8, P0, PT, R27.reuse, UR22, RZ ;  /* 0x000000161b087c10 */ /* 0x040fe2000ff1e0ff */
[----:B--2---:R-:W-:Y:S01]  /*0c90*/  ULEA UR8, UR9, UR8, 0x18 ;  /* 0x0000000809087291 */ /* 0x004fe2000f8ec0ff */
[----:B------:R-:W-:Y:S02]  /*0ca0*/  SHF.R.U32.HI R11, RZ, 0x1e, R5 ;  /* 0x0000001eff0b7819 */ /* 0x000fe40000011605 */
[----:B------:R-:W-:Y:S01]  /*0cb0*/  IADD3.X R15, PT, PT, R4, UR12, RZ, P0, !PT ;  /* 0x0000000c040f7c10 */ /* 0x000fe200087fe4ff */
[----:B------:R-:W-:Y:S01]  /*0cc0*/  IMAD.SHL.U32 R14, R8, 0x4, RZ ;  /* 0x00000004080e7824 */ /* 0x000fe200078e00ff */
[----:B------:R-:W-:Y:S01]  /*0cd0*/  LEA R10, P0, R27, UR15, 0x2 ;  /* 0x0000000f1b0a7c11 */ /* 0x000fe2000f8010ff */
[----:B------:R-:W-:Y:S01]  /*0ce0*/  VIADD R6, R6, UR8 ;  /* 0x0000000806067c36 */ /* 0x000fe20008000000 */
[----:B------:R-:W-:-:S02]  /*0cf0*/  SHF.L.U64.HI R15, R8, 0x2, R15 ;  /* 0x00000002080f7819 */ /* 0x000fc4000001020f */
[C---:B------:R-:W-:Y:S01]  /*0d00*/  LEA.HI.X R12, R27.reuse, UR14, R4, 0x2, P0 ;  /* 0x0000000e1b0c7c11 */ /* 0x040fe200080f1404 */
[----:B------:R-:W-:Y:S01]  /*0d10*/  IMAD R8, R27, 0x4, R6 ;  /* 0x000000041b087824 */ /* 0x000fe200078e0206 */
[-C--:B------:R-:W-:Y:S01]  /*0d20*/  IADD3 R20, P1, PT, R9, R10.reuse, RZ ;  /* 0x0000000a09147210 */ /* 0x080fe20007f3e0ff */
[C---:B------:R-:W-:Y:S01]  /*0d30*/  IMAD.WIDE.U32 R14, R5.reuse, 0xc, R14 ;  /* 0x0000000c050e7825 */ /* 0x040fe200078e000e */
[----:B------:R-:W-:Y:S02]  /*0d40*/  LEA R13, P0, R5, R10, 0x3 ;  /* 0x0000000a050d7211 */ /* 0x000fe400078018ff */
[----:B------:R-:W-:Y:S01]  /*0d50*/  LEA R22, R21, R8, 0x2 ;  /* 0x0000000815167211 */ /* 0x000fe200078e10ff */
[----:B------:R-:W-:Y:S01]  /*0d60*/  IMAD.X R26, R11, 0x1, R12, P1 ;  /* 0x000000010b1a7824 */ /* 0x000fe200008e060c */
[----:B------:R-:W-:Y:S01]  /*0d70*/  LEA.HI.X R24, R5, R12, RZ, 0x3, P0 ;  /* 0x0000000c05187211 */ /* 0x000fe200000f1cff */
[----:B------:R-:W-:Y:S02]  /*0d80*/  VIADD R28, R15, UR5 ;  /* 0x000000050f1c7c36 */ /* 0x000fe40008000000 */
[----:B------:R-:W-:-:S02]  /*0d90*/  IMAD R23, R21, 0x8, R8 ;  /* 0x0000000815177824 */ /* 0x000fc400078e0208 */
[----:B------:R-:W-:-:S07]  /*0da0*/  IMAD R6, R21, 0xc, R8 ;  /* 0x0000000c15067824 */ /* 0x000fce00078e0208 */
.L_x_86:
[----:B------:R-:W-:-:S05]  /*0db0*/  IADD3 R18, P0, PT, R25, R10, RZ ;  /* 0x0000000a19127210 */ /* 0x000fca0007f1e0ff */
[----:B------:R-:W-:Y:S01]  /*0dc0*/  IMAD.X R19, R7, 0x1, R12, P0 ;  /* 0x0000000107137824 */ /* 0x000fe200000e060c */
[----:B------:R-:W-:-:S04]  /*0dd0*/  IADD3 R16, P0, PT, R25, R20, RZ ;  /* 0x0000001419107210 */ /* 0x000fc80007f1e0ff */
[----:B------:R-:W-:Y:S01]  /*0de0*/  @!PT LDS RZ, [RZ] ;  /* 0x00000000fffff984 */ /* 0x000fe20000000800 */
[----:B------:R-:W-:Y:S01]  /*0df0*/  @!PT LDS RZ, [RZ] ;  /* 0x00000000fffff984 */ /* 0x000fe20000000800 */
[----:B------:R-:W-:Y:S01]  /*0e00*/  @!PT LDS RZ, [RZ] ;  /* 0x00000000fffff984 */ /* 0x000fe20000000800 */
[----:B------:R1:W-:Y:S01]  /*0e10*/  LDGSTS.E [R8], desc[UR20][R18.64] ;  /* 0x0000000012087fae */ /* 0x0003e2000b9a1014 */
[----:B------:R-:W-:-:S05]  /*0e20*/  IMAD.X R17, R7, 0x1, R26, P0 ;  /* 0x0000000107117824 */ /* 0x000fca00000e061a */
[----:B------:R2:W-:Y:S01]  /*0e30*/  LDGSTS.E [R22], desc[UR20][R16.64] ;  /* 0x0000000010167fae */ /* 0x0005e2000b9a1014 */
[----:B-1----:R-:W-:Y:S01]  /*0e40*/  IMAD R8, R21, 0x10, R8 ;  /* 0x0000001015087824 */ /* 0x002fe200078e0208 */
[----:B--2---:R-:W-:Y:S01]  /*0e50*/  IADD3 R16, P0, PT, R25, R13, RZ ;  /* 0x0000000d19107210 */ /* 0x004fe20007f1e0ff */
[----:B------:R-:W-:-:S04]  /*0e60*/  IMAD R22, R21, 0x10, R22 ;  /* 0x0000001015167824 */ /* 0x000fc800078e0216 */
[----:B------:R-:W-:Y:S01]  /*0e70*/  IMAD.X R17, R7, 0x1, R24, P0 ;  /* 0x0000000107117824 */ /* 0x000fe200000e0618 */
[----:B------:R-:W-:-:S04]  /*0e80*/  IADD3 R18, P0, PT, R25, R14, RZ ;  /* 0x0000000e19127210 */ /* 0x000fc80007f1e0ff */
[----:B------:R1:W-:Y:S01]  /*0e90*/  LDGSTS.E [R23], desc[UR20][R16.64] ;  /* 0x0000000010177fae */ /* 0x0003e2000b9a1014 */
[----:B------:R-:W-:Y:S01]  /*0ea0*/  IMAD.X R19, R7, 0x1, R28, P0 ;  /* 0x0000000107137824 */ /* 0x000fe200000e061c */
[----:B------:R-:W-:-:S04]  /*0eb0*/  IADD3 R27, P0, PT, R9, R27, RZ ;  /* 0x0000001b091b7210 */ /* 0x000fc80007f1e0ff */
[----:B------:R2:W-:Y:S01]  /*0ec0*/  LDGSTS.E [R6], desc[UR20][R18.64] ;  /* 0x0000000012067fae */ /* 0x0005e2000b9a1014 */
[----:B------:R-:W-:Y:S01]  /*0ed0*/  IMAD.X R4, R11, 0x1, R4, P0 ;  /* 0x000000010b047824 */ /* 0x000fe200000e0604 */
[----:B------:R-:W-:-:S04]  /*0ee0*/  ISETP.GE.U32.AND P0, PT, R27, UR7, PT ;  /* 0x000000071b007c0c */ /* 0x000fc8000bf06070 */
[----:B------:R-:W-:Y:S01]  /*0ef0*/  ISETP.GE.U32.AND.EX P0, PT, R4, UR13, PT, P0 ;  /* 0x0000000d04007c0c */ /* 0x000fe2000bf06100 */
[----:B-1----:R-:W-:Y:S01]  /*0f00*/  IMAD.MOV.U32 R16, RZ, RZ, R25 ;  /* 0x000000ffff107224 */ /* 0x002fe200078e0019 */
[----:B------:R-:W-:Y:S02]  /*0f10*/  MOV R17, R7 ;  /* 0x0000000700117202 */ /* 0x000fe40000000f00 */
[C---:B------:R-:W-:Y:S01]  /*0f20*/  LEA R23, R21.reuse, R23, 0x4 ;  /* 0x0000001715177211 */ /* 0x040fe200078e20ff */
[----:B--2---:R-:W-:Y:S02]  /*0f30*/  IMAD R6, R21, 0x10, R6 ;  /* 0x0000001015067824 */ /* 0x004fe400078e0206 */
[----:B------:R-:W-:-:S04]  /*0f40*/  IMAD.WIDE.U32 R16, R5, 0x10, R16 ;  /* 0x0000001005107825 */ /* 0x000fc800078e0010 */
[----:B------:R-:W-:Y:S02]  /*0f50*/  IMAD.MOV.U32 R25, RZ, RZ, R16 ;  /* 0x000000ffff197224 */ /* 0x000fe400078e0010 */
[----:B------:R-:W-:Y:S01]  /*0f60*/  IMAD.MOV.U32 R7, RZ, RZ, R17 ;  /* 0x000000ffff077224 */ /* 0x000fe200078e0011 */
[----:B------:R-:W-:Y:S06]  /*0f70*/  @!P0 BRA `(.L_x_86) ;  /* 0xfffffffc008c8947 */ /* 0x000fec000383ffff */
.L_x_79:
[----:B------:R-:W-:Y:S05]  /*0f80*/  BSYNC.RECONVERGENT B0 ;  /* 0x0000000000007941 */ /* 0x000fea0003800200 */
.L_x_78:
[----:B------:R-:W-:Y:S01]  /*0f90*/  IMAD.U32 R4, RZ, RZ, UR13 ;  /* 0x0000000dff047e24 */ /* 0x000fe2000f8e00ff */
[----:B------:R-:W-:Y:S01]  /*0fa0*/  ISETP.LT.U32.AND P0, PT, R2, UR7, PT ;  /* 0x0000000702007c0c */ /* 0x000fe2000bf01070 */
[----:B------:R-:W0:Y:S01]  /*0fb0*/  LDGDEPBAR ;  /* 0x00000000000079af */ /* 0x000e220000000000 */
[----:B------:R-:W-:Y:S02]  /*0fc0*/  BSSY.RECONVERGENT B0, `(.L_x_87) ;  /* 0x000009f000007945 */ /* 0x000fe40003800200 */
[----:B------:R-:W-:-:S13]  /*0fd0*/  ISETP.GT.U32.AND.EX P0, PT, R4, R3, PT, P0 ;  /* 0x000000030400720c */ /* 0x000fda0003f04100 */
[----:B------:R-:W-:Y:S05]  /*0fe0*/  @!P0 BRA `(.L_x_88) ;  /* 0x0000000800708947 */ /* 0x000fea0003800000 */
[----:B------:R-:W-:Y:S01]  /*0ff0*/  IMAD.IADD R9, R5, 0x1, R2 ;  /* 0x0000000105097824 */ /* 0x000fe200078e0202 */
[----:B------:R-:W-:Y:S01]  /*1000*/  MOV R6, UR7 ;  /* 0x0000000700067c02 */ /* 0x000fe20008000f00 */
[----:B------:R-:W-:Y:S01]  /*1010*/  IMAD.U32 R4, RZ, RZ, UR13 ;  /* 0x0000000dff047e24 */ /* 0x000fe2000f8e00ff */
[----:B------:R-:W-:Y:S01]  /*1020*/  BSSY.RECONVERGENT B1, `(.L_x_89) ;  /* 0x0000027000017945 */ /* 0x000fe20003800200 */
[----:B------:R-:W-:Y:S01]  /*1030*/  IMAD.U32 R7, RZ, RZ, UR13 ;  /* 0x0000000dff077e24 */ /* 0x000fe2000f8e00ff */
[C---:B------:R-:W-:Y:S01]  /*1040*/  ISETP.LT.U32.AND P0, PT, R9.reuse, UR7, PT ;  /* 0x0000000709007c0c */ /* 0x040fe2000bf01070 */
[----:B------:R-:W-:Y:S01]  /*1050*/  IMAD.U32 R10, RZ, RZ, UR13 ;  /* 0x0000000dff0a7e24 */ /* 0x000fe2000f8e00ff */
[----:B------:R-:W-:Y:S02]  /*1060*/  ISETP.LT.U32.AND P1, PT, R9, UR7, PT ;  /* 0x0000000709007c0c */ /* 0x000fe4000bf21070 */
[----:B------:R-:W-:Y:S02]  /*1070*/  ISETP.GT.U32.AND.EX P0, PT, R4, RZ, PT, P0 ;  /* 0x000000ff0400720c */ /* 0x000fe40003f04100 */
[----:B------:R-:W-:Y:S01]  /*1080*/  ISETP.GT.U32.AND.EX P1, PT, R7, RZ, PT, P1 ;  /* 0x000000ff0700720c */ /* 0x000fe20003f24110 */
[----:B------:R-:W-:Y:S01]  /*1090*/  IMAD.MOV.U32 R7, RZ, RZ, -0x1 ;  /* 0xffffffffff077424 */ /* 0x000fe200078e00ff */
        /* <DEDUP_REMOVED lines=12> */
[----:B-1----:R-:W-:-:S06]  /*1160*/  VIADD R7, R10, 0xffffffe ;  /* 0x0ffffffe0a077836 */ /* 0x002fcc0000000000 */
[----:B------:R-:W1:Y:S02]  /*1170*/  F2I.FTZ.U32.TRUNC.NTZ R7, R7 ;  /* 0x0000000700077305 */ /* 0x000e64000021f000 */
[----:B-1----:R-:W-:-:S04]  /*1180*/  IMAD R11, R11, R7, RZ ;  /* 0x000000070b0b7224 */ /* 0x002fc800078e02ff */
[----:B------:R-:W-:-:S06]  /*1190*/  IMAD.HI.U32 R6, R7, R11, R6 ;  /* 0x0000000b07067227 */ /* 0x000fcc00078e0006 */
[----:B------:R-:W-:-:S05]  /*11a0*/  IMAD.HI.U32 R8, R6, R9, RZ ;  /* 0x0000000906087227 */ /* 0x000fca00078e00ff */
[----:B------:R-:W-:-:S05]  /*11b0*/  IADD3 R6, PT, PT, -R8, RZ, RZ ;  /* 0x000000ff08067210 */ /* 0x000fca0007ffe1ff */
[----:B------:R-:W-:Y:S02]  /*11c0*/  IMAD R6, R5, R6, R9 ;  /* 0x0000000605067224 */ /* 0x000fe400078e0209 */
[----:B------:R-:W-:-:S03]  /*11d0*/  IMAD.MOV.U32 R9, RZ, RZ, RZ ;  /* 0x000000ffff097224 */ /* 0x000fc600078e00ff */
[----:B------:R-:W-:-:S13]  /*11e0*/  ISETP.GE.U32.AND P0, PT, R6, R5, PT ;  /* 0x000000050600720c */ /* 0x000fda0003f06070 */
[----:B------:R-:W-:Y:S02]  /*11f0*/  @P0 IMAD.IADD R6, R6, 0x1, -R5 ;  /* 0x0000000106060824 */ /* 0x000fe400078e0a05 */
[----:B------:R-:W-:-:S03]  /*1200*/  @P0 VIADD R8, R8, 0x1 ;  /* 0x0000000108080836 */ /* 0x000fc60000000000 */
[----:B------:R-:W-:-:S13]  /*1210*/  ISETP.GE.U32.AND P1, PT, R6, R5, PT ;  /* 0x000000050600720c */ /* 0x000fda0003f26070 */
[----:B------:R-:W-:Y:S01]  /*1220*/  @P1 VIADD R8, R8, 0x1 ;  /* 0x0000000108081836 */ /* 0x000fe20000000000 */
[----:B------:R-:W-:Y:S01]  /*1230*/  @!P2 LOP3.LUT R8, RZ, R5, RZ, 0x33, !PT ;  /* 0x00000005ff08a212 */ /* 0x000fe200078e33ff */
[----:B------:R-:W-:Y:S06]  /*1240*/  BRA `(.L_x_91) ;  /* 0x0000000000107947 */ /* 0x000fec0003800000 */
.L_x_90:
[----:B------:R-:W-:-:S07]  /*1250*/  MOV R8, 0x1270 ;  /* 0x0000127000087802 */ /* 0x000fce0000000f00 */
[----:B------:R-:W-:Y:S05]  /*1260*/  CALL.REL.NOINC `($__internal_1_$__cuda_sm20_div_u64) ;  /* 0x0000000800ec7944 */ /* 0x000fea0003c00000 */
[----:B------:R-:W-:Y:S01]  /*1270*/  IMAD.MOV.U32 R8, RZ, RZ, R6 ;  /* 0x000000ffff087224 */ /* 0x000fe200078e0006 */
[----:B------:R-:W-:-:S07]  /*1280*/  MOV R9, R7 ;  /* 0x0000000700097202 */ /* 0x000fce0000000f00 */
.L_x_91:
[----:B------:R-:W-:Y:S05]  /*1290*/  BSYNC.RECONVERGENT B1 ;  /* 0x0000000000017941 */ /* 0x000fea0003800200 */
.L_x_89:
[----:B------:R-:W-:Y:S01]  /*12a0*/  IADD3 R4, P0, PT, R8, R4, RZ ;  /* 0x0000000408047210 */ /* 0x000fe20007f1e0ff */
[----:B------:R-:W1:Y:S01]  /*12b0*/  LDC R6, c[0x0][0x3b0] ;  /* 0x0000ec00ff067b82 */ /* 0x000e620000000800 */
[----:B------:R-:W-:Y:S02]  /*12c0*/  BSSY.RECONVERGENT B1, `(.L_x_92) ;  /* 0x0000031000017945 */ /* 0x000fe40003800200 */
[C---:B------:R-:W-:Y:S01]  /*12d0*/  LOP3.LUT R7, R4.reuse, 0x3, RZ, 0xc0, !PT ;  /* 0x0000000304077812 */ /* 0x040fe200078ec0ff */
[----:B------:R-:W-:Y:S01]  /*12e0*/  IMAD.X R8, RZ, RZ, R9, P0 ;  /* 0x000000ffff087224 */ /* 0x000fe200000e0609 */
[----:B------:R-:W-:Y:S02]  /*12f0*/  ISETP.GE.U32.AND P0, PT, R4, 0x3, PT ;  /* 0x000000030400780c */ /* 0x000fe40003f06070 */
[----:B------:R-:W-:Y:S02]  /*1300*/  ISETP.NE.U32.AND P1, PT, R7, 0x3, PT ;  /* 0x000000030700780c */ /* 0x000fe40003f25070 */
[----:B------:R-:W-:Y:S01]  /*1310*/  ISETP.GE.U32.AND.EX P0, PT, R8, RZ, PT, P0 ;  /* 0x000000ff0800720c */ /* 0x000fe20003f06100 */
[----:B------:R-:W-:Y:S01]  /*1320*/  IMAD.U32 R8, RZ, RZ, UR22 ;  /* 0x00000016ff087e24 */ /* 0x000fe2000f8e00ff */
[----:B------:R-:W-:-:S04]  /*1330*/  ISETP.NE.AND.EX P1, PT, RZ, RZ, PT, P1 ;  /* 0x000000ffff00720c */ /* 0x000fc80003f25310 */
[----:B------:R-:W-:Y:S02]  /*1340*/  SHF.R.S32.HI R8, RZ, 0x1f, R8 ;  /* 0x0000001fff087819 */ /* 0x000fe40000011408 */
[----:B-1----:R-:W-:-:S07]  /*1350*/  SHF.R.S32.HI R16, RZ, 0x1f, R6 ;  /* 0x0000001fff107819 */ /* 0x002fce0000011406 */
[----:B------:R-:W-:Y:S05]  /*1360*/  @!P1 BRA `(.L_x_93) ;  /* 0x0000000000989947 */ /* 0x000fea0003800000 */
[----:B------:R-:W1:Y:S01]  /*1370*/  S2UR UR8, SR_CgaCtaId ;  /* 0x00000000000879c3 */ /* 0x000e620000008800 */
[----:B------:R-:W2:Y:S01]  /*1380*/  LDCU.64 UR14, c[0x0][0x3a8] ;  /* 0x00007500ff0e77ac */ /* 0x000ea20008000a00 */
[----:B------:R-:W-:Y:S02]  /*1390*/  IMAD.U32 R7, RZ, RZ, UR22 ;  /* 0x00000016ff077e24 */ /* 0x000fe4000f8e00ff */
[----:B------:R-:W-:Y:S01]  /*13a0*/  VIADD R9, R4, 0x1 ;  /* 0x0000000104097836 */ /* 0x000fe20000000000 */
[----:B------:R-:W-:Y:S01]  /*13b0*/  UMOV UR5, 0x400 ;  /* 0x0000040000057882 */ /* 0x000fe20000000000 */
[----:B------:R-:W-:Y:S01]  /*13c0*/  USHF.L.U32 UR9, UR22, 0x2, URZ ;  /* 0x0000000216097899 */ /* 0x000fe200080006ff */
[----:B------:R-:W-:Y:S01]  /*13d0*/  SHF.L.U64.HI R4, R7, 0x2, R8 ;  /* 0x0000000207047819 */ /* 0x000fe20000010208 */
[----:B------:R-:W3:Y:S01]  /*13e0*/  LDC R11, c[0x0][0x384] ;  /* 0x0000e100ff0b7b82 */ /* 0x000ee20000000800 */
[----:B------:R-:W-:Y:S01]  /*13f0*/  UIADD3 UR5, UPT, UPT, UR5, 0x80, URZ ;  /* 0x0000008005057890 */ /* 0x000fe2000fffe0ff */
[----:B------:R-:W-:Y:S01]  /*1400*/  LOP3.LUT R9, R9, 0x3, RZ, 0xc0, !PT ;  /* 0x0000000309097812 */ /* 0x000fe200078ec0ff */
[----:B------:R-:W-:Y:S01]  /*1410*/  IMAD R10, R0, UR11, RZ ;  /* 0x0000000b000a7c24 */ /* 0x000fe2000f8e02ff */
[----:B------:R-:W-:-:S02]  /*1420*/  LEA R7, P1, R2, UR9, 0x2 ;  /* 0x0000000902077c11 */ /* 0x000fc4000f8210ff */
[----:B------:R-:W-:Y:S01]  /*1430*/  IADD3 R9, P3, PT, RZ, -R9, RZ ;  /* 0x80000009ff097210 */ /* 0x000fe20007f7e0ff */
[----:B------:R-:W-:Y:S01]  /*1440*/  IMAD R14, R10, UR10, RZ ;  /* 0x0000000a0a0e7c24 */ /* 0x000fe2000f8e02ff */
[----:B------:R-:W-:Y:S02]  /*1450*/  LEA.HI.X R13, R2, R4, R3, 0x2, P1 ;  /* 0x00000004020d7211 */ /* 0x000fe400008f1403 */
[----:B--2---:R-:W-:-:S04]  /*1460*/  IADD3 R12, P1, P2, R7, UR14, R6 ;  /* 0x0000000e070c7c10 */ /* 0x004fc8000fa3e006 */
[----:B------:R-:W-:Y:S01]  /*1470*/  IADD3.X R13, PT, PT, R13, UR15, R16, P1, P2 ;  /* 0x0000000f0d0d7c10 */ /* 0x000fe20008fe4410 */
[----:B-1----:R-:W-:-:S06]  /*1480*/  ULEA UR5, UR8, UR5, 0x18 ;  /* 0x0000000508057291 */ /* 0x002fcc000f8ec0ff */
[----:B------:R-:W-:-:S05]  /*1490*/  VIADD R4, R6, UR5 ;  /* 0x0000000506047c36 */ /* 0x000fca0008000000 */
[----:B---3--:R-:W-:Y:S01]  /*14a0*/  LEA R7, R11, R4, 0x9 ;  /* 0x000000040b077211 */ /* 0x008fe200078e48ff */
[----:B------:R-:W-:-:S04]  /*14b0*/  IMAD.X R4, RZ, RZ, -0x1, P3 ;  /* 0xffffffffff047424 */ /* 0x000fc800018e06ff */
[----:B------:R-:W-:-:S07]  /*14c0*/  IMAD R7, R2, 0x4, R7 ;  /* 0x0000000402077824 */ /* 0x000fce00078e0207 */
.L_x_94:
        /* <DEDUP_REMOVED lines=16> */
.L_x_93:
[----:B------:R-:W-:Y:S05]  /*15d0*/  BSYNC.RECONVERGENT B1 ;  /* 0x0000000000017941 */ /* 0x000fea0003800200 */
.L_x_92:
[----:B------:R-:W-:Y:S05]  /*15e0*/  @!P0 BRA `(.L_x_88) ;  /* 0x0000000000f08947 */ /* 0x000fea0003800000 */
[----:B------:R-:W1:Y:S01]  /*15f0*/  S2UR UR8, SR_CgaCtaId ;  /* 0x00000000000879c3 */ /* 0x000e620000008800 */
[----:B------:R-:W2:Y:S01]  /*1600*/  LDCU.64 UR14, c[0x0][0x3a8] ;  /* 0x00007500ff0e77ac */ /* 0x000ea20008000a00 */
[----:B------:R-:W-:Y:S01]  /*1610*/  IMAD.U32 R9, RZ, RZ, UR22 ;  /* 0x00000016ff097e24 */ /* 0x000fe2000f8e00ff */
[----:B------:R-:W-:Y:S01]  /*1620*/  SHF.L.U32 R17, R5, 0x2, RZ ;  /* 0x0000000205117819 */ /* 0x000fe200000006ff */
[----:B------:R-:W-:Y:S01]  /*1630*/  IMAD R22, R0, UR11, RZ ;  /* 0x0000000b00167c24 */ /* 0x000fe2000f8e02ff */
[----:B------:R-:W-:Y:S01]  /*1640*/  UMOV UR5, 0x400 ;  /* 0x0000040000057882 */ /* 0x000fe20000000000 */
[----:B------:R-:W-:Y:S01]  /*1650*/  SHF.R.U32.HI R20, RZ, 0x1e, R5 ;  /* 0x0000001eff147819 */ /* 0x000fe20000011605 */
[----:B------:R-:W-:Y:S01]  /*1660*/  UIADD3 UR5, UPT, UPT, UR5, 0x80, URZ ;  /* 0x0000008005057890 */ /* 0x000fe2000fffe0ff */
[----:B------:R-:W3:Y:S01]  /*1670*/  LDC R7, c[0x0][0x384] ;  /* 0x0000e100ff077b82 */ /* 0x000ee20000000800 */
[----:B------:R-:W-:Y:S01]  /*1680*/  SHF.L.U64.HI R18, R9, 0x2, R8 ;  /* 0x0000000209127819 */ /* 0x000fe20000010208 */
[----:B------:R-:W-:Y:S01]  /*1690*/  IMAD R22, R22, UR10, RZ ;  /* 0x0000000a16167c24 */ /* 0x000fe2000f8e02ff */
[----:B--2---:R-:W-:-:S04]  /*16a0*/  IADD3 R4, P0, PT, R6, UR14, RZ ;  /* 0x0000000e06047c10 */ /* 0x004fc8000ff1e0ff */
[----:B------:R-:W-:Y:S01]  /*16b0*/  IADD3.X R16, PT, PT, R16, UR15, RZ, P0, !PT ;  /* 0x0000000f10107c10 */ /* 0x000fe200087fe4ff */
[----:B-1----:R-:W-:Y:S02]  /*16c0*/  ULEA UR5, UR8, UR5, 0x18 ;  /* 0x0000000508057291 */ /* 0x002fe4000f8ec0ff */
[----:B------:R-:W-:-:S04]  /*16d0*/  USHF.L.U32 UR8, UR22, 0x2, URZ ;  /* 0x0000000216087899 */ /* 0x000fc800080006ff */
[----:B------:R-:W-:Y:S01]  /*16e0*/  VIADD R6, R6, UR5 ;  /* 0x0000000506067c36 */ /* 0x000fe20008000000 */
[----:B------:R-:W-:-:S03]  /*16f0*/  UMOV UR5, URZ ;  /* 0x000000ff00057c82 */ /* 0x000fc60008000000 */
[----:B---3--:R-:W-:Y:S01]  /*1700*/  IMAD R23, R7, 0x200, R6 ;  /* 0x0000020007177824 */ /* 0x008fe200078e0206 */
[----:B------:R-:W-:-:S03]  /*1710*/  IADD3 R6, P0, PT, R2, UR22, RZ ;  /* 0x0000001602067c10 */ /* 0x000fc6000ff1e0ff */
[----:B------:R-:W-:Y:S02]  /*1720*/  IMAD R23, R2, 0x4, R23 ;  /* 0x0000000402177824 */ /* 0x000fe400078e0217 */
[----:B------:R-:W-:Y:S01]  /*1730*/  IMAD.X R7, R8, 0x1, R3, P0 ;  /* 0x0000000108077824 */ /* 0x000fe200000e0603 */
[----:B------:R-:W-:Y:S01]  /*1740*/  LEA R0, P0, R2, UR8, 0x2 ;  /* 0x0000000802007c11 */ /* 0x000fe2000f8010ff */
[C-C-:B------:R-:W-:Y:S01]  /*1750*/  IMAD R25, R22.reuse, 0x4, R23.reuse ;  /* 0x0000000416197824 */ /* 0x140fe200078e0217 */
[C---:B------:R-:W-:Y:S01]  /*1760*/  LEA R27, R22.reuse, R23, 0x3 ;  /* 0x00000017161b7211 */ /* 0x040fe200078e18ff */
[----:B------:R-:W-:Y:S01]  /*1770*/  IMAD R29, R22, 0xc, R23 ;  /* 0x0000000c161d7824 */ /* 0x000fe200078e0217 */
[C---:B------:R-:W-:Y:S01]  /*1780*/  SHF.L.U64.HI R7, R6.reuse, 0x2, R7 ;  /* 0x0000000206077819 */ /* 0x040fe20000010207 */
[----:B------:R-:W-:Y:S01]  /*1790*/  IMAD.SHL.U32 R6, R6, 0x4, RZ ;  /* 0x0000000406067824 */ /* 0x000fe200078e00ff */
[----:B------:R-:W-:Y:S02]  /*17a0*/  LEA.HI.X R18, R2, R18, R3, 0x2, P0 ;  /* 0x0000001202127211 */ /* 0x000fe400000f1403 */
[-C--:B------:R-:W-:Y:S01]  /*17b0*/  IADD3 R21, P0, PT, R17, R0.reuse, RZ ;  /* 0x0000000011157210 */ /* 0x080fe20007f1e0ff */
[C---:B------:R-:W-:Y:S01]  /*17c0*/  IMAD.WIDE.U32 R6, R5.reuse, 0xc, R6 ;  /* 0x0000000c05067825 */ /* 0x040fe200078e0006 */
[----:B------:R-:W-:-:S03]  /*17d0*/  LEA R19, P1, R5, R0, 0x3 ;  /* 0x0000000005137211 */ /* 0x000fc600078218ff */
[----:B------:R-:W-:Y:S01]  /*17e0*/  IMAD.X R24, R20, 0x1, R18, P0 ;  /* 0x0000000114187824 */ /* 0x000fe200000e0612 */
[----:B------:R-:W-:Y:S01]  /*17f0*/  LEA.HI.X R26, R5, R18, RZ, 0x3, P1 ;  /* 0x00000012051a7211 */ /* 0x000fe200008f1cff */
[----:B------:R-:W-:-:S08]  /*1800*/  VIADD R28, R7, UR5 ;  /* 0x00000005071c7c36 */ /* 0x000fd00008000000 */
.L_x_95:
[C---:B------:R-:W-:Y:S02]  /*1810*/  IADD3 R12, P0, PT, R4.reuse, R0, RZ ;  /* 0x00000000040c7210 */ /* 0x040fe40007f1e0ff */
[----:B------:R-:W-:-:S03]  /*1820*/  IADD3 R8, P1, PT, R4, R21, RZ ;  /* 0x0000001504087210 */ /* 0x000fc60007f3e0ff */
[----:B------:R-:W-:Y:S01]  /*1830*/  IMAD.X R13, R16, 0x1, R18, P0 ;  /* 0x00000001100d7824 */ /* 0x000fe200000e0612 */
[----:B------:R-:W-:Y:S01]  /*1840*/  IADD3 R10, P0, PT, R4, R19, RZ ;  /* 0x00000013040a7210 */ /* 0x000fe20007f1e0ff */
[----:B------:R-:W-:Y:S01]  /*1850*/  IMAD.X R9, R16, 0x1, R24, P1 ;  /* 0x0000000110097824 */ /* 0x000fe200008e0618 */
[----:B------:R-:W-:Y:S02]  /*1860*/  IADD3 R14, P1, PT, R4, R6, RZ ;  /* 0x00000006040e7210 */ /* 0x000fe40007f3e0ff */
[----:B------:R-:W-:Y:S01]  /*1870*/  @!PT LDS RZ, [RZ] ;  /* 0x00000000fffff984 */ /* 0x000fe20000000800 */
[----:B------:R-:W-:Y:S01]  /*1880*/  @!PT LDS RZ, [RZ] ;  /* 0x00000000fffff984 */ /* 0x000fe20000000800 */
[----:B------:R-:W-:Y:S01]  /*1890*/  @!PT LDS RZ, [RZ] ;  /* 0x00000000fffff984 */ /* 0x000fe20000000800 */
[----:B------:R1:W-:Y:S01]  /*18a0*/  LDGSTS.E [R23+0x80], desc[UR20][R12.64] ;  /* 0x000800000c177fae */ /* 0x0003e2000b9a1014 */
[C---:B------:R-:W-:Y:S01]  /*18b0*/  IMAD.X R11, R16.reuse, 0x1, R26, P0 ;  /* 0x00000001100b7824 */ /* 0x040fe200000e061a */
[----:B------:R-:W-:Y:S01]  /*18c0*/  IADD3 R2, P0, PT, R17, R2, RZ ;  /* 0x0000000211027210 */ /* 0x000fe20007f1e0ff */
[----:B------:R-:W-:Y:S01]  /*18d0*/  IMAD.X R15, R16, 0x1, R28, P1 ;  /* 0x00000001100f7824 */ /* 0x000fe200008e061c */
[C---:B------:R-:W-:Y:S01]  /*18e0*/  LEA R4, P1, R5.reuse, R4, 0x4 ;  /* 0x0000000405047211 */ /* 0x040fe200078220ff */
[----:B------:R2:W-:Y:S02]  /*18f0*/  LDGSTS.E [R25+0x80], desc[UR20][R8.64] ;  /* 0x0008000008197fae */ /* 0x0005e4000b9a1014 */
[----:B------:R-:W-:Y:S01]  /*1900*/  IMAD.X R3, R20, 0x1, R3, P0 ;  /* 0x0000000114037824 */ /* 0x000fe200000e0603 */
[----:B------:R-:W-:Y:S01]  /*1910*/  ISETP.GE.U32.AND P0, PT, R2, UR7, PT ;  /* 0x0000000702007c0c */ /* 0x000fe2000bf06070 */
[----:B------:R3:W-:Y:S01]  /*1920*/  LDGSTS.E [R27+0x80], desc[UR20][R10.64] ;  /* 0x000800000a1b7fae */ /* 0x0007e2000b9a1014 */
[----:B------:R-:W-:-:S02]  /*1930*/  LEA.HI.X R16, R5, R16, RZ, 0x4, P1 ;  /* 0x0000001005107211 */ /* 0x000fc400008f24ff */
[----:B------:R-:W-:Y:S01]  /*1940*/  ISETP.GE.U32.AND.EX P0, PT, R3, UR13, PT, P0 ;  /* 0x0000000d03007c0c */ /* 0x000fe2000bf06100 */
[----:B------:R4:W-:Y:S01]  /*1950*/  LDGSTS.E [R29+0x80], desc[UR20][R14.64] ;  /* 0x000800000e1d7fae */ /* 0x0009e2000b9a1014 */
[C---:B-1----:R-:W-:Y:S01]  /*1960*/  LEA R23, R22.reuse, R23, 0x4 ;  /* 0x0000001716177211 */ /* 0x042fe200078e20ff */
[C---:B--2---:R-:W-:Y:S02]  /*1970*/  IMAD R25, R22.reuse, 0x10, R25 ;  /* 0x0000001016197824 */ /* 0x044fe400078e0219 */
[C---:B---3--:R-:W-:Y:S02]  /*1980*/  IMAD R27, R22.reuse, 0x10, R27 ;  /* 0x00000010161b7824 */ /* 0x048fe400078e021b */
[----:B----4-:R-:W-:-:S06]  /*1990*/  IMAD R29, R22, 0x10, R29 ;  /* 0x00000010161d7824 */ /* 0x010fcc00078e021d */
[----:B------:R-:W-:Y:S05]  /*19a0*/  @!P0 BRA `(.L_x_95) ;  /* 0xfffffffc00988947 */ /* 0x000fea000383ffff */
.L_x_88:
[----:B------:R-:W-:Y:S05]  /*19b0*/  BSYNC.RECONVERGENT B0 ;  /* 0x0000000000007941 */ /* 0x000fea0003800200 */
.L_x_87:
[----:B------:R-:W0:Y:S01]  /*19c0*/  LDGDEPBAR ;  /* 0x00000000000079af */ /* 0x000e220000000000 */
[----:B------:R-:W-:-:S04]  /*19d0*/  DEPBAR.LE SB0, 0x0 ;  /* 0x000080000000791a */ /* 0x000fc80000000000 */
[----:B------:R-:W-:Y:S06]  /*19e0*/  BAR.SYNC.DEFER_BLOCKING 0x0 ;  /* 0x0000000000007b1d */ /* 0x000fec0000010000 */
.L_x_77:
[----:B------:R-:W-:-:S09]  /*19f0*/  UISETP.GT.AND UP0, UPT, UR24, UR6, UPT ;  /* 0x000000061800728c */ /* 0x000fd2000bf04270 */
[----:B------:R-:W-:Y:S05]  /*1a00*/  BRA.U UP0, `(.L_x_96) ;  /* 0x0000000100807547 */ /* 0x000fea000b800000 */
        /* <DEDUP_REMOVED lines=10> */
[----:B----4-:R-:W-:Y:S01]  /*1ab0*/  UIMAD.WIDE UR4, UR22, 0x4, UR4 ;  /* 0x00000004160478a5 */ /* 0x010fe2000f8e0204 */
[----:B--2---:R-:W-:-:S03]  /*1ac0*/  IMAD R0, R3, 0x200, R0 ;  /* 0x0000020003007824 */ /* 0x004fc600078e0200 */
[----:B-1----:R-:W-:Y:S02]  /*1ad0*/  LEA R7, R7, R2, 0x18 ;  /* 0x0000000207077211 */ /* 0x002fe400078ec0ff */
[C---:B---3--:R-:W-:Y:S02]  /*1ae0*/  LEA R2, R5.reuse, UR6, 0x2 ;  /* 0x0000000605027c11 */ /* 0x048fe4000f8e10ff */
[----:B------:R-:W-:-:S03]  /*1af0*/  LEA R0, R5, R0, 0x2 ;  /* 0x0000000005007211 */ /* 0x000fc600078e10ff */
[----:B------:R-:W-:Y:S01]  /*1b00*/  IMAD.IADD R6, R7, 0x1, R2 ;  /* 0x0000000107067824 */ /* 0x000fe200078e0202 */
[----:B------:R-:W-:Y:S01]  /*1b10*/  IADD3 R4, PT, PT, R0, 0x80, R7 ;  /* 0x0000008000047810 */ /* 0x000fe20007ffe007 */
[----:B------:R-:W-:-:S07]  /*1b20*/  IMAD.MOV R0, RZ, RZ, -R3 ;  /* 0x000000ffff007224 */ /* 0x000fce00078e0a03 */
.L_x_97:
[----:B-1----:R-:W-:Y:S01]  /*1b30*/  LDS R7, [R6] ;  /* 0x0000000006077984 */ /* 0x002fe20000000800 */
[----:B------:R-:W-:Y:S02]  /*1b40*/  VIADD R0, R0, 0x1 ;  /* 0x0000000100007836 */ /* 0x000fe40000000000 */
[----:B------:R-:W-:Y:S01]  /*1b50*/  IMAD.U32 R2, RZ, RZ, UR4 ;  /* 0x00000004ff027e24 */ /* 0x000fe2000f8e00ff */
[----:B------:R-:W1:Y:S01]  /*1b60*/  LDS R8, [R4] ;  /* 0x0000000004087984 */ /* 0x000e620000000800 */
[----:B------:R-:W-:Y:S01]  /*1b70*/  IMAD.U32 R3, RZ, RZ, UR5 ;  /* 0x00000005ff037e24 */ /* 0x000fe2000f8e00ff */
[----:B------:R-:W-:Y:S01]  /*1b80*/  ISETP.NE.AND P0, PT, R0, RZ, PT ;  /* 0x000000ff0000720c */ /* 0x000fe20003f05270 */
[----:B------:R-:W-:-:S04]  /*1b90*/  IMAD.WIDE R2, R5, 0x4, R2 ;  /* 0x0000000405027825 */ /* 0x000fc800078e0202 */
[----:B-1----:R-:W-:-:S05]  /*1ba0*/  FADD R7, R7, R8 ;  /* 0x0000000807077221 */ /* 0x002fca0000000000 */
[----:B------:R1:W-:Y:S03]  /*1bb0*/  STG.E desc[UR20][R2.64], R7 ;  /* 0x0000000702007986 */ /* 0x0003e6000c101914 */
[----:B------:R-:W-:Y:S05]  /*1bc0*/  @!P0 EXIT ;  /* 0x000000000000894d */ /* 0x000fea0003800000 */
[----:B------:R-:W-:Y:S01]  /*1bd0*/  IADD3 R4, PT, PT, R4, 0x200, RZ ;  /* 0x0000020004047810 */ /* 0x000fe20007ffe0ff */
[----:B------:R-:W-:Y:S02]  /*1be0*/  VIADD R6, R6, 0x200 ;  /* 0x0000020006067836 */ /* 0x000fe40000000000 */
[----:B------:R-:W-:Y:S01]  /*1bf0*/  VIADD R5, R5, 0x80 ;  /* 0x0000008005057836 */ /* 0x000fe20000000000 */
[----:B------:R-:W-:Y:S06]  /*1c00*/  BRA `(.L_x_97) ;  /* 0xfffffffc00c87947 */ /* 0x000fec000383ffff */
.L_x_96:
[----:B------:R-:W1:Y:S02]  /*1c10*/  LDC R0, c[0x0][0x384] ;  /* 0x0000e100ff007b82 */ /* 0x000e640000000800 */
[----:B-1----:R-:W-:-:S13]  /*1c20*/  ISETP.GE.AND P0, PT, R0, 0x1, PT ;  /* 0x000000010000780c */ /* 0x002fda0003f06270 */
[----:B------:R-:W-:Y:S05]  /*1c30*/  @!P0 EXIT ;  /* 0x000000000000894d */ /* 0x000fea0003800000 */
[----:B------:R-:W1:Y:S01]  /*1c40*/  S2R R5, SR_TID.X ;  /* 0x0000000000057919 */ /* 0x000e620000002100 */
[----:B------:R-:W2:Y:S01]  /*1c50*/  LDC R3, c[0x0][0x3b0] ;  /* 0x0000ec00ff037b82 */ /* 0x000ea20000000800 */
[----:B------:R-:W3:Y:S01]  /*1c60*/  LDCU UR6, c[0x0][0x3a0] ;  /* 0x00007400ff0677ac */ /* 0x000ee20008000800 */
[----:B------:R-:W-:Y:S01]  /*1c70*/  MOV R2, 0x400 ;  /* 0x0000040000027802 */ /* 0x000fe20000000f00 */
[----:B------:R-:W4:Y:S01]  /*1c80*/  S2R R7, SR_CgaCtaId ;  /* 0x0000000000077919 */ /* 0x000f220000008800 */
[----:B------:R-:W5:Y:S03]  /*1c90*/  LDCU.64 UR4, c[0x0][0x390] ;  /* 0x00007200ff0477ac */ /* 0x000f660008000a00 */
[----:B------:R-:W-:Y:S01]  /*1ca0*/  VIADD R4, R2, 0x80 ;  /* 0x0000008002047836 */ /* 0x000fe20000000000 */
[----:B-----5:R-:W-:Y:S01]  /*1cb0*/  UIMAD.WIDE UR4, UR22, 0x4, UR4 ;  /* 0x00000004160478a5 */ /* 0x020fe2000f8e0204 */
[----:B--2---:R-:W-:-:S02]  /*1cc0*/  IMAD R2, R0, 0x200, R3 ;  /* 0x0000020000027824 */ /* 0x004fc400078e0203 */
[----:B------:R-:W-:Y:S02]  /*1cd0*/  IMAD.MOV R0, RZ, RZ, -R0 ;  /* 0x000000ffff007224 */ /* 0x000fe400078e0a00 */
[C---:B-1----:R-:W-:Y:S01]  /*1ce0*/  IMAD R2, R5.reuse, 0x4, R2 ;  /* 0x0000000405027824 */ /* 0x042fe200078e0202 */
[----:B---3--:R-:W-:Y:S02]  /*1cf0*/  LEA R6, R5, UR6, 0x2 ;  /* 0x0000000605067c11 */ /* 0x008fe4000f8e10ff */
[----:B----4-:R-:W-:-:S04]  /*1d00*/  LEA R7, R7, R4, 0x18 ;  /* 0x0000000407077211 */ /* 0x010fc800078ec0ff */
[----:B------:R-:W-:Y:S02]  /*1d10*/  IADD3 R6, PT, PT, R7, R6, RZ ;  /* 0x0000000607067210 */ /* 0x000fe40007ffe0ff */
[----:B------:R-:W-:-:S07]  /*1d20*/  IADD3 R4, PT, PT, R2, 0x80, R7 ;  /* 0x0000008002047810 */ /* 0x000fce0007ffe007 */
.L_x_98:
[----:B------:R-:W-:Y:S01]  /*1d30*/  ISETP.GE.AND P0, PT, R5, UR23, PT ;  /* 0x0000001705007c0c */ /* 0x000fe2000bf06270 */
        /* <DEDUP_REMOVED lines=14> */
        .weak           $__internal_1_$__cuda_sm20_div_u64
        .type           $__internal_1_$__cuda_sm20_div_u64,@function
        .size           $__internal_1_$__cuda_sm20_div_u64,(.L_x_399 - $__internal_1_$__cuda_sm20_div_u64)
$__internal_1_$__cuda_sm20_div_u64:
[----:B------:R-:W-:Y:S02]  /*1e20*/  IMAD.U32 R15, RZ, RZ, UR4 ;  /* 0x00000004ff0f7e24 */ /* 0x000fe4000f8e00ff */
[----:B------:R-:W-:-:S04]  /*1e30*/  IMAD.MOV.U32 R14, RZ, RZ, R5 ;  /* 0x000000ffff0e7224 */ /* 0x000fc800078e0005 */
        /* <DEDUP_REMOVED lines=9> */
[----:B------:R-:W-:Y:S01]  /*1ed0*/  IMAD.X R19, RZ, RZ, ~R13, P0 ;  /* 0x000000ffff137224 */ /* 0x000fe200000e0e0d */
[----:B------:R-:W-:-:S03]  /*1ee0*/  MOV R13, R6 ;  /* 0x00000006000d7202 */ /* 0x000fc60000000f00 */
[-C--:B------:R-:W-:Y:S02]  /*1ef0*/  IMAD R15, R7, R19.reuse, RZ ;  /* 0x00000013070f7224 */ /* 0x080fe400078e02ff */
[----:B------:R-:W-:-:S04]  /*1f00*/  IMAD.WIDE.U32 R12, P0, R6, R19, R12 ;  /* 0x00000013060c7225 */ /* 0x000fc8000780000c */
[----:B------:R-:W-:-:S04]  /*1f10*/  IMAD.HI.U32 R11, R7, R19, RZ ;  /* 0x00000013070b7227 */ /* 0x000fc800078e00ff */
[----:B------:R-:W-:-:S04]  /*1f20*/  IMAD.HI.U32 R12, P1, R7, R17, R12 ;  /* 0x00000011070c7227 */ /* 0x000fc8000782000c */
[----:B------:R-:W-:Y:S01]  /*1f30*/  IMAD.X R11, R11, 0x1, R7, P0 ;  /* 0x000000010b0b7824 */ /* 0x000fe200000e0607 */
[----:B------:R-:W-:-:S04]  /*1f40*/  IADD3 R13, P2, PT, R15, R12, RZ ;  /* 0x0000000c0f0d7210 */ /* 0x000fc80007f5e0ff */
[----:B------:R-:W-:Y:S01]  /*1f50*/  IADD3.X R11, PT, PT, RZ, RZ, R11, P2, P1 ;  /* 0x000000ffff0b7210 */ /* 0x000fe200017e240b */
[----:B------:R-:W-:-:S04]  /*1f60*/  IMAD.WIDE.U32 R6, R13, R5, RZ ;  /* 0x000000050d067225 */ /* 0x000fc800078e00ff */
[----:B------:R-:W-:Y:S01]  /*1f70*/  IMAD R12, R13, UR4, R7 ;  /* 0x000000040d0c7c24 */ /* 0x000fe2000f8e0207 */
[----:B------:R-:W-:-:S03]  /*1f80*/  IADD3 R7, P0, PT, RZ, -R6, RZ ;  /* 0x80000006ff077210 */ /* 0x000fc60007f1e0ff */
[----:B------:R-:W-:Y:S02]  /*1f90*/  IMAD R6, R11, R5, R12 ;  /* 0x000000050b067224 */ /* 0x000fe400078e020c */
[----:B------:R-:W-:-:S04]  /*1fa0*/  IMAD.HI.U32 R12, R13, R7, RZ ;  /* 0x000000070d0c7227 */ /* 0x000fc800078e00ff */
[----:B------:R-:W-:-:S04]  /*1fb0*/  IMAD.X R6, RZ, RZ, ~R6, P0 ;  /* 0x000000ffff067224 */ /* 0x000fc800000e0e06 */
        /* <DEDUP_REMOVED lines=15> */
[----:B------:R-:W-:-:S03]  /*20b0*/  IMAD.WIDE.U32 R6, R12, R5, RZ ;  /* 0x000000050c067225 */ /* 0x000fc600078e00ff */
[----:B------:R-:W-:Y:S01]  /*20c0*/  IADD3.X R14, PT, PT, RZ, R11, RZ, P1, !PT ;  /* 0x0000000bff0e7210 */ /* 0x000fe20000ffe4ff */
[----:B------:R-:W-:Y:S01]  /*20d0*/  IMAD R7, R12, UR4, R7 ;  /* 0x000000040c077c24 */ /* 0x000fe2000f8e0207 */
[----:B------:R-:W-:Y:S02]  /*20e0*/  IADD3 R16, P1, PT, -R6, R9, RZ ;  /* 0x0000000906107210 */ /* 0x000fe40007f3e1ff */
[----:B------:R-:W-:Y:S01]  /*20f0*/  IADD3 R9, P2, PT, R12, 0x1, RZ ;  /* 0x000000010c097810 */ /* 0x000fe20007f5e0ff */
[-C--:B------:R-:W-:Y:S01]  /*2100*/  IMAD R7, R14, R5.reuse, R7 ;  /* 0x000000050e077224 */ /* 0x080fe200078e0207 */
[----:B------:R-:W-:-:S03]  /*2110*/  ISETP.GE.U32.AND P0, PT, R16, R5, PT ;  /* 0x000000051000720c */ /* 0x000fc60003f06070 */
[----:B------:R-:W-:Y:S01]  /*2120*/  IMAD.X R11, R10, 0x1, ~R7, P1 ;  /* 0x000000010a0b7824 */ /* 0x000fe200008e0e07 */
[----:B------:R-:W-:Y:S01]  /*2130*/  IADD3 R6, P1, PT, -R5, R16, RZ ;  /* 0x0000001005067210 */ /* 0x000fe20007f3e1ff */
[----:B------:R-:W-:-:S03]  /*2140*/  IMAD.X R7, RZ, RZ, R14, P2 ;  /* 0x000000ffff077224 */ /* 0x000fc600010e060e */
[C---:B------:R-:W-:Y:S02]  /*2150*/  ISETP.GE.U32.AND.EX P0, PT, R11.reuse, UR4, PT, P0 ;  /* 0x000000040b007c0c */ /* 0x040fe4000bf06100 */
[----:B------:R-:W-:Y:S02]  /*2160*/  IADD3.X R10, PT, PT, R11, ~UR4, RZ, P1, !PT ;  /* 0x800000040b0a7c10 */ /* 0x000fe40008ffe4ff */
[----:B------:R-:W-:Y:S02]  /*2170*/  SEL R6, R6, R16, P0 ;  /* 0x0000001006067207 */ /* 0x000fe40000000000 */
[----:B------:R-:W-:Y:S02]  /*2180*/  SEL R9, R9, R12, P0 ;  /* 0x0000000c09097207 */ /* 0x000fe40000000000 */
[----:B------:R-:W-:Y:S02]  /*2190*/  SEL R10, R10, R11, P0 ;  /* 0x0000000b0a0a7207 */ /* 0x000fe40000000000 */
[----:B------:R-:W-:-:S02]  /*21a0*/  SEL R14, R7, R14, P0 ;  /* 0x0000000e070e7207 */ /* 0x000fc40000000000 */
[----:B------:R-:W-:Y:S02]  /*21b0*/  ISETP.GE.U32.AND P0, PT, R6, R5, PT ;  /* 0x000000050600720c */ /* 0x000fe40003f06070 */
[----:B------:R-:W-:Y:S02]  /*21c0*/  IADD3 R6, P2, PT, R9, 0x1, RZ ;  /* 0x0000000109067810 */ /* 0x000fe40007f5e0ff */
[----:B------:R-:W-:Y:S02]  /*21d0*/  ISETP.GE.U32.AND.EX P0, PT, R10, UR4, PT, P0 ;  /* 0x000000040a007c0c */ /* 0x000fe4000bf06100 */
[----:B------:R-:W-:Y:S01]  /*21e0*/  ISETP.NE.U32.AND P1, PT, R5, RZ, PT ;  /* 0x000000ff0500720c */ /* 0x000fe20003f25070 */
[----:B------:R-:W-:Y:S01]  /*21f0*/  IMAD.X R7, RZ, RZ, R14, P2 ;  /* 0x000000ffff077224 */ /* 0x000fe200010e060e */
[----:B------:R-:W-:Y:S01]  /*2200*/  SEL R6, R6, R9, P0 ;  /* 0x0000000906067207 */ /* 0x000fe20000000000 */
[----:B------:R-:W-:Y:S01]  /*2210*/  IMAD.MOV.U32 R9, RZ, RZ, 0x0 ;  /* 0x00000000ff097424 */ /* 0x000fe200078e00ff */
[----:B------:R-:W-:-:S02]  /*2220*/  ISETP.NE.AND.EX P1, PT, RZ, UR4, PT, P1 ;  /* 0x00000004ff007c0c */ /* 0x000fc4000bf25310 */
[----:B------:R-:W-:Y:S02]  /*2230*/  SEL R7, R7, R14, P0 ;  /* 0x0000000e07077207 */ /* 0x000fe40000000000 */
[----:B------:R-:W-:Y:S02]  /*2240*/  SEL R6, R6, 0xffffffff, P1 ;  /* 0xffffffff06067807 */ /* 0x000fe40000800000 */
[----:B------:R-:W-:Y:S01]  /*2250*/  SEL R7, R7, 0xffffffff, P1 ;  /* 0xffffffff07077807 */ /* 0x000fe20000800000 */
[----:B------:R-:W-:Y:S06]  /*2260*/  RET.REL.NODEC R8 `(_ZN3cub18CUB_300001_SM_10006detail9transform16transform_kernelINS2_10policy_hubILb0EN4cuda3std3__45tupleIJN6thrust24THRUST_300001_SM_1000_NS6detail15normal_iteratorINSA_10device_ptrIfEEEESF_EEEE10policy1000EiNS7_4plusIfEESF_JPfSL_EEEvT0_iT1_T2_DpNS2_10kernel_argIT3_EE) ;  /* 0xffffffdc08647950 */ /* 0x000fec0003c3ffff */
.L_x_99:
        /* <DEDUP_REMOVED lines=9> */
.L_x_399:


//--------------------- .text._ZN3cub18CUB_300001_SM_10006detail9transform16transform_kernelINS2_10policy_hubILb1EN4cuda3std3__45tupleIJN6thrust24THRUST_300001_SM_1000_NS6detail15normal_iteratorINSA_10device_ptrIiEEEESF_EEEE10policy1000El22matrix_vec_mul_functorNSC_INSD_IfEEEEJPiSM_EEEvT0_iT1_T2_DpNS2_10kernel_argIT3_EE --------------------------
	.section	.text._ZN3cub18CUB_300001_SM_10006detail9transform16transform_kernelINS2_10policy_hubILb1EN4cuda3std3__45tupleIJN6thrust24THRUST_300001_SM_1000_NS6detail15normal_iteratorINSA_10device_ptrIiEEEESF_EEEE10policy1000El22matrix_vec_mul_functorNSC_INSD_IfEEEEJPiSM_EEEvT0_iT1_T2_DpNS2_10kernel_argIT3_EE,"ax",@progbits
	.align	128
        .global         _ZN3cub18CUB_300001_SM_10006detail9transform16transform_kernelINS2_10policy_hubILb1EN4cuda3std3__45tupleIJN6thrust24THRUST_300001_SM_1000_NS6detail15normal_iteratorINSA_10device_ptrIiEEEESF_EEEE10policy1000El22matrix_vec_mul_functorNSC_INSD_IfEEEEJPiSM_EEEvT0_iT1_T2_DpNS2_10kernel_argIT3_EE
        .type           _ZN3cub18CUB_300001_SM_10006detail9transform16transform_kernelINS2_10policy_hubILb1EN4cuda3std3__45tupleIJN6thrust24THRUST_300001_SM_1000_NS6detail15normal_iteratorINSA_10device_ptrIiEEEESF_EEEE10policy1000El22matrix_vec_mul_functorNSC_INSD_IfEEEEJPiSM_EEEvT0_iT1_T2_DpNS2_10kernel_argIT3_EE,@function
        .size           _ZN3cub18CUB_300001_SM_10006detail9transform16transform_kernelINS2_10policy_hubILb1EN4cuda3std3__45tupleIJN6thrust24THRUST_300001_SM_1000_NS6detail15normal_iteratorINSA_10device_ptrIiEEEESF_EEEE10policy1000El22matrix_vec_mul_functorNSC_INSD_IfEEEEJPiSM_EEEvT0_iT1_T2_DpNS2_10kernel_argIT3_EE,(.L_x_404 - _ZN3cub18CUB_300001_SM_10006detail9transform16transform_kernelINS2_10policy_hubILb1EN4cuda3std3__45tupleIJN6thrust24THRUST_300001_SM_1000_NS6detail15normal_iteratorINSA_10device_ptrIiEEEESF_EEEE10policy1000El22matrix_vec_mul_functorNSC_INSD_IfEEEEJPiSM_EEEvT0_iT1_T2_DpNS2_10kernel_argIT3_EE)
        .other          _ZN3cub18CUB_300001_SM_10006detail9transform16transform_kernelINS2_10policy_hubILb1EN4cuda3std3__45tupleIJN6thrust24THRUST_300001_SM_1000_NS6detail15normal_iteratorINSA_10device_ptrIiEEEESF_EEEE10policy1000El22matrix_vec_mul_functorNSC_INSD_IfEEEEJPiSM_EEEvT0_iT1_T2_DpNS2_10kernel_argIT3_EE,@"STO_CUDA_ENTRY STV_DEFAULT"
_ZN3cub18CUB_300001_SM_10006detail9transform16transform_kernelINS2_10policy_hubILb1EN4cuda3std3__45tupleIJN6thrust24THRUST_300001_SM_1000_NS6detail15normal_iteratorINSA_10device_ptrIiEEEESF_EEEE10policy1000El22matrix_vec_mul_functorNSC_INSD_IfEEEEJPiSM_EEEvT0_iT1_T2_DpNS2_10kernel_argIT3_EE:
.text._ZN3cub18CUB_300001_SM_10006detail9transform16transform_kernelINS2_10policy_hubILb1EN4cuda3std3__45tupleIJN6thrust24THRUST_300001_SM_1000_NS6detail15normal_iteratorINSA_10device_ptrIiEEEESF_EEEE10policy1000El22matrix_vec_mul_functorNSC_INSD_IfEEEEJPiSM_EEEvT0_iT1_T2_DpNS2_10kernel_argIT3_EE:
[----:B------:R-:W-:Y:S08]  /*0000*/  LDC R1, c[0x0][0x37c] ;  /* 0x0000df00ff017b82 */ /* 0x000ff00000000800 */
[----:B------:R-:W0:Y:S01]  /*0010*/  LDC R8, c[0x0][0x388] ;  /* 0x0000e200ff087b82 */ /* 0x000e220000000800 */
[----:B------:R-:W1:Y:S01]  /*0020*/  LDCU.64 UR6, c[0x0][0x380] ;  /* 0x00007000ff0677ac */ /* 0x000e620008000a00 */
[----:B------:R-:W2:Y:S01]  /*0030*/  S2R R0, SR_TID.X ;  /* 0x0000000000007919 */ /* 0x000ea20000002100 */
[----:B------:R-:W-:Y:S01]  /*0040*/  BSSY.RECONVERGENT B0, `(.L_x_100) ;  /* 0x000002a000007945 */ /* 0x000fe20003800200 */
[----:B------:R-:W3:Y:S04]  /*0050*/  LDCU.128 UR8, c[0x0][0x3b0] ;  /* 0x00007600ff0877ac */ /* 0x000ee80008000c00 */
[----:B------:R-:W4:Y:S01]  /*0060*/  S2UR UR4, SR_CTAID.X ;  /* 0x00000000000479c3 */ /* 0x000f220000002500 */
[----:B0-----:R-:W-:-:S04]  /*0070*/  SHF.L.U32 R3, R8, 0x7, RZ ;  /* 0x0000000708037819 */ /* 0x001fc800000006ff */
[----:B------:R-:W-:Y:S01]  /*0080*/  SHF.R.S32.HI R2, RZ, 0x1f, R3 ;  /* 0x0000001fff027819 */ /* 0x000fe20000011403 */
[----:B----4-:R-:W-:-:S04]  /*0090*/  IMAD.WIDE.U32 R4, R3, UR4, RZ ;  /* 0x0000000403047c25 */ /* 0x010fc8000f8e00ff */
[----:B------:R-:W-:Y:S01]  /*00a0*/  IMAD R7, R2, UR4, RZ ;  /* 0x0000000402077c24 */ /* 0x000fe2000f8e02ff */
[C---:B-1----:R-:W-:Y:S01]  /*00b0*/  IADD3 R6, P0, PT, -R4.reuse, UR6, RZ ;  /* 0x0000000604067c10 */ /* 0x042fe2000ff1e1ff */
[----:B------:R-:W0:Y:S01]  /*00c0*/  LDCU.64 UR4, c[0x0][0x3c8] ;  /* 0x00007900ff0477ac */ /* 0x000e220008000a00 */
[----:B------:R-:W-:Y:S02]  /*00d0*/  SHF.L.U32 R14, R4, 0x2, RZ ;  /* 0x00000002040e7819 */ /* 0x000fe400000006ff */
[----:B------:R-:W-:Y:S02]  /*00e0*/  IADD3 R7, PT, PT, R5, R7, RZ ;  /* 0x0000000705077210 */ /* 0x000fe40007ffe0ff */
[----:B---3--:R-:W-:Y:S02]  /*00f0*/  IADD3 R10, P1, PT, R14, UR10, RZ ;  /* 0x0000000a0e0a7c10 */ /* 0x008fe4000ff3e0ff */
[----:B------:R-:W-:Y:S02]  /*0100*/  IADD3.X R5, PT, PT, ~R7, UR7, RZ, P0, !PT ;  /* 0x0000000707057c10 */ /* 0x000fe400087fe5ff */
[----:B------:R-:W-:-:S02]  /*0110*/  ISETP.LT.U32.AND P0, PT, R6, R3, PT ;  /* 0x000000030600720c */ /* 0x000fc40003f01070 */
[----:B------:R-:W-:Y:S02]  /*0120*/  IADD3 R12, P3, PT, R14, UR8, RZ ;  /* 0x000000080e0c7c10 */ /* 0x000fe4000ff7e0ff */
[----:B------:R-:W-:Y:S02]  /*0130*/  ISETP.LT.AND.EX P0, PT, R5, R2, PT, P0 ;  /* 0x000000020500720c */ /* 0x000fe40003f01300 */
[----:B--2---:R-:W-:Y:S02]  /*0140*/  SHF.L.U32 R5, R0, 0x7, RZ ;  /* 0x0000000700057819 */ /* 0x004fe400000006ff */
[----:B------:R-:W-:Y:S02]  /*0150*/  SEL R2, R6, R3, P0 ;  /* 0x0000000306027207 */ /* 0x000fe40000000000 */
[----:B------:R-:W-:Y:S02]  /*0160*/  SHF.L.U64.HI R4, R4, 0x2, R7 ;  /* 0x0000000204047819 */ /* 0x000fe40000010207 */
[----:B------:R-:W-:-:S02]  /*0170*/  SHF.L.U32 R6, R2, 0x2, RZ ;  /* 0x0000000202067819 */ /* 0x000fc400000006ff */
[----:B0-----:R-:W-:Y:S02]  /*0180*/  IADD3 R14, P2, PT, R14, UR4, RZ ;  /* 0x000000040e0e7c10 */ /* 0x001fe4000ff5e0ff */
[----:B------:R-:W-:Y:S02]  /*0190*/  ISETP.GE.AND P0, PT, R5, R6, PT ;  /* 0x000000060500720c */ /* 0x000fe40003f06270 */
[C---:B------:R-:W-:Y:S02]  /*01a0*/  IADD3.X R13, PT, PT, R4.reuse, UR9, RZ, P3, !PT ;  /* 0x00000009040d7c10 */ /* 0x040fe40009ffe4ff */
[C---:B------:R-:W-:Y:S02]  /*01b0*/  IADD3.X R11, PT, PT, R4.reuse, UR11, RZ, P1, !PT ;  /* 0x0000000b040b7c10 */ /* 0x040fe40008ffe4ff */
[----:B------:R-:W-:-:S07]  /*01c0*/  IADD3.X R15, PT, PT, R4, UR5, RZ, P2, !PT ;  /* 0x00000005040f7c10 */ /* 0x000fce00097fe4ff */
[----:B------:R-:W-:Y:S05]  /*01d0*/  @P0 BRA `(.L_x_101) ;  /* 0x0000000000400947 */ /* 0x000fea0003800000 */
[----:B------:R-:W-:Y:S01]  /*01e0*/  MOV R7, R5 ;  /* 0x0000000500077202 */ /* 0x000fe20000000f00 */
[----:B------:R-:W-:Y:S03]  /*01f0*/  BSSY.RECONVERGENT B1, `(.L_x_102) ;  /* 0x0000008000017945 */ /* 0x000fe60003800200 */
[----:B------:R-:W-:-:S07]  /*0200*/  MOV R9, R7 ;  /* 0x0000000700097202 */ /* 0x000fce0000000f00 */
.L_x_103:
[C---:B------:R-:W-:Y:S02]  /*0210*/  IADD3 R4, P0, PT, R9.reuse, R10, RZ ;  /* 0x0000000a09047210 */ /* 0x040fe40007f1e0ff */
[----:B------:R-:W-:Y:S02]  /*0220*/  IADD3 R9, PT, PT, R9, 0x4000, RZ ;  /* 0x0000400009097810 */ /* 0x000fe40007ffe0ff */
[----:B------:R-:W-:Y:S02]  /*0230*/  IADD3.X R5, PT, PT, RZ, R11, RZ, P0, !PT ;  /* 0x0000000bff057210 */ /* 0x000fe400007fe4ff */
[----:B------:R-:W-:-:S03]  /*0240*/  ISETP.GE.AND P0, PT, R9, R6, PT ;  /* 0x000000060900720c */ /* 0x000fc60003f06270 */
[----:B------:R0:W-:Y:S10]  /*0250*/  CCTL.E.PF2 [R4] ;  /* 0x000000000400798f */ /* 0x0001f40000800100 */
[----:B0-----:R-:W-:Y:S05]  /*0260*/  @!P0 BRA `(.L_x_103) ;  /* 0xfffffffc00e88947 */ /* 0x001fea000383ffff */
[----:B------:R-:W-:Y:S05]  /*0270*/  BSYNC.RECONVERGENT B1 ;  /* 0x0000000000017941 */ /* 0x000fea0003800200 */
.L_x_102:
[C---:B------:R-:W-:Y:S02]  /*0280*/  IADD3 R4, P0, PT, R7.reuse, R14, RZ ;  /* 0x0000000e07047210 */ /* 0x040fe40007f1e0ff */
[----:B------:R-:W-:Y:S02]  /*0290*/  IADD3 R7, PT, PT, R7, 0x4000, RZ ;  /* 0x0000400007077810 */ /* 0x000fe40007ffe0ff */
[----:B------:R-:W-:Y:S02]  /*02a0*/  IADD3.X R5, PT, PT, RZ, R15, RZ, P0, !PT ;  /* 0x0000000fff057210 */ /* 0x000fe400007fe4ff */
[----:B------:R-:W-:-:S03]  /*02b0*/  ISETP.GE.AND P0, PT, R7, R6, PT ;  /* 0x000000060700720c */ /* 0x000fc60003f06270 */
[----:B------:R0:W-:Y:S10]  /*02c0*/  CCTL.E.PF2 [R4] ;  /* 0x000000000400798f */ /* 0x0001f40000800100 */
[----:B0-----:R-:W-:Y:S05]  /*02d0*/  @!P0 BRA `(.L_x_102) ;  /* 0xfffffffc00e88947 */ /* 0x001fea000383ffff */
.L_x_101:
[----:B------:R-:W-:Y:S05]  /*02e0*/  BSYNC.RECONVERGENT B0 ;  /* 0x0000000000007941 */ /* 0x000fea0003800200 */
.L_x_100:
[----:B------:R-:W-:Y:S01]  /*02f0*/  ISETP.NE.AND P0, PT, R3, R2, PT ;  /* 0x000000020300720c */ /* 0x000fe20003f05270 */
[----:B------:R-:W0:-:S12]  /*0300*/  LDCU.64 UR4, c[0x0][0x358] ;  /* 0x00006b00ff0477ac */ /* 0x000e180008000a00 */
[----:B------:R-:W-:Y:S05]  /*0310*/  @!P0 BRA `(.L_x_104) ;  /* 0x0000000c00b88947 */ /* 0x000fea0003800000 */
[----:B------:R-:W-:-:S13]  /*0320*/  ISETP.GE.AND P0, PT, R8, 0x1, PT ;  /* 0x000000010800780c */ /* 0x000fda0003f06270 */
[----:B0-----:R-:W-:Y:S05]  /*0330*/  @!P0 EXIT ;  /* 0x000000000000894d */ /* 0x001fea0003800000 */
[----:B------:R-:W-:-:S07]  /*0340*/  HFMA2 R3, -RZ, RZ, 0, 0 ;  /* 0x00000000ff037431 */ /* 0x000fce00000001ff */
.L_x_116:
[----:B0-----:R-:W0:Y:S01]  /*0350*/  LDCU UR6, c[0x0][0x388] ;  /* 0x00007100ff0677ac */ /* 0x001e220008000800 */
[C---:B------:R-:W-:Y:S01]  /*0360*/  LEA R5, R3.reuse, R0, 0x7 ;  /* 0x0000000003057211 */ /* 0x040fe200078e38ff */
[----:B------:R-:W-:Y:S01]  /*0370*/  BSSY.RECONVERGENT B1, `(.L_x_105) ;  /* 0x00000e6000017945 */ /* 0x000fe20003800200 */
[----:B------:R-:W-:Y:S02]  /*0380*/  IADD3 R3, PT, PT, R3, 0x1, RZ ;  /* 0x0000000103037810 */ /* 0x000fe40007ffe0ff */
[----:B------:R-:W-:Y:S02]  /*0390*/  ISETP.GE.AND P1, PT, R5, R2, PT ;  /* 0x000000020500720c */ /* 0x000fe40003f26270 */
[----:B0-----:R-:W-:-:S11]  /*03a0*/  ISETP.NE.AND P0, PT, R3, UR6, PT ;  /* 0x0000000603007c0c */ /* 0x001fd6000bf05270 */
[----:B------:R-:W-:Y:S05]  /*03b0*/  @P1 BRA `(.L_x_106) ;  /* 0x0000000c00841947 */ /* 0x000fea0003800000 */
[----:B------:R-:W-:-:S04]  /*03c0*/  IMAD.WIDE R6, R5, 0x4, R10 ;  /* 0x0000000405067825 */ /* 0x000fc800078e020a */
[----:B------:R-:W-:Y:S02]  /*03d0*/  IMAD.WIDE R8, R5, 0x4, R14 ;  /* 0x0000000405087825 */ /* 0x000fe400078e020e */
[----:B------:R-:W2:Y:S04]  /*03e0*/  LDG.E R6, desc[UR4][R6.64] ;  /* 0x0000000406067981 */ /* 0x000ea8000c1e1900 */
[----:B------:R-:W2:Y:S01]  /*03f0*/  LDG.E R9, desc[UR4][R8.64] ;  /* 0x0000000408097981 */ /* 0x000ea2000c1e1900 */
[----:B------:R-:W-:Y:S01]  /*0400*/  BSSY.RECONVERGENT B0, `(.L_x_107) ;  /* 0x00000d8000007945 */ /* 0x000fe20003800200 */
[----:B------:R-:W-:Y:S02]  /*0410*/  MOV R28, RZ ;  /* 0x000000ff001c7202 */ /* 0x000fe40000000f00 */
[----:B--2---:R-:W-:-:S13]  /*0420*/  ISETP.GE.AND P1, PT, R6, R9, PT ;  /* 0x000000090600720c */ /* 0x004fda0003f26270 */
[----:B------:R-:W-:Y:S05]  /*0430*/  @P1 BRA `(.L_x_108) ;  /* 0x0000000c00501947 */ /* 0x000fea0003800000 */
[C---:B------:R-:W-:Y:S01]  /*0440*/  VIADDMNMX R9, R6.reuse, 0x1, R9, !PT ;  /* 0x0000000106097846 */ /* 0x040fe20007800109 */
[----:B------:R-:W-:Y:S01]  /*0450*/  BSSY.RECONVERGENT B2, `(.L_x_109) ;  /* 0x0000064000027945 */ /* 0x000fe20003800200 */
[----:B------:R-:W-:Y:S02]  /*0460*/  HFMA2 R28, -RZ, RZ, 0, 0 ;  /* 0x00000000ff1c7431 */ /* 0x000fe400000001ff */
[CC--:B------:R-:W-:Y:S02]  /*0470*/  IADD3 R7, PT, PT, -R6.reuse, R9.reuse, RZ ;  /* 0x0000000906077210 */ /* 0x0c0fe40007ffe1ff */
[----:B------:R-:W-:Y:S02]  /*0480*/  IADD3 R9, PT, PT, R6, -R9, RZ ;  /* 0x8000000906097210 */ /* 0x000fe40007ffe0ff */
[----:B------:R-:W-:Y:S02]  /*0490*/  LOP3.LUT R22, R7, 0xf, RZ, 0xc0, !PT ;  /* 0x0000000f07167812 */ /* 0x000fe400078ec0ff */
[----:B------:R-:W-:-:S02]  /*04a0*/  ISETP.GT.U32.AND P1, PT, R9, -0x10, PT ;  /* 0xfffffff00900780c */ /* 0x000fc40003f24070 */
[----:B------:R-:W-:-:S11]  /*04b0*/  ISETP.NE.AND P2, PT, R22, RZ, PT ;  /* 0x000000ff1600720c */ /* 0x000fd60003f45270 */
[----:B------:R-:W-:Y:S05]  /*04c0*/  @P1 BRA `(.L_x_110) ;  /* 0x0000000400701947 */ /* 0x000fea0003800000 */
[----:B------:R-:W-:Y:S02]  /*04d0*/  LOP3.LUT R4, R7, 0xfffffff0, RZ, 0xc0, !PT ;  /* 0xfffffff007047812 */ /* 0x000fe400078ec0ff */
[----:B------:R-:W-:Y:S02]  /*04e0*/  MOV R23, RZ ;  /* 0x000000ff00177202 */ /* 0x000fe40000000f00 */
[----:B------:R-:W-:-:S07]  /*04f0*/  MOV R28, RZ ;  /* 0x000000ff001c7202 */ /* 0x000fce0000000f00 */
.L_x_111:
[----:B------:R-:W0:Y:S08]  /*0500*/  LDC.64 R8, c[0x0][0x3a0] ;  /* 0x0000e800ff087b82 */ /* 0x000e300000000a00 */
[----:B------:R-:W1:Y:S08]  /*0510*/  LDC.64 R16, c[0x0][0x398] ;  /* 0x0000e600ff107b82 */ /* 0x000e700000000a00 */
[----:B------:R-:W2:Y:S01]  /*0520*/  LDC.64 R20, c[0x0][0x3a8] ;  /* 0x0000ea00ff147b82 */ /* 0x000ea20000000a00 */
[----:B0-----:R-:W-:-:S05]  /*0530*/  IMAD.WIDE R8, R6, 0x4, R8 ;  /* 0x0000000406087825 */ /* 0x001fca00078e0208 */
[----:B------:R-:W1:Y:S04]  /*0540*/  LDG.E R19, desc[UR4][R8.64] ;  /* 0x0000000408137981 */ /* 0x000e68000c1e1900 */
[----:B------:R-:W3:Y:S01]  /*0550*/  LDG.E R27, desc[UR4][R8.64+0x4] ;  /* 0x00000404081b7981 */ /* 0x000ee2000c1e1900 */
[----:B--2---:R-:W-:-:S05]  /*0560*/  IMAD.WIDE R20, R6, 0x4, R20 ;  /* 0x0000000406147825 */ /* 0x004fca00078e0214 */
[----:B------:R-:W2:Y:S04]  /*0570*/  LDG.E R25, desc[UR4][R20.64] ;  /* 0x0000000414197981 */ /* 0x000ea8000c1e1900 */
[----:B------:R-:W4:Y:S01]  /*0580*/  LDG.E R29, desc[UR4][R20.64+0x4] ;  /* 0x00000404141d7981 */ /* 0x000f22000c1e1900 */
[----:B-1----:R-:W-:-:S06]  /*0590*/  IMAD.WIDE R18, R19, 0x4, R16 ;  /* 0x0000000413127825 */ /* 0x002fcc00078e0210 */
[----:B------:R-:W2:Y:S01]  /*05a0*/  LDG.E R18, desc[UR4][R18.64] ;  /* 0x0000000412127981 */ /* 0x000ea2000c1e1900 */
[----:B---3--:R-:W-:-:S06]  /*05b0*/  IMAD.WIDE R26, R27, 0x4, R16 ;  /* 0x000000041b1a7825 */ /* 0x008fcc00078e0210 */
[----:B------:R-:W4:Y:S04]  /*05c0*/  LDG.E R26, desc[UR4][R26.64] ;  /* 0x000000041a1a7981 */ /* 0x000f28000c1e1900 */
[----:B------:R-:W3:Y:S04]  /*05d0*/  LDG.E R19, desc[UR4][R20.64+0x8] ;  /* 0x0000080414137981 */ /* 0x000ee8000c1e1900 */
[----:B------:R-:W5:Y:S01]  /*05e0*/  LDG.E R27, desc[UR4][R8.64+0x10] ;  /* 0x00001004081b7981 */ /* 0x000f62000c1e1900 */
[----:B--2---:R-:W-:-:S03]  /*05f0*/  FFMA R28, R25, R18, R28 ;  /* 0x00000012191c7223 */ /* 0x004fc6000000001c */
[----:B------:R-:W2:Y:S01]  /*0600*/  LDG.E R25, desc[UR4][R8.64+0x8] ;  /* 0x0000080408197981 */ /* 0x000ea2000c1e1900 */
[----:B----4-:R-:W-:-:S03]  /*0610*/  FFMA R28, R29, R26, R28 ;  /* 0x0000001a1d1c7223 */ /* 0x010fc6000000001c */
[----:B------:R-:W4:Y:S01]  /*0620*/  LDG.E R29, desc[UR4][R8.64+0xc] ;  /* 0x00000c04081d7981 */ /* 0x000f22000c1e1900 */
[----:B--2---:R-:W-:-:S06]  /*0630*/  IMAD.WIDE R24, R25, 0x4, R16 ;  /* 0x0000000419187825 */ /* 0x004fcc00078e0210 */
[----:B------:R-:W3:Y:S01]  /*0640*/  LDG.E R24, desc[UR4][R24.64] ;  /* 0x0000000418187981 */ /* 0x000ee2000c1e1900 */
[----:B-----5:R-:W-:-:S06]  /*0650*/  IMAD.WIDE R26, R27, 0x4, R16 ;  /* 0x000000041b1a7825 */ /* 0x020fcc00078e0210 */
[----:B------:R-:W2:Y:S04]  /*0660*/  LDG.E R26, desc[UR4][R26.64] ;  /* 0x000000041a1a7981 */ /* 0x000ea8000c1e1900 */
[----:B------:R-:W2:Y:S04]  /*0670*/  LDG.E R25, desc[UR4][R20.64+0x10] ;  /* 0x0000100414197981 */ /* 0x000ea8000c1e1900 */
[----:B------:R-:W5:Y:S01]  /*0680*/  LDG.E R27, desc[UR4][R20.64+0x18] ;  /* 0x00001804141b7981 */ /* 0x000f62000c1e1900 */
[----:B---3--:R-:W-:Y:S01]  /*0690*/  FFMA R28, R19, R24, R28 ;  /* 0x00000018131c7223 */ /* 0x008fe2000000001c */
[----:B----4-:R-:W-:-:S02]  /*06a0*/  IMAD.WIDE R18, R29, 0x4, R16 ;  /* 0x000000041d127825 */ /* 0x010fc400078e0210 */
[----:B------:R-:W3:Y:S04]  /*06b0*/  LDG.E R29, desc[UR4][R20.64+0xc] ;  /* 0x00000c04141d7981 */ /* 0x000ee8000c1e1900 */
[----:B------:R-:W3:Y:S04]  /*06c0*/  LDG.E R18, desc[UR4][R18.64] ;  /* 0x0000000412127981 */ /* 0x000ee8000c1e1900 */
[----:B------:R-:W4:Y:S01]  /*06d0*/  LDG.E R19, desc[UR4][R8.64+0x18] ;  /* 0x0000180408137981 */ /* 0x000f22000c1e1900 */
[----:B---3--:R-:W-:-:S03]  /*06e0*/  FFMA R28, R29, R18, R28 ;  /* 0x000000121d1c7223 */ /* 0x008fc6000000001c */
[----:B------:R-:W3:Y:S01]  /*06f0*/  LDG.E R29, desc[UR4][R8.64+0x14] ;  /* 0x00001404081d7981 */ /* 0x000ee2000c1e1900 */
[----:B--2---:R-:W-:Y:S01]  /*0700*/  FFMA R28, R25, R26, R28 ;  /* 0x0000001a191c7223 */ /* 0x004fe2000000001c */
[--C-:B---3--:R-:W-:Y:S02]  /*0710*/  IMAD.WIDE R24, R29, 0x4, R16.reuse ;  /* 0x000000041d187825 */ /* 0x108fe400078e0210 */
[----:B------:R-:W2:Y:S04]  /*0720*/  LDG.E R29, desc[UR4][R20.64+0x14] ;  /* 0x00001404141d7981 */ /* 0x000ea8000c1e1900 */
[----:B------:R-:W2:Y:S01]  /*0730*/  LDG.E R24, desc[UR4][R24.64] ;  /* 0x0000000418187981 */ /* 0x000ea2000c1e1900 */
[----:B----4-:R-:W-:-:S06]  /*0740*/  IMAD.WIDE R18, R19, 0x4, R16 ;  /* 0x0000000413127825 */ /* 0x010fcc00078e0210 */
[----:B------:R-:W5:Y:S04]  /*0750*/  LDG.E R18, desc[UR4][R18.64] ;  /* 0x0000000412127981 */ /* 0x000f68000c1e1900 */
[----:B------:R-:W3:Y:S04]  /*0760*/  LDG.E R25, desc[UR4][R8.64+0x20] ;  /* 0x0000200408197981 */ /* 0x000ee8000c1e1900 */
[----:B------:R-:W4:Y:S01]  /*0770*/  LDG.E R19, desc[UR4][R20.64+0x20] ;  /* 0x0000200414137981 */ /* 0x000f22000c1e1900 */
[----:B--2---:R-:W-:-:S03]  /*0780*/  FFMA R28, R29, R24, R28 ;  /* 0x000000181d1c7223 */ /* 0x004fc6000000001c */
[----:B------:R-:W2:Y:S01]  /*0790*/  LDG.E R29, desc[UR4][R8.64+0x1c] ;  /* 0x00001c04081d7981 */ /* 0x000ea2000c1e1900 */
[----:B-----5:R-:W-:Y:S01]  /*07a0*/  FFMA R28, R27, R18, R28 ;  /* 0x000000121b1c7223 */ /* 0x020fe2000000001c */
[--C-:B--2---:R-:W-:Y:S02]  /*07b0*/  IMAD.WIDE R26, R29, 0x4, R16.reuse ;  /* 0x000000041d1a7825 */ /* 0x104fe400078e0210 */
[----:B------:R-:W2:Y:S04]  /*07c0*/  LDG.E R29, desc[UR4][R20.64+0x1c] ;  /* 0x00001c04141d7981 */ /* 0x000ea8000c1e1900 */
[----:B------:R-:W2:Y:S01]  /*07d0*/  LDG.E R26, desc[UR4][R26.64] ;  /* 0x000000041a1a7981 */ /* 0x000ea2000c1e1900 */
[----:B---3--:R-:W-:-:S06]  /*07e0*/  IMAD.WIDE R24, R25, 0x4, R16 ;  /* 0x0000000419187825 */ /* 0x008fcc00078e0210 */
[----:B------:R-:W4:Y:S04]  /*07f0*/  LDG.E R24, desc[UR4][R24.64] ;  /* 0x0000000418187981 */ /* 0x000f28000c1e1900 */
[----:B------:R-:W3:Y:S04]  /*0800*/  LDG.E R27, desc[UR4][R8.64+0x28] ;  /* 0x00002804081b7981 */ /* 0x000ee8000c1e1900 */
[----:B------:R-:W5:Y:S01]  /*0810*/  LDG.E R25, desc[UR4][R20.64+0x28] ;  /* 0x0000280414197981 */ /* 0x000f62000c1e1900 */
[----:B--2---:R-:W-:-:S03]  /*0820*/  FFMA R28, R29, R26, R28 ;  /* 0x0000001a1d1c7223 */ /* 0x004fc6000000001c */
[----:B------:R-:W2:Y:S01]  /*0830*/  LDG.E R29, desc[UR4][R8.64+0x24] ;  /* 0x00002404081d7981 */ /* 0x000ea2000c1e1900 */
[----:B----4-:R-:W-:Y:S01]  /*0840*/  FFMA R28, R19, R24, R28 ;  /* 0x00000018131c7223 */ /* 0x010fe2000000001c */
[--C-:B--2---:R-:W-:Y:S02]  /*0850*/  IMAD.WIDE R18, R29, 0x4, R16.reuse ;  /* 0x000000041d127825 */ /* 0x104fe400078e0210 */
[----:B------:R-:W2:Y:S04]  /*0860*/  LDG.E R29, desc[UR4][R20.64+0x24] ;  /* 0x00002404141d7981 */ /* 0x000ea8000c1e1900 */
[----:B------:R-:W2:Y:S01]  /*0870*/  LDG.E R18, desc[UR4][R18.64] ;  /* 0x0000000412127981 */ /* 0x000ea2000c1e1900 */
[----:B---3--:R-:W-:-:S06]  /*0880*/  IMAD.WIDE R26, R27, 0x4, R16 ;  /* 0x000000041b1a7825 */ /* 0x008fcc00078e0210 */
        /* <DEDUP_REMOVED lines=11> */
[----:B------:R-:W3:Y:S01]  /*0940*/  LDG.E R25, desc[UR4][R8.64+0x34] ;  /* 0x0000340408197981 */ /* 0x000ee2000c1e1900 */
[----:B--2---:R-:W-:-:S03]  /*0950*/  FFMA R28, R29, R24, R28 ;  /* 0x000000181d1c7223 */ /* 0x004fc6000000001c */
[----:B------:R-:W2:Y:S04]  /*0960*/  LDG.E R29, desc[UR4][R8.64+0x38] ;  /* 0x00003804081d7981 */ /* 0x000ea8000c1e1900 */
[----:B------:R-:W5:Y:S01]  /*0970*/  LDG.E R9, desc[UR4][R8.64+0x3c] ;  /* 0x00003c0408097981 */ /* 0x000f62000c1e1900 */
[----:B---3--:R-:W-:-:S04]  /*0980*/  IMAD.WIDE R24, R25, 0x4, R16 ;  /* 0x0000000419187825 */ /* 0x008fc800078e0210 */
[----:B----4-:R-:W-:Y:S02]  /*0990*/  FFMA R26, R27, R18, R28 ;  /* 0x000000121b1a7223 */ /* 0x010fe4000000001c */
[----:B------:R-:W3:Y:S04]  /*09a0*/  LDG.E R27, desc[UR4][R20.64+0x34] ;  /* 0x00003404141b7981 */ /* 0x000ee8000c1e1900 */
[----:B------:R-:W3:Y:S04]  /*09b0*/  LDG.E R24, desc[UR4][R24.64] ;  /* 0x0000000418187981 */ /* 0x000ee8000c1e1900 */
[----:B------:R-:W4:Y:S04]  /*09c0*/  LDG.E R28, desc[UR4][R20.64+0x38] ;  /* 0x00003804141c7981 */ /* 0x000f28000c1e1900 */
[----:B------:R-:W4:Y:S01]  /*09d0*/  LDG.E R20, desc[UR4][R20.64+0x3c] ;  /* 0x00003c0414147981 */ /* 0x000f22000c1e1900 */
[----:B--2---:R-:W-:-:S06]  /*09e0*/  IMAD.WIDE R18, R29, 0x4, R16 ;  /* 0x000000041d127825 */ /* 0x004fcc00078e0210 */
[----:B------:R-:W4:Y:S01]  /*09f0*/  LDG.E R18, desc[UR4][R18.64] ;  /* 0x0000000412127981 */ /* 0x000f22000c1e1900 */
[----:B-----5:R-:W-:-:S06]  /*0a00*/  IMAD.WIDE R16, R9, 0x4, R16 ;  /* 0x0000000409107825 */ /* 0x020fcc00078e0210 */
[----:B------:R-:W2:Y:S01]  /*0a10*/  LDG.E R16, desc[UR4][R16.64] ;  /* 0x0000000410107981 */ /* 0x000ea2000c1e1900 */
[----:B------:R-:W-:-:S04]  /*0a20*/  IADD3 R23, PT, PT, R23, 0x10, RZ ;  /* 0x0000001017177810 */ /* 0x000fc80007ffe0ff */
[----:B------:R-:W-:Y:S01]  /*0a30*/  ISETP.NE.AND P1, PT, R23, R4, PT ;  /* 0x000000041700720c */ /* 0x000fe20003f25270 */
[----:B---3--:R-:W-:Y:S01]  /*0a40*/  FFMA R27, R27, R24, R26 ;  /* 0x000000181b1b7223 */ /* 0x008fe2000000001a */
[----:B------:R-:W-:-:S03]  /*0a50*/  IADD3 R6, PT, PT, R6, 0x10, RZ ;  /* 0x0000001006067810 */ /* 0x000fc60007ffe0ff */
[----:B----4-:R-:W-:-:S04]  /*0a60*/  FFMA R27, R28, R18, R27 ;  /* 0x000000121c1b7223 */ /* 0x010fc8000000001b */
[----:B--2---:R-:W-:-:S04]  /*0a70*/  FFMA R28, R20, R16, R27 ;  /* 0x00000010141c7223 */ /* 0x004fc8000000001b */
[----:B------:R-:W-:Y:S05]  /*0a80*/  @P1 BRA `(.L_x_111) ;  /* 0xfffffff8009c1947 */ /* 0x000fea000383ffff */
.L_x_110:
[----:B------:R-:W-:Y:S05]  /*0a90*/  BSYNC.RECONVERGENT B2 ;  /* 0x0000000000027941 */ /* 0x000fea0003800200 */
.L_x_109:
[----:B------:R-:W-:Y:S05]  /*0aa0*/  @!P2 BRA `(.L_x_108) ;  /* 0x0000000400b4a947 */ /* 0x000fea0003800000 */
[----:B------:R-:W-:Y:S01]  /*0ab0*/  ISETP.GE.U32.AND P1, PT, R22, 0x8, PT ;  /* 0x000000081600780c */ /* 0x000fe20003f26070 */
[----:B------:R-:W-:Y:S01]  /*0ac0*/  BSSY.RECONVERGENT B2, `(.L_x_112) ;  /* 0x0000032000027945 */ /* 0x000fe20003800200 */
[----:B------:R-:W-:-:S04]  /*0ad0*/  LOP3.LUT R4, R7, 0x7, RZ, 0xc0, !PT ;  /* 0x0000000707047812 */ /* 0x000fc800078ec0ff */
[----:B------:R-:W-:-:S07]  /*0ae0*/  ISETP.NE.AND P2, PT, R4, RZ, PT ;  /* 0x000000ff0400720c */ /* 0x000fce0003f45270 */
[----:B------:R-:W-:Y:S06]  /*0af0*/  @!P1 BRA `(.L_x_113) ;  /* 0x0000000000b89947 */ /* 0x000fec0003800000 */
[----:B------:R-:W0:Y:S08]  /*0b00*/  LDC.64 R22, c[0x0][0x3a0] ;  /* 0x0000e800ff167b82 */ /* 0x000e300000000a00 */
[----:B------:R-:W1:Y:S08]  /*0b10*/  LDC.64 R16, c[0x0][0x398] ;  /* 0x0000e600ff107b82 */ /* 0x000e700000000a00 */
[----:B------:R-:W2:Y:S01]  /*0b20*/  LDC.64 R20, c[0x0][0x3a8] ;  /* 0x0000ea00ff147b82 */ /* 0x000ea20000000a00 */
[----:B0-----:R-:W-:-:S05]  /*0b30*/  IMAD.WIDE R22, R6, 0x4, R22 ;  /* 0x0000000406167825 */ /* 0x001fca00078e0216 */
[----:B------:R-:W1:Y:S04]  /*0b40*/  LDG.E R27, desc[UR4][R22.64] ;  /* 0x00000004161b7981 */ /* 0x000e68000c1e1900 */
[----:B------:R-:W3:Y:S04]  /*0b50*/  LDG.E R9, desc[UR4][R22.64+0x4] ;  /* 0x0000040416097981 */ /* 0x000ee8000c1e1900 */
[----:B------:R-:W4:Y:S01]  /*0b60*/  LDG.E R8, desc[UR4][R22.64+0x8] ;  /* 0x0000080416087981 */ /* 0x000f22000c1e1900 */
[----:B--2---:R-:W-:-:S03]  /*0b70*/  IMAD.WIDE R20, R6, 0x4, R20 ;  /* 0x0000000406147825 */ /* 0x004fc600078e0214 */
[----:B------:R-:W2:Y:S04]  /*0b80*/  LDG.E R25, desc[UR4][R22.64+0xc] ;  /* 0x00000c0416197981 */ /* 0x000ea8000c1e1900 */
[----:B------:R-:W5:Y:S04]  /*0b90*/  LDG.E R29, desc[UR4][R20.64] ;  /* 0x00000004141d7981 */ /* 0x000f68000c1e1900 */
[----:B------:R-:W2:Y:S01]  /*0ba0*/  LDG.E R18, desc[UR4][R20.64+0x4] ;  /* 0x0000040414127981 */ /* 0x000ea2000c1e1900 */
[----:B-1----:R-:W-:-:S05]  /*0bb0*/  IMAD.WIDE R26, R27, 0x4, R16 ;  /* 0x000000041b1a7825 */ /* 0x002fca00078e0210 */
[----:B------:R3:W5:Y:S02]  /*0bc0*/  LDG.E R24, desc[UR4][R26.64] ;  /* 0x000000041a187981 */ /* 0x000764000c1e1900 */
[----:B---3--:R-:W-:-:S05]  /*0bd0*/  IMAD.WIDE R26, R9, 0x4, R16 ;  /* 0x00000004091a7825 */ /* 0x008fca00078e0210 */
[----:B------:R-:W3:Y:S01]  /*0be0*/  LDG.E R19, desc[UR4][R26.64] ;  /* 0x000000041a137981 */ /* 0x000ee2000c1e1900 */
[----:B----4-:R-:W-:-:S06]  /*0bf0*/  IMAD.WIDE R8, R8, 0x4, R16 ;  /* 0x0000000408087825 */ /* 0x010fcc00078e0210 */
[----:B------:R-:W4:Y:S04]  /*0c00*/  LDG.E R8, desc[UR4][R8.64] ;  /* 0x0000000408087981 */ /* 0x000f28000c1e1900 */
[----:B------:R-:W4:Y:S04]  /*0c10*/  LDG.E R27, desc[UR4][R20.64+0xc] ;  /* 0x00000c04141b7981 */ /* 0x000f28000c1e1900 */
[----:B------:R-:W4:Y:S04]  /*0c20*/  LDG.E R26, desc[UR4][R20.64+0x14] ;  /* 0x00001404141a7981 */ /* 0x000f28000c1e1900 */
[----:B------:R-:W4:Y:S01]  /*0c30*/  LDG.E R9, desc[UR4][R20.64+0x8] ;  /* 0x0000080414097981 */ /* 0x000f22000c1e1900 */
[----:B-----5:R-:W-:Y:S01]  /*0c40*/  FFMA R29, R29, R24, R28 ;  /* 0x000000181d1d7223 */ /* 0x020fe2000000001c */
[----:B--2---:R-:W-:-:S06]  /*0c50*/  IMAD.WIDE R24, R25, 0x4, R16 ;  /* 0x0000000419187825 */ /* 0x004fcc00078e0210 */
[----:B------:R-:W2:Y:S01]  /*0c60*/  LDG.E R24, desc[UR4][R24.64] ;  /* 0x0000000418187981 */ /* 0x000ea2000c1e1900 */
[----:B---3--:R-:W-:-:S03]  /*0c70*/  FFMA R28, R18, R19, R29 ;  /* 0x00000013121c7223 */ /* 0x008fc6000000001d */
[----:B------:R-:W3:Y:S04]  /*0c80*/  LDG.E R18, desc[UR4][R22.64+0x10] ;  /* 0x0000100416127981 */ /* 0x000ee8000c1e1900 */
[----:B------:R-:W5:Y:S04]  /*0c90*/  LDG.E R25, desc[UR4][R22.64+0x14] ;  /* 0x0000140416197981 */ /* 0x000f68000c1e1900 */
[----:B------:R-:W5:Y:S04]  /*0ca0*/  LDG.E R19, desc[UR4][R22.64+0x18] ;  /* 0x0000180416137981 */ /* 0x000f68000c1e1900 */
[----:B------:R3:W5:Y:S01]  /*0cb0*/  LDG.E R29, desc[UR4][R22.64+0x1c] ;  /* 0x00001c04161d7981 */ /* 0x000762000c1e1900 */
[----:B----4-:R-:W-:-:S03]  /*0cc0*/  FFMA R28, R9, R8, R28 ;  /* 0x00000008091c7223 */ /* 0x010fc6000000001c */
[----:B------:R-:W4:Y:S01]  /*0cd0*/  LDG.E R9, desc[UR4][R20.64+0x10] ;  /* 0x0000100414097981 */ /* 0x000f22000c1e1900 */
[----:B--2---:R-:W-:-:S03]  /*0ce0*/  FFMA R8, R27, R24, R28 ;  /* 0x000000181b087223 */ /* 0x004fc6000000001c */
[----:B------:R-:W2:Y:S04]  /*0cf0*/  LDG.E R27, desc[UR4][R20.64+0x18] ;  /* 0x00001804141b7981 */ /* 0x000ea8000c1e1900 */
[----:B------:R-:W2:Y:S01]  /*0d00*/  LDG.E R28, desc[UR4][R20.64+0x1c] ;  /* 0x00001c04141c7981 */ /* 0x000ea2000c1e1900 */
[----:B---3--:R-:W-:-:S04]  /*0d10*/  IMAD.WIDE R22, R18, 0x4, R16 ;  /* 0x0000000412167825 */ /* 0x008fc800078e0210 */
[--C-:B-----5:R-:W-:Y:S02]  /*0d20*/  IMAD.WIDE R24, R25, 0x4, R16.reuse ;  /* 0x0000000419187825 */ /* 0x120fe400078e0210 */
[----:B------:R-:W4:Y:S02]  /*0d30*/  LDG.E R22, desc[UR4][R22.64] ;  /* 0x0000000416167981 */ /* 0x000f24000c1e1900 */
[--C-:B------:R-:W-:Y:S02]  /*0d40*/  IMAD.WIDE R18, R19, 0x4, R16.reuse ;  /* 0x0000000413127825 */ /* 0x100fe400078e0210 */
[----:B------:R-:W3:Y:S02]  /*0d50*/  LDG.E R25, desc[UR4][R24.64] ;  /* 0x0000000418197981 */ /* 0x000ee4000c1e1900 */
[----:B------:R-:W-:Y:S02]  /*0d60*/  IMAD.WIDE R16, R29, 0x4, R16 ;  /* 0x000000041d107825 */ /* 0x000fe400078e0210 */
[----:B------:R-:W2:Y:S04]  /*0d70*/  LDG.E R18, desc[UR4][R18.64] ;  /* 0x0000000412127981 */ /* 0x000ea8000c1e1900 */
[----:B------:R-:W5:Y:S01]  /*0d80*/  LDG.E R16, desc[UR4][R16.64] ;  /* 0x0000000410107981 */ /* 0x000f62000c1e1900 */
[----:B------:R-:W-:Y:S01]  /*0d90*/  IADD3 R6, PT, PT, R6, 0x8, RZ ;  /* 0x0000000806067810 */ /* 0x000fe20007ffe0ff */
[----:B----4-:R-:W-:-:S04]  /*0da0*/  FFMA R9, R9, R22, R8 ;  /* 0x0000001609097223 */ /* 0x010fc80000000008 */
[----:B---3--:R-:W-:-:S04]  /*0db0*/  FFMA R26, R26, R25, R9 ;  /* 0x000000191a1a7223 */ /* 0x008fc80000000009 */
[----:B--2---:R-:W-:-:S04]  /*0dc0*/  FFMA R27, R27, R18, R26 ;  /* 0x000000121b1b7223 */ /* 0x004fc8000000001a */
[----:B-----5:R-:W-:-:S07]  /*0dd0*/  FFMA R28, R28, R16, R27 ;  /* 0x000000101c1c7223 */ /* 0x020fce000000001b */
.L_x_113:
[----:B------:R-:W-:Y:S05]  /*0de0*/  BSYNC.RECONVERGENT B2 ;  /* 0x0000000000027941 */ /* 0x000fea0003800200 */
.L_x_112:
[----:B------:R-:W-:Y:S05]  /*0df0*/  @!P2 BRA `(.L_x_108) ;  /* 0x0000000000e0a947 */ /* 0x000fea0003800000 */
[----:B------:R-:W-:Y:S01]  /*0e00*/  ISETP.GE.U32.AND P1, PT, R4, 0x4, PT ;  /* 0x000000040400780c */ /* 0x000fe20003f26070 */
[----:B------:R-:W-:Y:S01]  /*0e10*/  BSSY.RECONVERGENT B2, `(.L_x_114) ;  /* 0x000001e000027945 */ /* 0x000fe20003800200 */
[----:B------:R-:W-:-:S04]  /*0e20*/  LOP3.LUT R7, R7, 0x3, RZ, 0xc0, !PT ;  /* 0x0000000307077812 */ /* 0x000fc800078ec0ff */
[----:B------:R-:W-:-:S07]  /*0e30*/  ISETP.NE.AND P2, PT, R7, RZ, PT ;  /* 0x000000ff0700720c */ /* 0x000fce0003f45270 */
[----:B------:R-:W-:Y:S06]  /*0e40*/  @!P1 BRA `(.L_x_115) ;  /* 0x0000000000689947 */ /* 0x000fec0003800000 */
[----:B------:R-:W0:Y:S08]  /*0e50*/  LDC.64 R8, c[0x0][0x3a0] ;  /* 0x0000e800ff087b82 */ /* 0x000e300000000a00 */
[----:B------:R-:W1:Y:S01]  /*0e60*/  LDC.64 R16, c[0x0][0x3a8] ;  /* 0x0000ea00ff107b82 */ /* 0x000e620000000a00 */
[----:B0-----:R-:W-:-:S07]  /*0e70*/  IMAD.WIDE R24, R6, 0x4, R8 ;  /* 0x0000000406187825 */ /* 0x001fce00078e0208 */
[----:B------:R-:W0:Y:S01]  /*0e80*/  LDC.64 R8, c[0x0][0x398] ;  /* 0x0000e600ff087b82 */ /* 0x000e220000000a00 */
[----:B------:R-:W0:Y:S04]  /*0e90*/  LDG.E R21, desc[UR4][R24.64] ;  /* 0x0000000418157981 */ /* 0x000e28000c1e1900 */
[----:B------:R-:W2:Y:S04]  /*0ea0*/  LDG.E R19, desc[UR4][R24.64+0x4] ;  /* 0x0000040418137981 */ /* 0x000ea8000c1e1900 */
[----:B------:R-:W3:Y:S04]  /*0eb0*/  LDG.E R23, desc[UR4][R24.64+0x8] ;  /* 0x0000080418177981 */ /* 0x000ee8000c1e1900 */
[----:B------:R-:W4:Y:S01]  /*0ec0*/  LDG.E R25, desc[UR4][R24.64+0xc] ;  /* 0x00000c0418197981 */ /* 0x000f22000c1e1900 */
[----:B-1----:R-:W-:-:S05]  /*0ed0*/  IMAD.WIDE R16, R6, 0x4, R16 ;  /* 0x0000000406107825 */ /* 0x002fca00078e0210 */
[----:B------:R-:W5:Y:S04]  /*0ee0*/  LDG.E R27, desc[UR4][R16.64] ;  /* 0x00000004101b7981 */ /* 0x000f68000c1e1900 */
[----:B------:R-:W5:Y:S04]  /*0ef0*/  LDG.E R4, desc[UR4][R16.64+0x4] ;  /* 0x0000040410047981 */ /* 0x000f68000c1e1900 */
[----:B------:R-:W5:Y:S01]  /*0f00*/  LDG.E R24, desc[UR4][R16.64+0x8] ;  /* 0x0000080410187981 */ /* 0x000f62000c1e1900 */
[----:B0-----:R-:W-:-:S04]  /*0f10*/  IMAD.WIDE R20, R21, 0x4, R8 ;  /* 0x0000000415147825 */ /* 0x001fc800078e0208 */
[--C-:B--2---:R-:W-:Y:S02]  /*0f20*/  IMAD.WIDE R18, R19, 0x4, R8.reuse ;  /* 0x0000000413127825 */ /* 0x104fe400078e0208 */
[----:B------:R-:W5:Y:S02]  /*0f30*/  LDG.E R21, desc[UR4][R20.64] ;  /* 0x0000000414157981 */ /* 0x000f64000c1e1900 */
[--C-:B---3--:R-:W-:Y:S02]  /*0f40*/  IMAD.WIDE R22, R23, 0x4, R8.reuse ;  /* 0x0000000417167825 */ /* 0x108fe400078e0208 */
[----:B------:R-:W2:Y:S04]  /*0f50*/  LDG.E R19, desc[UR4][R18.64] ;  /* 0x0000000412137981 */ /* 0x000ea8000c1e1900 */
[----:B------:R-:W3:Y:S01]  /*0f60*/  LDG.E R22, desc[UR4][R22.64] ;  /* 0x0000000416167981 */ /* 0x000ee2000c1e1900 */
[----:B----4-:R-:W-:-:S03]  /*0f70*/  IMAD.WIDE R8, R25, 0x4, R8 ;  /* 0x0000000419087825 */ /* 0x010fc600078e0208 */
[----:B------:R-:W4:Y:S04]  /*0f80*/  LDG.E R25, desc[UR4][R16.64+0xc] ;  /* 0x00000c0410197981 */ /* 0x000f28000c1e1900 */
[----:B------:R-:W4:Y:S01]  /*0f90*/  LDG.E R8, desc[UR4][R8.64] ;  /* 0x0000000408087981 */ /* 0x000f22000c1e1900 */
[----:B------:R-:W-:Y:S01]  /*0fa0*/  IADD3 R6, PT, PT, R6, 0x4, RZ ;  /* 0x0000000406067810 */ /* 0x000fe20007ffe0ff */
[----:B-----5:R-:W-:-:S04]  /*0fb0*/  FFMA R27, R27, R21, R28 ;  /* 0x000000151b1b7223 */ /* 0x020fc8000000001c */
[----:B--2---:R-:W-:-:S04]  /*0fc0*/  FFMA R27, R4, R19, R27 ;  /* 0x00000013041b7223 */ /* 0x004fc8000000001b */
[----:B---3--:R-:W-:-:S04]  /*0fd0*/  FFMA R24, R24, R22, R27 ;  /* 0x0000001618187223 */ /* 0x008fc8000000001b */
[----:B----4-:R-:W-:-:S07]  /*0fe0*/  FFMA R28, R25, R8, R24 ;  /* 0x00000008191c7223 */ /* 0x010fce0000000018 */
.L_x_115:
[----:B------:R-:W-:Y:S05]  /*0ff0*/  BSYNC.RECONVERGENT B2 ;  /* 0x0000000000027941 */ /* 0x000fea0003800200 */
.L_x_114:
[----:B------:R-:W-:Y:S05]  /*1000*/  @!P2 BRA `(.L_x_108) ;  /* 0x00000000005ca947 */ /* 0x000fea0003800000 */
[----:B------:R-:W0:Y:S08]  /*1010*/  LDC.64 R18, c[0x0][0x3a0] ;  /* 0x0000e800ff127b82 */ /* 0x000e300000000a00 */
[----:B------:R-:W1:Y:S08]  /*1020*/  LDC.64 R8, c[0x0][0x398] ;  /* 0x0000e600ff087b82 */ /* 0x000e700000000a00 */
[----:B------:R-:W2:Y:S01]  /*1030*/  LDC.64 R16, c[0x0][0x3a8] ;  /* 0x0000ea00ff107b82 */ /* 0x000ea20000000a00 */
[----:B0-----:R-:W-:-:S05]  /*1040*/  IMAD.WIDE R18, R6, 0x4, R18 ;  /* 0x0000000406127825 */ /* 0x001fca00078e0212 */
[----:B------:R-:W1:Y:S01]  /*1050*/  LDG.E R21, desc[UR4][R18.64] ;  /* 0x0000000412157981 */ /* 0x000e62000c1e1900 */
[----:B--2---:R-:W-:-:S05]  /*1060*/  IMAD.WIDE R16, R6, 0x4, R16 ;  /* 0x0000000406107825 */ /* 0x004fca00078e0210 */
[----:B------:R-:W2:Y:S01]  /*1070*/  LDG.E R23, desc[UR4][R16.64] ;  /* 0x0000000410177981 */ /* 0x000ea2000c1e1900 */
[----:B-1----:R-:W-:-:S06]  /*1080*/  IMAD.WIDE R20, R21, 0x4, R8 ;  /* 0x0000000415147825 */ /* 0x002fcc00078e0208 */
[----:B------:R-:W2:Y:S01]  /*1090*/  LDG.E R20, desc[UR4][R20.64] ;  /* 0x0000000414147981 */ /* 0x000ea2000c1e1900 */
[----:B------:R-:W-:Y:S01]  /*10a0*/  ISETP.NE.AND P1, PT, R7, 0x1, PT ;  /* 0x000000010700780c */ /* 0x000fe20003f25270 */
[----:B--2---:R-:W-:-:S12]  /*10b0*/  FFMA R28, R23, R20, R28 ;  /* 0x00000014171c7223 */ /* 0x004fd8000000001c */
[----:B------:R-:W-:Y:S05]  /*10c0*/  @!P1 BRA `(.L_x_108) ;  /* 0x00000000002c9947 */ /* 0x000fea0003800000 */
[----:B------:R-:W-:Y:S01]  /*10d0*/  ISETP.NE.AND P1, PT, R7, 0x2, PT ;  /* 0x000000020700780c */ /* 0x000fe20003f25270 */
[----:B------:R-:W2:Y:S04]  /*10e0*/  LDG.E R21, desc[UR4][R16.64+0x4] ;  /* 0x0000040410157981 */ /* 0x000ea8000c1e1900 */
[----:B------:R-:W3:Y:S08]  /*10f0*/  LDG.E R7, desc[UR4][R18.64+0x4] ;  /* 0x0000040412077981 */ /* 0x000ef0000c1e1900 */
[----:B------:R-:W4:Y:S01]  /*1100*/  @P1 LDG.E R23, desc[UR4][R18.64+0x8] ;  /* 0x0000080412171981 */ /* 0x000f22000c1e1900 */
[----:B---3--:R-:W-:-:S06]  /*1110*/  IMAD.WIDE R6, R7, 0x4, R8 ;  /* 0x0000000407067825 */ /* 0x008fcc00078e0208 */
[----:B------:R-:W2:Y:S01]  /*1120*/  LDG.E R6, desc[UR4][R6.64] ;  /* 0x0000000406067981 */ /* 0x000ea2000c1e1900 */
[----:B----4-:R-:W-:-:S03]  /*1130*/  @P1 IMAD.WIDE R8, R23, 0x4, R8 ;  /* 0x0000000417081825 */ /* 0x010fc600078e0208 */
[----:B------:R-:W3:Y:S04]  /*1140*/  @P1 LDG.E R23, desc[UR4][R16.64+0x8] ;  /* 0x0000080410171981 */ /* 0x000ee8000c1e1900 */
[----:B------:R-:W3:Y:S01]  /*1150*/  @P1 LDG.E R8, desc[UR4][R8.64] ;  /* 0x0000000408081981 */ /* 0x000ee2000c1e1900 */
[----:B--2---:R-:W-:-:S04]  /*1160*/  FFMA R28, R21, R6, R28 ;  /* 0x00000006151c7223 */ /* 0x004fc8000000001c */
[----:B---3--:R-:W-:-:S07]  /*1170*/  @P1 FFMA R28, R23, R8, R28 ;  /* 0x00000008171c1223 */ /* 0x008fce000000001c */
.L_x_108:
[----:B------:R-:W-:Y:S05]  /*1180*/  BSYNC.RECONVERGENT B0 ;  /* 0x0000000000007941 */ /* 0x000fea0003800200 */
.L_x_107:
[----:B------:R-:W0:Y:S01]  /*1190*/  LDCU UR6, c[0x0][0x390] ;  /* 0x00007200ff0677ac */ /* 0x000e220008000800 */
[----:B------:R-:W-:-:S04]  /*11a0*/  IMAD.WIDE R4, R5, 0x4, R12 ;  /* 0x0000000405047825 */ /* 0x000fc800078e020c */
[----:B0-----:R-:W-:-:S05]  /*11b0*/  FMUL R7, R28, UR6 ;  /* 0x000000061c077c20 */ /* 0x001fca0008400000 */
[----:B------:R0:W-:Y:S02]  /*11c0*/  STG.E desc[UR4][R4.64], R7 ;  /* 0x0000000704007986 */ /* 0x0001e4000c101904 */
.L_x_106:
[----:B------:R-:W-:Y:S05]  /*11d0*/  BSYNC.RECONVERGENT B1 ;  /* 0x0000000000017941 */ /* 0x000fea0003800200 */
.L_x_105:
[----:B------:R-:W-:Y:S05]  /*11e0*/  @P0 BRA `(.L_x_116) ;  /* 0xfffffff000580947 */ /* 0x000fea000383ffff */
[----:B------:R-:W-:Y:S05]  /*11f0*/  EXIT ;  /* 0x000000000000794d */ /* 0x000fea0003800000 */
.L_x_104:
[----:B------:R-:W-:-:S13]  /*1200*/  ISETP.GE.AND P0, PT, R8, 0x1, PT ;  /* 0x000000010800780c */ /* 0x000fda0003f06270 */
[----:B0-----:R-:W-:Y:S05]  /*1210*/  @!P0 EXIT ;  /* 0x000000000000894d */ /* 0x001fea0003800000 */
[----:B------:R-:W-:-:S07]  /*1220*/  MOV R3, RZ ;  /* 0x000000ff00037202 */ /* 0x000fce0000000f00 */
.L_x_126:
[----:B------:R-:W-:Y:S02]  /*1230*/  LEA R2, R3, R0, 0x7 ;  /* 0x0000000003027211 */ /* 0x000fe400078e38ff */
[----:B0-----:R-:W-:Y:S02]  /*1240*/  MOV R4, R10 ;  /* 0x0000000a00047202 */ /* 0x001fe40000000f00 */
[----:B------:R-:W-:Y:S02]  /*1250*/  MOV R5, R11 ;  /* 0x0000000b00057202 */ /* 0x000fe40000000f00 */
[----:B------:R-:W-:Y:S02]  /*1260*/  MOV R6, R14 ;  /* 0x0000000e00067202 */ /* 0x000fe40000000f00 */
[----:B------:R-:W-:Y:S01]  /*1270*/  MOV R7, R15 ;  /* 0x0000000f00077202 */ /* 0x000fe20000000f00 */
[----:B------:R-:W-:-:S04]  /*1280*/  IMAD.WIDE R4, R2, 0x4, R4 ;  /* 0x0000000402047825 */ /* 0x000fc800078e0204 */
[----:B------:R-:W-:Y:S02]  /*1290*/  IMAD.WIDE R6, R2, 0x4, R6 ;  /* 0x0000000402067825 */ /* 0x000fe400078e0206 */
[----:B------:R-:W2:Y:S04]  /*12a0*/  LDG.E R5, desc[UR4][R4.64] ;  /* 0x0000000404057981 */ /* 0x000ea8000c1e1900 */
[----:B------:R-:W2:Y:S01]  /*12b0*/  LDG.E R6, desc[UR4][R6.64] ;  /* 0x0000000406067981 */ /* 0x000ea2000c1e1900 */
[----:B------:R-:W-:Y:S01]  /*12c0*/  BSSY.RECONVERGENT B0, `(.L_x_117) ;  /* 0x00000d8000007945 */ /* 0x000fe20003800200 */
[----:B------:R-:W-:Y:S01]  /*12d0*/  HFMA2 R28, -RZ, RZ, 0, 0 ;  /* 0x00000000ff1c7431 */ /* 0x000fe200000001ff */
[----:B--2---:R-:W-:-:S13]  /*12e0*/  ISETP.GE.AND P0, PT, R5, R6, PT ;  /* 0x000000060500720c */ /* 0x004fda0003f06270 */
[----:B------:R-:W-:Y:S05]  /*12f0*/  @P0 BRA `(.L_x_118) ;  /* 0x0000000c00500947 */ /* 0x000fea0003800000 */
[C---:B------:R-:W-:Y:S01]  /*1300*/  VIADDMNMX R4, R5.reuse, 0x1, R6, !PT ;  /* 0x0000000105047846 */ /* 0x040fe20007800106 */
[----:B------:R-:W-:Y:S01]  /*1310*/  BSSY.RECONVERGENT B1, `(.L_x_119) ;  /* 0x0000064000017945 */ /* 0x000fe20003800200 */
[----:B------:R-:W-:Y:S02]  /*1320*/  MOV R28, RZ ;  /* 0x000000ff001c7202 */ /* 0x000fe40000000f00 */
        /* <DEDUP_REMOVED lines=8> */
[----:B------:R-:W-:-:S07]  /*13b0*/  IADD3 R4, PT, PT, -R4, RZ, RZ ;  /* 0x000000ff04047210 */ /* 0x000fce0007ffe1ff */
.L_x_121:
        /* <DEDUP_REMOVED lines=11> */
[----:B-1----:R-:W-:-:S04]  /*1470*/  IMAD.WIDE R8, R9, 0x4, R16 ;  /* 0x0000000409087825 */ /* 0x002fc800078e0210 */
[----:B---3--:R-:W-:Y:S02]  /*1480*/  IMAD.WIDE R18, R19, 0x4, R16 ;  /* 0x0000000413127825 */ /* 0x008fe400078e0210 */
[----:B------:R-:W5:Y:S04]  /*1490*/  LDG.E R8, desc[UR4][R8.64] ;  /* 0x0000000408087981 */ /* 0x000f68000c1e1900 */
[----:B------:R-:W2:Y:S04]  /*14a0*/  LDG.E R18, desc[UR4][R18.64] ;  /* 0x0000000412127981 */ /* 0x000ea8000c1e1900 */
[----:B------:R-:W3:Y:S01]  /*14b0*/  LDG.E R9, desc[UR4][R22.64+0x10] ;  /* 0x0000100416097981 */ /* 0x000ee2000c1e1900 */
[----:B-----5:R-:W-:Y:S01]  /*14c0*/  FFMA R26, R25, R8, R28 ;  /* 0x00000008191a7223 */ /* 0x020fe2000000001c */
[----:B----4-:R-:W-:-:S02]  /*14d0*/  IMAD.WIDE R28, R29, 0x4, R16 ;  /* 0x000000041d1c7825 */ /* 0x010fc400078e0210 */
[----:B------:R-:W4:Y:S02]  /*14e0*/  LDG.E R25, desc[UR4][R20.64+0x8] ;  /* 0x0000080414197981 */ /* 0x000f24000c1e1900 */
[----:B--2---:R-:W-:Y:S01]  /*14f0*/  FFMA R8, R27, R18, R26 ;  /* 0x000000121b087223 */ /* 0x004fe2000000001a */
[----:B------:R-:W-:Y:S01]  /*1500*/  IMAD.WIDE R18, R24, 0x4, R16 ;  /* 0x0000000418127825 */ /* 0x000fe200078e0210 */
[----:B------:R-:W2:Y:S04]  /*1510*/  LDG.E R27, desc[UR4][R20.64+0xc] ;  /* 0x00000c04141b7981 */ /* 0x000ea8000c1e1900 */
[----:B------:R-:W4:Y:S04]  /*1520*/  LDG.E R28, desc[UR4][R28.64] ;  /* 0x000000041c1c7981 */ /* 0x000f28000c1e1900 */
[----:B------:R-:W2:Y:S04]  /*1530*/  LDG.E R24, desc[UR4][R18.64] ;  /* 0x0000000412187981 */ /* 0x000ea8000c1e1900 */
[----:B------:R-:W5:Y:S04]  /*1540*/  LDG.E R26, desc[UR4][R22.64+0x14] ;  /* 0x00001404161a7981 */ /* 0x000f68000c1e1900 */
[----:B------:R-:W5:Y:S04]  /*1550*/  LDG.E R29, desc[UR4][R22.64+0x18] ;  /* 0x00001804161d7981 */ /* 0x000f68000c1e1900 */
[----:B------:R-:W5:Y:S04]  /*1560*/  LDG.E R19, desc[UR4][R20.64+0x14] ;  /* 0x0000140414137981 */ /* 0x000f68000c1e1900 */
[----:B------:R-:W5:Y:S01]  /*1570*/  LDG.E R18, desc[UR4][R22.64+0x1c] ;  /* 0x00001c0416127981 */ /* 0x000f62000c1e1900 */
[----:B----4-:R-:W-:Y:S01]  /*1580*/  FFMA R28, R25, R28, R8 ;  /* 0x0000001c191c7223 */ /* 0x010fe20000000008 */
[----:B---3--:R-:W-:-:S02]  /*1590*/  IMAD.WIDE R8, R9, 0x4, R16 ;  /* 0x0000000409087825 */ /* 0x008fc400078e0210 */
[----:B------:R-:W3:Y:S02]  /*15a0*/  LDG.E R25, desc[UR4][R20.64+0x10] ;  /* 0x0000100414197981 */ /* 0x000ee4000c1e1900 */
[----:B--2---:R-:W-:Y:S02]  /*15b0*/  FFMA R24, R27, R24, R28 ;  /* 0x000000181b187223 */ /* 0x004fe4000000001c */
[----:B------:R-:W3:Y:S01]  /*15c0*/  LDG.E R8, desc[UR4][R8.64] ;  /* 0x0000000408087981 */ /* 0x000ee2000c1e1900 */
[----:B-----5:R-:W-:-:S06]  /*15d0*/  IMAD.WIDE R26, R26, 0x4, R16 ;  /* 0x000000041a1a7825 */ /* 0x020fcc00078e0210 */
[----:B------:R-:W2:Y:S01]  /*15e0*/  LDG.E R26, desc[UR4][R26.64] ;  /* 0x000000041a1a7981 */ /* 0x000ea2000c1e1900 */
[----:B------:R-:W-:-:S03]  /*15f0*/  IMAD.WIDE R28, R29, 0x4, R16 ;  /* 0x000000041d1c7825 */ /* 0x000fc600078e0210 */
[----:B------:R-:W4:Y:S04]  /*1600*/  LDG.E R9, desc[UR4][R20.64+0x18] ;  /* 0x0000180414097981 */ /* 0x000f28000c1e1900 */
[----:B------:R-:W4:Y:S04]  /*1610*/  LDG.E R28, desc[UR4][R28.64] ;  /* 0x000000041c1c7981 */ /* 0x000f28000c1e1900 */
[----:B------:R-:W5:Y:S04]  /*1620*/  LDG.E R27, desc[UR4][R22.64+0x24] ;  /* 0x00002404161b7981 */ /* 0x000f68000c1e1900 */
[----:B------:R-:W5:Y:S01]  /*1630*/  LDG.E R29, desc[UR4][R20.64+0x20] ;  /* 0x00002004141d7981 */ /* 0x000f62000c1e1900 */
[----:B---3--:R-:W-:-:S03]  /*1640*/  FFMA R24, R25, R8, R24 ;  /* 0x0000000819187223 */ /* 0x008fc60000000018 */
[----:B------:R-:W3:Y:S04]  /*1650*/  LDG.E R25, desc[UR4][R22.64+0x20] ;  /* 0x0000200416197981 */ /* 0x000ee8000c1e1900 */
[----:B------:R-:W5:Y:S01]  /*1660*/  LDG.E R8, desc[UR4][R20.64+0x1c] ;  /* 0x00001c0414087981 */ /* 0x000f62000c1e1900 */
[----:B--2---:R-:W-:Y:S01]  /*1670*/  FFMA R24, R19, R26, R24 ;  /* 0x0000001a13187223 */ /* 0x004fe20000000018 */
[----:B------:R-:W-:-:S06]  /*1680*/  IMAD.WIDE R18, R18, 0x4, R16 ;  /* 0x0000000412127825 */ /* 0x000fcc00078e0210 */
[----:B------:R-:W5:Y:S01]  /*1690*/  LDG.E R18, desc[UR4][R18.64] ;  /* 0x0000000412127981 */ /* 0x000f62000c1e1900 */
[----:B----4-:R-:W-:-:S03]  /*16a0*/  FFMA R26, R9, R28, R24 ;  /* 0x0000001c091a7223 */ /* 0x010fc60000000018 */
[----:B------:R-:W2:Y:S01]  /*16b0*/  LDG.E R9, desc[UR4][R22.64+0x28] ;  /* 0x0000280416097981 */ /* 0x000ea2000c1e1900 */
[----:B---3--:R-:W-:-:S06]  /*16c0*/  IMAD.WIDE R24, R25, 0x4, R16 ;  /* 0x0000000419187825 */ /* 0x008fcc00078e0210 */
[----:B------:R-:W3:Y:S01]  /*16d0*/  LDG.E R24, desc[UR4][R24.64] ;  /* 0x0000000418187981 */ /* 0x000ee2000c1e1900 */
[----:B-----5:R-:W-:Y:S01]  /*16e0*/  FFMA R8, R8, R18, R26 ;  /* 0x0000001208087223 */ /* 0x020fe2000000001a */
[----:B------:R-:W-:Y:S02]  /*16f0*/  IMAD.WIDE R26, R27, 0x4, R16 ;  /* 0x000000041b1a7825 */ /* 0x000fe400078e0210 */
[----:B------:R-:W4:Y:S04]  /*1700*/  LDG.E R18, desc[UR4][R20.64+0x24] ;  /* 0x0000240414127981 */ /* 0x000f28000c1e1900 */
[----:B------:R-:W5:Y:S04]  /*1710*/  LDG.E R25, desc[UR4][R22.64+0x2c] ;  /* 0x00002c0416197981 */ /* 0x000f68000c1e1900 */
[----:B------:R-:W4:Y:S04]  /*1720*/  LDG.E R19, desc[UR4][R26.64] ;  /* 0x000000041a137981 */ /* 0x000f28000c1e1900 */
[----:B------:R-:W4:Y:S04]  /*1730*/  LDG.E R27, desc[UR4][R20.64+0x2c] ;  /* 0x00002c04141b7981 */ /* 0x000f28000c1e1900 */
[----:B------:R-:W4:Y:S01]  /*1740*/  LDG.E R26, desc[UR4][R20.64+0x34] ;  /* 0x00003404141a7981 */ /* 0x000f22000c1e1900 */
[----:B---3--:R-:W-:Y:S01]  /*1750*/  FFMA R29, R29, R24, R8 ;  /* 0x000000181d1d7223 */ /* 0x008fe20000000008 */
[----:B--2---:R-:W-:-:S06]  /*1760*/  IMAD.WIDE R8, R9, 0x4, R16 ;  /* 0x0000000409087825 */ /* 0x004fcc00078e0210 */
[----:B------:R-:W2:Y:S01]  /*1770*/  LDG.E R8, desc[UR4][R8.64] ;  /* 0x0000000408087981 */ /* 0x000ea2000c1e1900 */
[----:B-----5:R-:W-:-:S04]  /*1780*/  IMAD.WIDE R24, R25, 0x4, R16 ;  /* 0x0000000419187825 */ /* 0x020fc800078e0210 */
[----:B----4-:R-:W-:Y:S01]  /*1790*/  FFMA R28, R18, R19, R29 ;  /* 0x00000013121c7223 */ /* 0x010fe2000000001d */
[----:B------:R-:W2:Y:S04]  /*17a0*/  LDG.E R9, desc[UR4][R20.64+0x28] ;  /* 0x0000280414097981 */ /* 0x000ea8000c1e1900 */
[----:B------:R-:W3:Y:S04]  /*17b0*/  LDG.E R18, desc[UR4][R22.64+0x30] ;  /* 0x0000300416127981 */ /* 0x000ee8000c1e1900 */
[----:B------:R-:W4:Y:S04]  /*17c0*/  LDG.E R24, desc[UR4][R24.64] ;  /* 0x0000000418187981 */ /* 0x000f28000c1e1900 */
[----:B------:R-:W5:Y:S04]  /*17d0*/  LDG.E R19, desc[UR4][R22.64+0x38] ;  /* 0x0000380416137981 */ /* 0x000f68000c1e1900 */
[----:B------:R-:W5:Y:S04]  /*17e0*/  LDG.E R29, desc[UR4][R22.64+0x3c] ;  /* 0x00003c04161d7981 */ /* 0x000f68000c1e1900 */
[----:B------:R3:W5:Y:S01]  /*17f0*/  LDG.E R25, desc[UR4][R22.64+0x34] ;  /* 0x0000340416197981 */ /* 0x000762000c1e1900 */
[----:B--2---:R-:W-:-:S03]  /*1800*/  FFMA R28, R9, R8, R28 ;  /* 0x00000008091c7223 */ /* 0x004fc6000000001c */
[----:B------:R-:W2:Y:S01]  /*1810*/  LDG.E R9, desc[UR4][R20.64+0x30] ;  /* 0x0000300414097981 */ /* 0x000ea2000c1e1900 */
[----:B---3--:R-:W-:-:S04]  /*1820*/  IMAD.WIDE R22, R18, 0x4, R16 ;  /* 0x0000000412167825 */ /* 0x008fc800078e0210 */
[----:B----4-:R-:W-:Y:S02]  /*1830*/  FFMA R8, R27, R24, R28 ;  /* 0x000000181b087223 */ /* 0x010fe4000000001c */
[----:B------:R-:W2:Y:S01]  /*1840*/  LDG.E R22, desc[UR4][R22.64] ;  /* 0x0000000416167981 */ /* 0x000ea2000c1e1900 */
[----:B-----5:R-:W-:-:S03]  /*1850*/  IMAD.WIDE R18, R19, 0x4, R16 ;  /* 0x0000000413127825 */ /* 0x020fc600078e0210 */
[----:B------:R-:W3:Y:S04]  /*1860*/  LDG.E R27, desc[UR4][R20.64+0x38] ;  /* 0x00003804141b7981 */ /* 0x000ee8000c1e1900 */
[----:B------:R-:W3:Y:S01]  /*1870*/  LDG.E R18, desc[UR4][R18.64] ;  /* 0x0000000412127981 */ /* 0x000ee2000c1e1900 */
[----:B------:R-:W-:-:S03]  /*1880*/  IMAD.WIDE R24, R25, 0x4, R16 ;  /* 0x0000000419187825 */ /* 0x000fc600078e0210 */
[----:B------:R-:W4:Y:S01]  /*1890*/  LDG.E R28, desc[UR4][R20.64+0x3c] ;  /* 0x00003c04141c7981 */ /* 0x000f22000c1e1900 */
[----:B------:R-:W-:-:S03]  /*18a0*/  IMAD.WIDE R16, R29, 0x4, R16 ;  /* 0x000000041d107825 */ /* 0x000fc600078e0210 */
[----:B------:R-:W5:Y:S04]  /*18b0*/  LDG.E R25, desc[UR4][R24.64] ;  /* 0x0000000418197981 */ /* 0x000f68000c1e1900 */
[----:B------:R-:W4:Y:S01]  /*18c0*/  LDG.E R16, desc[UR4][R16.64] ;  /* 0x0000000410107981 */ /* 0x000f22000c1e1900 */
[----:B------:R-:W-:-:S04]  /*18d0*/  IADD3 R4, PT, PT, R4, 0x10, RZ ;  /* 0x0000001004047810 */ /* 0x000fc80007ffe0ff */
[----:B------:R-:W-:Y:S02]  /*18e0*/  ISETP.NE.AND P0, PT, R4, RZ, PT ;  /* 0x000000ff0400720c */ /* 0x000fe40003f05270 */
[----:B------:R-:W-:Y:S01]  /*18f0*/  IADD3 R5, PT, PT, R5, 0x10, RZ ;  /* 0x0000001005057810 */ /* 0x000fe20007ffe0ff */
[----:B--2---:R-:W-:-:S04]  /*1900*/  FFMA R9, R9, R22, R8 ;  /* 0x0000001609097223 */ /* 0x004fc80000000008 */
[----:B-----5:R-:W-:-:S04]  /*1910*/  FFMA R26, R26, R25, R9 ;  /* 0x000000191a1a7223 */ /* 0x020fc80000000009 */
[----:B---3--:R-:W-:-:S04]  /*1920*/  FFMA R27, R27, R18, R26 ;  /* 0x000000121b1b7223 */ /* 0x008fc8000000001a */
[----:B----4-:R-:W-:Y:S01]  /*1930*/  FFMA R28, R28, R16, R27 ;  /* 0x000000101c1c7223 */ /* 0x010fe2000000001b */
[----:B------:R-:W-:Y:S06]  /*1940*/  @P0 BRA `(.L_x_121) ;  /* 0xfffffff8009c0947 */ /* 0x000fec000383ffff */
.L_x_120:
[----:B------:R-:W-:Y:S05]  /*1950*/  BSYNC.RECONVERGENT B1 ;  /* 0x0000000000017941 */ /* 0x000fea0003800200 */
.L_x_119:
        /* <DEDUP_REMOVED lines=19> */
[----:B---3--:R-:W-:Y:S02]  /*1a90*/  IMAD.WIDE R18, R7, 0x4, R16 ;  /* 0x0000000407127825 */ /* 0x008fe400078e0210 */
[----:B------:R-:W3:Y:S04]  /*1aa0*/  LDG.E R7, desc[UR4][R8.64+0x4] ;  /* 0x0000040408077981 */ /* 0x000ee8000c1e1900 */
[----:B------:R-:W3:Y:S04]  /*1ab0*/  LDG.E R4, desc[UR4][R18.64] ;  /* 0x0000000412047981 */ /* 0x000ee8000c1e1900 */
[----:B------:R-:W3:Y:S01]  /*1ac0*/  LDG.E R19, desc[UR4][R20.64+0x14] ;  /* 0x0000140414137981 */ /* 0x000ee2000c1e1900 */
[----:B-----5:R-:W-:Y:S01]  /*1ad0*/  FFMA R28, R23, R22, R28 ;  /* 0x00000016171c7223 */ /* 0x020fe2000000001c */
[----:B----4-:R-:W-:-:S06]  /*1ae0*/  IMAD.WIDE R22, R25, 0x4, R16 ;  /* 0x0000000419167825 */ /* 0x010fcc00078e0210 */
[----:B------:R-:W4:Y:S01]  /*1af0*/  LDG.E R22, desc[UR4][R22.64] ;  /* 0x0000000416167981 */ /* 0x000f22000c1e1900 */
[----:B--2---:R-:W-:-:S03]  /*1b00*/  IMAD.WIDE R24, R27, 0x4, R16 ;  /* 0x000000041b187825 */ /* 0x004fc600078e0210 */
[----:B------:R-:W2:Y:S04]  /*1b10*/  LDG.E R27, desc[UR4][R20.64+0x1c] ;  /* 0x00001c04141b7981 */ /* 0x000ea8000c1e1900 */
[----:B------:R-:W5:Y:S04]  /*1b20*/  LDG.E R25, desc[UR4][R24.64] ;  /* 0x0000000418197981 */ /* 0x000f68000c1e1900 */
[----:B------:R-:W4:Y:S01]  /*1b30*/  LDG.E R23, desc[UR4][R8.64+0x8] ;  /* 0x0000080408177981 */ /* 0x000f22000c1e1900 */
[----:B---3--:R-:W-:-:S03]  /*1b40*/  FFMA R28, R7, R4, R28 ;  /* 0x00000004071c7223 */ /* 0x008fc6000000001c */
[----:B------:R-:W5:Y:S04]  /*1b50*/  LDG.E R4, desc[UR4][R8.64+0xc] ;  /* 0x00000c0408047981 */ /* 0x000f68000c1e1900 */
[----:B------:R-:W3:Y:S01]  /*1b60*/  LDG.E R7, desc[UR4][R20.64+0x18] ;  /* 0x0000180414077981 */ /* 0x000ee2000c1e1900 */
[----:B------:R-:W-:-:S06]  /*1b70*/  IMAD.WIDE R18, R19, 0x4, R16 ;  /* 0x0000000413127825 */ /* 0x000fcc00078e0210 */
[----:B------:R-:W2:Y:S04]  /*1b80*/  LDG.E R18, desc[UR4][R18.64] ;  /* 0x0000000412127981 */ /* 0x000ea8000c1e1900 */
[----:B------:R-:W2:Y:S01]  /*1b90*/  LDG.E R20, desc[UR4][R8.64+0x18] ;  /* 0x0000180408147981 */ /* 0x000ea2000c1e1900 */
[----:B----4-:R-:W-:Y:S01]  /*1ba0*/  FFMA R28, R23, R22, R28 ;  /* 0x00000016171c7223 */ /* 0x010fe2000000001c */
[----:B------:R-:W-:Y:S02]  /*1bb0*/  IMAD.WIDE R22, R29, 0x4, R16 ;  /* 0x000000041d167825 */ /* 0x000fe400078e0210 */
[----:B------:R-:W4:Y:S02]  /*1bc0*/  LDG.E R29, desc[UR4][R8.64+0x10] ;  /* 0x00001004081d7981 */ /* 0x000f24000c1e1900 */
[----:B-----5:R-:W-:-:S02]  /*1bd0*/  FFMA R4, R4, R25, R28 ;  /* 0x0000001904047223 */ /* 0x020fc4000000001c */
[----:B------:R-:W4:Y:S01]  /*1be0*/  LDG.E R23, desc[UR4][R22.64] ;  /* 0x0000000416177981 */ /* 0x000f22000c1e1900 */
[----:B---3--:R-:W-:-:S03]  /*1bf0*/  IMAD.WIDE R24, R7, 0x4, R16 ;  /* 0x0000000407187825 */ /* 0x008fc600078e0210 */
[----:B------:R-:W3:Y:S01]  /*1c00*/  LDG.E R7, desc[UR4][R8.64+0x14] ;  /* 0x0000140408077981 */ /* 0x000ee2000c1e1900 */
[----:B--2---:R-:W-:-:S03]  /*1c10*/  IMAD.WIDE R16, R27, 0x4, R16 ;  /* 0x000000041b107825 */ /* 0x004fc600078e0210 */
[----:B------:R-:W2:Y:S04]  /*1c20*/  LDG.E R24, desc[UR4][R24.64] ;  /* 0x0000000418187981 */ /* 0x000ea8000c1e1900 */
[----:B------:R-:W5:Y:S04]  /*1c30*/  LDG.E R28, desc[UR4][R8.64+0x1c] ;  /* 0x00001c04081c7981 */ /* 0x000f68000c1e1900 */
[----:B------:R-:W5:Y:S01]  /*1c40*/  LDG.E R16, desc[UR4][R16.64] ;  /* 0x0000000410107981 */ /* 0x000f62000c1e1900 */
[----:B------:R-:W-:Y:S01]  /*1c50*/  IADD3 R5, PT, PT, R5, 0x8, RZ ;  /* 0x0000000805057810 */ /* 0x000fe20007ffe0ff */
[----:B----4-:R-:W-:-:S04]  /*1c60*/  FFMA R4, R29, R23, R4 ;  /* 0x000000171d047223 */ /* 0x010fc80000000004 */
[----:B---3--:R-:W-:-:S04]  /*1c70*/  FFMA R7, R7, R18, R4 ;  /* 0x0000001207077223 */ /* 0x008fc80000000004 */
[----:B--2---:R-:W-:-:S04]  /*1c80*/  FFMA R7, R20, R24, R7 ;  /* 0x0000001814077223 */ /* 0x004fc80000000007 */
[----:B-----5:R-:W-:-:S07]  /*1c90*/  FFMA R28, R28, R16, R7 ;  /* 0x000000101c1c7223 */ /* 0x020fce0000000007 */
.L_x_123:
[----:B------:R-:W-:Y:S05]  /*1ca0*/  BSYNC.RECONVERGENT B1 ;  /* 0x0000000000017941 */ /* 0x000fea0003800200 */
.L_x_122:
        /* <DEDUP_REMOVED lines=22> */
[----:B------:R-:W2:Y:S02]  /*1e10*/  LDG.E R17, desc[UR4][R16.64] ;  /* 0x0000000410117981 */ /* 0x000ea4000c1e1900 */
[----:B----4-:R-:W-:Y:S02]  /*1e20*/  IMAD.WIDE R6, R23, 0x4, R6 ;  /* 0x0000000417067825 */ /* 0x010fe400078e0206 */
[----:B------:R-:W3:Y:S04]  /*1e30*/  LDG.E R20, desc[UR4][R20.64] ;  /* 0x0000000414147981 */ /* 0x000ee8000c1e1900 */
[----:B------:R-:W3:Y:S04]  /*1e40*/  LDG.E R23, desc[UR4][R8.64+0x8] ;  /* 0x0000080408177981 */ /* 0x000ee8000c1e1900 */
[----:B------:R-:W4:Y:S01]  /*1e50*/  LDG.E R6, desc[UR4][R6.64] ;  /* 0x0000000406067981 */ /* 0x000f22000c1e1900 */
[----:B------:R-:W-:Y:S01]  /*1e60*/  IADD3 R5, PT, PT, R5, 0x4, RZ ;  /* 0x0000000405057810 */ /* 0x000fe20007ffe0ff */
[----:B-----5:R-:W-:-:S04]  /*1e70*/  FFMA R25, R25, R19, R28 ;  /* 0x0000001319197223 */ /* 0x020fc8000000001c */
[----:B--2---:R-:W-:-:S04]  /*1e80*/  FFMA R22, R22, R17, R25 ;  /* 0x0000001116167223 */ /* 0x004fc80000000019 */
[----:B---3--:R-:W-:-:S04]  /*1e90*/  FFMA R22, R23, R20, R22 ;  /* 0x0000001417167223 */ /* 0x008fc80000000016 */
[----:B----4-:R-:W-:-:S07]  /*1ea0*/  FFMA R28, R27, R6, R22 ;  /* 0x000000061b1c7223 */ /* 0x010fce0000000016 */
.L_x_125:
[----:B------:R-:W-:Y:S05]  /*1eb0*/  BSYNC.RECONVERGENT B1 ;  /* 0x0000000000017941 */ /* 0x000fea0003800200 */
.L_x_124:
        /* <DEDUP_REMOVED lines=17> */
[----:B--2---:R-:W-:-:S06]  /*1fd0*/  IMAD.WIDE R4, R5, 0x4, R6 ;  /* 0x0000000405047825 */ /* 0x004fcc00078e0206 */
[----:B------:R-:W3:Y:S01]  /*1fe0*/  LDG.E R4, desc[UR4][R4.64] ;  /* 0x0000000404047981 */ /* 0x000ee2000c1e1900 */
[----:B----4-:R-:W-:-:S03]  /*1ff0*/  @P0 IMAD.WIDE R6, R21, 0x4, R6 ;  /* 0x0000000415060825 */ /* 0x010fc600078e0206 */
[----:B------:R-:W2:Y:S04]  /*2000*/  @P0 LDG.E R21, desc[UR4][R8.64+0x8] ;  /* 0x0000080408150981 */ /* 0x000ea8000c1e1900 */
[----:B------:R-:W2:Y:S01]  /*2010*/  @P0 LDG.E R6, desc[UR4][R6.64] ;  /* 0x0000000406060981 */ /* 0x000ea2000c1e1900 */
[----:B---3--:R-:W-:-:S04]  /*2020*/  FFMA R28, R19, R4, R28 ;  /* 0x00000004131c7223 */ /* 0x008fc8000000001c */
[----:B--2---:R-:W-:-:S07]  /*2030*/  @P0 FFMA R28, R21, R6, R28 ;  /* 0x00000006151c0223 */ /* 0x004fce000000001c */
.L_x_118:
[----:B------:R-:W-:Y:S05]  /*2040*/  BSYNC.RECONVERGENT B0 ;  /* 0x0000000000007941 */ /* 0x000fea0003800200 */
.L_x_117:
[----:B------:R-:W0:Y:S01]  /*2050*/  LDCU UR7, c[0x0][0x388] ;  /* 0x00007100ff0777ac */ /* 0x000e220008000800 */
[----:B------:R-:W-:Y:S01]  /*2060*/  IADD3 R3, PT, PT, R3, 0x1, RZ ;  /* 0x0000000103037810 */ /* 0x000fe20007ffe0ff */
[----:B------:R-:W-:Y:S01]  /*2070*/  IMAD.WIDE R4, R2, 0x4, R12 ;  /* 0x0000000402047825 */ /* 0x000fe200078e020c */
[----:B------:R-:W1:Y:S02]  /*2080*/  LDCU UR6, c[0x0][0x390] ;  /* 0x00007200ff0677ac */ /* 0x000e640008000800 */
[----:B0-----:R-:W-:Y:S01]  /*2090*/  ISETP.NE.AND P0, PT, R3, UR7, PT ;  /* 0x0000000703007c0c */ /* 0x001fe2000bf05270 */
[----:B-1----:R-:W-:-:S05]  /*20a0*/  FMUL R7, R28, UR6 ;  /* 0x000000061c077c20 */ /* 0x002fca0008400000 */
[----:B------:R0:W-:Y:S07]  /*20b0*/  STG.E desc[UR4][R4.64], R7 ;  /* 0x0000000704007986 */ /* 0x0001ee000c101904 */
[----:B------:R-:W-:Y:S05]  /*20c0*/  @!P0 EXIT ;  /* 0x000000000000894d */ /* 0x000fea0003800000 */
[----:B------:R-:W-:Y:S05]  /*20d0*/  BRA `(.L_x_126) ;  /* 0xfffffff000547947 */ /* 0x000fea000383ffff */
.L_x_127:
        /* <DEDUP_REMOVED lines=10> */
.L_x_404:


//--------------------- .text._ZN3cub18CUB_300001_SM_10006detail9transform16transform_kernelINS2_10policy_hubILb1EN4cuda3std3__45tupleIJN6thrust24THRUST_300001_SM_1000_NS6detail15normal_iteratorINSA_10device_ptrIiEEEESF_EEEE10policy1000Ei22matrix_vec_mul_functorNSC_INSD_IfEEEEJPiSM_EEEvT0_iT1_T2_DpNS2_10kernel_argIT3_EE --------------------------
	.section	.text._ZN3cub18CUB_300001_SM_10006detail9transform16transform_kernelINS2_10policy_hubILb1EN4cuda3std3__45tupleIJN6thrust24THRUST_300001_SM_1000_NS6detail15normal_iteratorINSA_10device_ptrIiEEEESF_EEEE10policy1000Ei22matrix_vec_mul_functorNSC_INSD_IfEEEEJPiSM_EEEvT0_iT1_T2_DpNS2_10kernel_argIT3_EE,"ax",@progbits
	.align	128
        .global         _ZN3cub18CUB_300001_SM_10006detail9transform16transform_kernelINS2_10policy_hubILb1EN4cuda3std3__45tupleIJN6thrust24THRUST_300001_SM_1000_NS6detail15normal_iteratorINSA_10device_ptrIiEEEESF_EEEE10policy1000Ei22matrix_vec_mul_functorNSC_INSD_IfEEEEJPiSM_EEEvT0_iT1_T2_DpNS2_10kernel_argIT3_EE
        .type           _ZN3cub18CUB_300001_SM_10006detail9transform16transform_kernelINS2_10policy_hubILb1EN4cuda3std3__45tupleIJN6thrust24THRUST_300001_SM_1000_NS6detail15normal_iteratorINSA_10device_ptrIiEEEESF_EEEE10policy1000Ei22matrix_vec_mul_functorNSC_INSD_IfEEEEJPiSM_EEEvT0_iT1_T2_DpNS2_10kernel_argIT3_EE,@function
        .size           _ZN3cub18CUB_300001_SM_10006detail9transform16transform_kernelINS2_10policy_hubILb1EN4cuda3std3__45tupleIJN6thrust24THRUST_300001_SM_1000_NS6detail15normal_iteratorINSA_10device_ptrIiEEEESF_EEEE10policy1000Ei22matrix_vec_mul_functorNSC_INSD_IfEEEEJPiSM_EEEvT0_iT1_T2_DpNS2_10kernel_argIT3_EE,(.L_x_405 - _ZN3cub18CUB_300001_SM_10006detail9transform16transform_kernelINS2_10policy_hubILb1EN4cuda3std3__45tupleIJN6thrust24THRUST_300001_SM_1000_NS6detail15normal_iteratorINSA_10device_ptrIiEEEESF_EEEE10policy1000Ei22matrix_vec_mul_functorNSC_INSD_IfEEEEJPiSM_EEEvT0_iT1_T2_DpNS2_10kernel_argIT3_EE)
        .other          _ZN3cub18CUB_300001_SM_10006detail9transform16transform_kernelINS2_10policy_hubILb1EN4cuda3std3__45tupleIJN6thrust24THRUST_300001_SM_1000_NS6detail15normal_iteratorINSA_10device_ptrIiEEEESF_EEEE10policy1000Ei22matrix_vec_mul_functorNSC_INSD_IfEEEEJPiSM_EEEvT0_iT1_T2_DpNS2_10kernel_argIT3_EE,@"STO_CUDA_ENTRY STV_DEFAULT"
_ZN3cub18CUB_300001_SM_10006detail9transform16transform_kernelINS2_10policy_hubILb1EN4cuda3std3__45tupleIJN6thrust24THRUST_300001_SM_1000_NS6detail15normal_iteratorINSA_10device_ptrIiEEEESF_EEEE10policy1000Ei22matrix_vec_mul_functorNSC_INSD_IfEEEEJPiSM_EEEvT0_iT1_T2_DpNS2_10kernel_argIT3_EE:
.text._ZN3cub18CUB_300001_SM_10006detail9transform16transform_kernelINS2_10policy_hubILb1EN4cuda3std3__45tupleIJN6thrust24THRUST_300001_SM_1000_NS6detail15normal_iteratorINSA_10device_ptrIiEEEESF_EEEE10policy1000Ei22matrix_vec_mul_functorNSC_INSD_IfEEEEJPiSM_EEEvT0_iT1_T2_DpNS2_10kernel_argIT3_EE:
[----:B------:R-:W-:Y:S08]  /*0000*/  LDC R1, c[0x0][0x37c] ;  /* 0x0000df00ff017b82 */ /* 0x000ff00000000800 */
[----:B------:R-:W0:Y:S01]  /*0010*/  LDC.64 R2, c[0x0][0x380] ;  /* 0x0000e000ff027b82 */ /* 0x000e220000000a00 */
[----:B------:R-:W1:Y:S01]  /*0020*/  S2R R0, SR_TID.X ;  /* 0x0000000000007919 */ /* 0x000e620000002100 */
[----:B------:R-:W-:Y:S06]  /*0030*/  BSSY.RECONVERGENT B0, `(.L_x_128) ;  /* 0x000001f000007945 */ /* 0x000fec0003800200 */
[----:B------:R-:W2:Y:S08]  /*0040*/  S2UR UR4, SR_CTAID.X ;  /* 0x00000000000479c3 */ /* 0x000eb00000002500 */
[----:B------:R-:W3:Y:S01]  /*0050*/  LDC.64 R10, c[0x0][0x3b0] ;  /* 0x0000ec00ff0a7b82 */ /* 0x000ee20000000a00 */
[----:B0-----:R-:W-:-:S07]  /*0060*/  SHF.L.U32 R6, R3, 0x7, RZ ;  /* 0x0000000703067819 */ /* 0x001fce00000006ff */
[----:B------:R-:W0:Y:S01]  /*0070*/  LDC.64 R12, c[0x0][0x3c0] ;  /* 0x0000f000ff0c7b82 */ /* 0x000e220000000a00 */
[----:B--2---:R-:W-:-:S07]  /*0080*/  IMAD R5, R6, UR4, RZ ;  /* 0x0000000406057c24 */ /* 0x004fce000f8e02ff */
[----:B------:R-:W2:Y:S01]  /*0090*/  LDC.64 R14, c[0x0][0x3a8] ;  /* 0x0000ea00ff0e7b82 */ /* 0x000ea20000000a00 */
[----:B-1----:R-:W-:Y:S02]  /*00a0*/  SHF.L.U32 R9, R0, 0x7, RZ ;  /* 0x0000000700097819 */ /* 0x002fe400000006ff */
[C---:B------:R-:W-:Y:S01]  /*00b0*/  IADD3 R7, PT, PT, -R5.reuse, R2, RZ ;  /* 0x0000000205077210 */ /* 0x040fe20007ffe1ff */
[----:B---3--:R-:W-:-:S03]  /*00c0*/  IMAD.WIDE R10, R5, 0x4, R10 ;  /* 0x00000004050a7825 */ /* 0x008fc600078e020a */
[----:B------:R-:W-:-:S04]  /*00d0*/  VIMNMX R2, PT, PT, R6, R7, PT ;  /* 0x0000000706027248 */ /* 0x000fc80003fe0100 */
[----:B------:R-:W-:-:S04]  /*00e0*/  SHF.L.U32 R8, R2, 0x2, RZ ;  /* 0x0000000202087819 */ /* 0x000fc800000006ff */
[----:B------:R-:W-:Y:S01]  /*00f0*/  ISETP.GE.AND P0, PT, R9, R8, PT ;  /* 0x000000080900720c */ /* 0x000fe20003f06270 */
[----:B0-----:R-:W-:-:S04]  /*0100*/  IMAD.WIDE R12, R5, 0x4, R12 ;  /* 0x00000004050c7825 */ /* 0x001fc800078e020c */
[----:B--2---:R-:W-:-:S08]  /*0110*/  IMAD.WIDE R14, R5, 0x4, R14 ;  /* 0x00000004050e7825 */ /* 0x004fd000078e020e */
[----:B------:R-:W-:Y:S05]  /*0120*/  @P0 BRA `(.L_x_129) ;  /* 0x00000000003c0947 */ /* 0x000fea0003800000 */
[----:B------:R-:W-:Y:S01]  /*0130*/  BSSY.RECONVERGENT B1, `(.L_x_130) ;  /* 0x0000008000017945 */ /* 0x000fe20003800200 */
[----:B------:R-:W-:-:S07]  /*0140*/  MOV R17, R9 ;  /* 0x0000000900117202 */ /* 0x000fce0000000f00 */
.L_x_131:
[----:B------:R-:W-:Y:S02]  /*0150*/  IADD3 R4, P0, PT, R10, R17, RZ ;  /* 0x000000110a047210 */ /* 0x000fe40007f1e0ff */
[----:B------:R-:W-:Y:S02]  /*0160*/  IADD3 R17, PT, PT, R17, 0x4000, RZ ;  /* 0x0000400011117810 */ /* 0x000fe40007ffe0ff */
[----:B------:R-:W-:Y:S02]  /*0170*/  IADD3.X R5, PT, PT, RZ, R11, RZ, P0, !PT ;  /* 0x0000000bff057210 */ /* 0x000fe400007fe4ff */
[----:B------:R-:W-:-:S03]  /*0180*/  ISETP.GE.AND P0, PT, R17, R8, PT ;  /* 0x000000081100720c */ /* 0x000fc60003f06270 */
[----:B------:R0:W-:Y:S10]  /*0190*/  CCTL.E.PF2 [R4] ;  /* 0x000000000400798f */ /* 0x0001f40000800100 */
[----:B0-----:R-:W-:Y:S05]  /*01a0*/  @!P0 BRA `(.L_x_131) ;  /* 0xfffffffc00e88947 */ /* 0x001fea000383ffff */
[----:B------:R-:W-:Y:S05]  /*01b0*/  BSYNC.RECONVERGENT B1 ;  /* 0x0000000000017941 */ /* 0x000fea0003800200 */
.L_x_130:
[----:B------:R-:W-:Y:S02]  /*01c0*/  IADD3 R4, P0, PT, R12, R9, RZ ;  /* 0x000000090c047210 */ /* 0x000fe40007f1e0ff */
[----:B------:R-:W-:Y:S02]  /*01d0*/  IADD3 R9, PT, PT, R9, 0x4000, RZ ;  /* 0x0000400009097810 */ /* 0x000fe40007ffe0ff */
[----:B------:R-:W-:Y:S02]  /*01e0*/  IADD3.X R5, PT, PT, RZ, R13, RZ, P0, !PT ;  /* 0x0000000dff057210 */ /* 0x000fe400007fe4ff */
[----:B------:R-:W-:-:S03]  /*01f0*/  ISETP.GE.AND P0, PT, R9, R8, PT ;  /* 0x000000080900720c */ /* 0x000fc60003f06270 */
[----:B------:R0:W-:Y:S10]  /*0200*/  CCTL.E.PF2 [R4] ;  /* 0x000000000400798f */ /* 0x0001f40000800100 */
[----:B0-----:R-:W-:Y:S05]  /*0210*/  @!P0 BRA `(.L_x_130) ;  /* 0xfffffffc00e88947 */ /* 0x001fea000383ffff */
.L_x_129:
[----:B------:R-:W-:Y:S05]  /*0220*/  BSYNC.RECONVERGENT B0 ;  /* 0x0000000000007941 */ /* 0x000fea0003800200 */
.L_x_128:
[----:B------:R-:W-:Y:S01]  /*0230*/  ISETP.GT.AND P0, PT, R6, R7, PT ;  /* 0x000000070600720c */ /* 0x000fe20003f04270 */
[----:B------:R-:W0:-:S12]  /*0240*/  LDCU.64 UR4, c[0x0][0x358] ;  /* 0x00006b00ff0477ac */ /* 0x000e180008000a00 */
[----:B------:R-:W-:Y:S05]  /*0250*/  @P0 BRA `(.L_x_132) ;  /* 0x0000000c00a80947 */ /* 0x000fea0003800000 */
[----:B------:R-:W-:-:S13]  /*0260*/  ISETP.GE.AND P0, PT, R3, 0x1, PT ;  /* 0x000000010300780c */ /* 0x000fda0003f06270 */
[----:B0-----:R-:W-:Y:S05]  /*0270*/  @!P0 EXIT ;  /* 0x000000000000894d */ /* 0x001fea0003800000 */
[----:B------:R-:W-:-:S07]  /*0280*/  HFMA2 R3, -RZ, RZ, 0, 0 ;  /* 0x00000000ff037431 */ /* 0x000fce00000001ff */
.L_x_142:
[----:B0-----:R-:W-:-:S05]  /*0290*/  LEA R5, R3, R0, 0x7 ;  /* 0x0000000003057211 */ /* 0x001fca00078e38ff */
        /* <DEDUP_REMOVED lines=17> */
[----:B------:R-:W-:Y:S01]  /*03b0*/  HFMA2 R24, -RZ, RZ, 0, 0 ;  /* 0x00000000ff187431 */ /* 0x000fe200000001ff */
[----:B------:R-:W-:Y:S02]  /*03c0*/  LOP3.LUT R7, R4, 0xfffffff0, RZ, 0xc0, !PT ;  /* 0xfffffff004077812 */ /* 0x000fe400078ec0ff */
[----:B------:R-:W-:-:S07]  /*03d0*/  MOV R22, RZ ;  /* 0x000000ff00167202 */ /* 0x000fce0000000f00 */
.L_x_137:
[----:B------:R-:W0:Y:S08]  /*03e0*/  LDC.64 R8, c[0x0][0x398] ;  /* 0x0000e600ff087b82 */ /* 0x000e300000000a00 */
[----:B------:R-:W1:Y:S08]  /*03f0*/  LDC.64 R18, c[0x0][0x390] ;  /* 0x0000e400ff127b82 */ /* 0x000e700000000a00 */
[----:B------:R-:W2:Y:S01]  /*0400*/  LDC.64 R16, c[0x0][0x3a0] ;  /* 0x0000e800ff107b82 */ /* 0x000ea20000000a00 */
[----:B0-----:R-:W-:-:S05]  /*0410*/  IMAD.WIDE R8, R2, 0x4, R8 ;  /* 0x0000000402087825 */ /* 0x001fca00078e0208 */
[----:B------:R-:W1:Y:S04]  /*0420*/  LDG.E R27, desc[UR4][R8.64] ;  /* 0x00000004081b7981 */ /* 0x000e68000c1e1900 */
[----:B------:R-:W3:Y:S04]  /*0430*/  LDG.E R23, desc[UR4][R8.64+0x4] ;  /* 0x0000040408177981 */ /* 0x000ee8000c1e1900 */
[----:B------:R-:W4:Y:S01]  /*0440*/  LDG.E R21, desc[UR4][R8.64+0x8] ;  /* 0x0000080408157981 */ /* 0x000f22000c1e1900 */
[----:B--2---:R-:W-:-:S05]  /*0450*/  IMAD.WIDE R16, R2, 0x4, R16 ;  /* 0x0000000402107825 */ /* 0x004fca00078e0210 */
[----:B------:R-:W2:Y:S04]  /*0460*/  LDG.E R25, desc[UR4][R16.64] ;  /* 0x0000000410197981 */ /* 0x000ea8000c1e1900 */
[----:B------:R-:W5:Y:S04]  /*0470*/  LDG.E R28, desc[UR4][R16.64+0x4] ;  /* 0x00000404101c7981 */ /* 0x000f68000c1e1900 */
[----:B------:R-:W5:Y:S01]  /*0480*/  LDG.E R29, desc[UR4][R16.64+0x8] ;  /* 0x00000804101d7981 */ /* 0x000f62000c1e1900 */
[----:B-1----:R-:W-:-:S06]  /*0490*/  IMAD.WIDE R26, R27, 0x4, R18 ;  /* 0x000000041b1a7825 */ /* 0x002fcc00078e0212 */
[----:B------:R-:W2:Y:S01]  /*04a0*/  LDG.E R26, desc[UR4][R26.64] ;  /* 0x000000041a1a7981 */ /* 0x000ea2000c1e1900 */
[----:B----4-:R-:W-:-:S06]  /*04b0*/  IMAD.WIDE R20, R21, 0x4, R18 ;  /* 0x0000000415147825 */ /* 0x010fcc00078e0212 */
[----:B------:R-:W4:Y:S04]  /*04c0*/  LDG.E R20, desc[UR4][R20.64] ;  /* 0x0000000414147981 */ /* 0x000f28000c1e1900 */
[----:B------:R-:W5:Y:S04]  /*04d0*/  LDG.E R27, desc[UR4][R8.64+0xc] ;  /* 0x00000c04081b7981 */ /* 0x000f68000c1e1900 */
[----:B------:R-:W4:Y:S01]  /*04e0*/  LDG.E R21, desc[UR4][R8.64+0x14] ;  /* 0x0000140408157981 */ /* 0x000f22000c1e1900 */
[----:B--2---:R-:W-:Y:S01]  /*04f0*/  FFMA R25, R25, R26, R22 ;  /* 0x0000001a19197223 */ /* 0x004fe20000000016 */
[----:B---3--:R-:W-:-:S06]  /*0500*/  IMAD.WIDE R22, R23, 0x4, R18 ;  /* 0x0000000417167825 */ /* 0x008fcc00078e0212 */
[----:B------:R-:W2:Y:S01]  /*0510*/  LDG.E R22, desc[UR4][R22.64] ;  /* 0x0000000416167981 */ /* 0x000ea2000c1e1900 */
[----:B-----5:R-:W-:-:S06]  /*0520*/  IMAD.WIDE R26, R27, 0x4, R18 ;  /* 0x000000041b1a7825 */ /* 0x020fcc00078e0212 */
[----:B------:R-:W3:Y:S04]  /*0530*/  LDG.E R26, desc[UR4][R26.64] ;  /* 0x000000041a1a7981 */ /* 0x000ee8000c1e1900 */
[----:B------:R-:W5:Y:S01]  /*0540*/  LDG.E R27, desc[UR4][R8.64+0x18] ;  /* 0x00001804081b7981 */ /* 0x000f62000c1e1900 */
[----:B--2---:R-:W-:-:S03]  /*0550*/  FFMA R25, R28, R22, R25 ;  /* 0x000000161c197223 */ /* 0x004fc60000000019 */
[----:B------:R-:W3:Y:S01]  /*0560*/  LDG.E R28, desc[UR4][R16.64+0xc] ;  /* 0x00000c04101c7981 */ /* 0x000ee2000c1e1900 */
[----:B----4-:R-:W-:-:S03]  /*0570*/  FFMA R25, R29, R20, R25 ;  /* 0x000000141d197223 */ /* 0x010fc60000000019 */
[----:B------:R-:W2:Y:S01]  /*0580*/  LDG.E R29, desc[UR4][R8.64+0x10] ;  /* 0x00001004081d7981 */ /* 0x000ea2000c1e1900 */
[----:B------:R-:W-:-:S06]  /*0590*/  IMAD.WIDE R20, R21, 0x4, R18 ;  /* 0x0000000415147825 */ /* 0x000fcc00078e0212 */
[----:B------:R-:W4:Y:S01]  /*05a0*/  LDG.E R20, desc[UR4][R20.64] ;  /* 0x0000000414147981 */ /* 0x000f22000c1e1900 */
[----:B--2---:R-:W-:-:S04]  /*05b0*/  IMAD.WIDE R22, R29, 0x4, R18 ;  /* 0x000000041d167825 */ /* 0x004fc800078e0212 */
[----:B---3--:R-:W-:Y:S01]  /*05c0*/  FFMA R25, R28, R26, R25 ;  /* 0x0000001a1c197223 */ /* 0x008fe20000000019 */
[----:B------:R-:W4:Y:S04]  /*05d0*/  LDG.E R29, desc[UR4][R16.64+0x14] ;  /* 0x00001404101d7981 */ /* 0x000f28000c1e1900 */
[----:B------:R-:W2:Y:S04]  /*05e0*/  LDG.E R22, desc[UR4][R22.64] ;  /* 0x0000000416167981 */ /* 0x000ea8000c1e1900 */
[----:B------:R-:W2:Y:S01]  /*05f0*/  LDG.E R28, desc[UR4][R16.64+0x10] ;  /* 0x00001004101c7981 */ /* 0x000ea2000c1e1900 */
[----:B-----5:R-:W-:-:S03]  /*0600*/  IMAD.WIDE R26, R27, 0x4, R18 ;  /* 0x000000041b1a7825 */ /* 0x020fc600078e0212 */
[----:B------:R-:W3:Y:S04]  /*0610*/  LDG.E R23, desc[UR4][R8.64+0x20] ;  /* 0x0000200408177981 */ /* 0x000ee8000c1e1900 */
[----:B------:R-:W5:Y:S04]  /*0620*/  LDG.E R26, desc[UR4][R26.64] ;  /* 0x000000041a1a7981 */ /* 0x000f68000c1e1900 */
[----:B------:R-:W5:Y:S01]  /*0630*/  LDG.E R27, desc[UR4][R8.64+0x24] ;  /* 0x00002404081b7981 */ /* 0x000f62000c1e1900 */
[----:B--2---:R-:W-:-:S03]  /*0640*/  FFMA R25, R28, R22, R25 ;  /* 0x000000161c197223 */ /* 0x004fc60000000019 */
[----:B------:R-:W5:Y:S01]  /*0650*/  LDG.E R28, desc[UR4][R16.64+0x18] ;  /* 0x00001804101c7981 */ /* 0x000f62000c1e1900 */
[----:B----4-:R-:W-:-:S03]  /*0660*/  FFMA R25, R29, R20, R25 ;  /* 0x000000141d197223 */ /* 0x010fc60000000019 */
[----:B------:R-:W2:Y:S01]  /*0670*/  LDG.E R29, desc[UR4][R8.64+0x1c] ;  /* 0x00001c04081d7981 */ /* 0x000ea2000c1e1900 */
[----:B---3--:R-:W-:-:S06]  /*0680*/  IMAD.WIDE R22, R23, 0x4, R18 ;  /* 0x0000000417167825 */ /* 0x008fcc00078e0212 */
[----:B------:R-:W3:Y:S04]  /*0690*/  LDG.E R22, desc[UR4][R22.64] ;  /* 0x0000000416167981 */ /* 0x000ee8000c1e1900 */
[----:B------:R-:W4:Y:S01]  /*06a0*/  LDG.E R23, desc[UR4][R8.64+0x2c] ;  /* 0x00002c0408177981 */ /* 0x000f22000c1e1900 */
[----:B--2---:R-:W-:-:S04]  /*06b0*/  IMAD.WIDE R20, R29, 0x4, R18 ;  /* 0x000000041d147825 */ /* 0x004fc800078e0212 */
[----:B-----5:R-:W-:Y:S01]  /*06c0*/  FFMA R25, R28, R26, R25 ;  /* 0x0000001a1c197223 */ /* 0x020fe20000000019 */
[----:B------:R-:W3:Y:S04]  /*06d0*/  LDG.E R29, desc[UR4][R16.64+0x20] ;  /* 0x00002004101d7981 */ /* 0x000ee8000c1e1900 */
[----:B------:R-:W2:Y:S04]  /*06e0*/  LDG.E R20, desc[UR4][R20.64] ;  /* 0x0000000414147981 */ /* 0x000ea8000c1e1900 */
[----:B------:R-:W2:Y:S01]  /*06f0*/  LDG.E R28, desc[UR4][R16.64+0x1c] ;  /* 0x00001c04101c7981 */ /* 0x000ea2000c1e1900 */
[----:B------:R-:W-:-:S06]  /*0700*/  IMAD.WIDE R26, R27, 0x4, R18 ;  /* 0x000000041b1a7825 */ /* 0x000fcc00078e0212 */
[----:B------:R-:W5:Y:S04]  /*0710*/  LDG.E R26, desc[UR4][R26.64] ;  /* 0x000000041a1a7981 */ /* 0x000f68000c1e1900 */
[----:B------:R-:W5:Y:S01]  /*0720*/  LDG.E R27, desc[UR4][R8.64+0x30] ;  /* 0x00003004081b7981 */ /* 0x000f62000c1e1900 */
[----:B--2---:R-:W-:-:S03]  /*0730*/  FFMA R25, R28, R20, R25 ;  /* 0x000000141c197223 */ /* 0x004fc60000000019 */
[----:B------:R-:W5:Y:S01]  /*0740*/  LDG.E R28, desc[UR4][R16.64+0x24] ;  /* 0x00002404101c7981 */ /* 0x000f62000c1e1900 */
[----:B---3--:R-:W-:-:S03]  /*0750*/  FFMA R25, R29, R22, R25 ;  /* 0x000000161d197223 */ /* 0x008fc60000000019 */
[----:B------:R-:W2:Y:S01]  /*0760*/  LDG.E R29, desc[UR4][R8.64+0x28] ;  /* 0x00002804081d7981 */ /* 0x000ea2000c1e1900 */
[----:B----4-:R-:W-:-:S06]  /*0770*/  IMAD.WIDE R22, R23, 0x4, R18 ;  /* 0x0000000417167825 */ /* 0x010fcc00078e0212 */
[----:B------:R-:W3:Y:S04]  /*0780*/  LDG.E R22, desc[UR4][R22.64] ;  /* 0x0000000416167981 */ /* 0x000ee8000c1e1900 */
[----:B------:R-:W4:Y:S01]  /*0790*/  LDG.E R23, desc[UR4][R8.64+0x34] ;  /* 0x0000340408177981 */ /* 0x000f22000c1e1900 */
[----:B--2---:R-:W-:-:S04]  /*07a0*/  IMAD.WIDE R20, R29, 0x4, R18 ;  /* 0x000000041d147825 */ /* 0x004fc800078e0212 */
[----:B-----5:R-:W-:Y:S01]  /*07b0*/  FFMA R25, R28, R26, R25 ;  /* 0x0000001a1c197223 */ /* 0x020fe20000000019 */
[----:B------:R-:W3:Y:S04]  /*07c0*/  LDG.E R29, desc[UR4][R16.64+0x2c] ;  /* 0x00002c04101d7981 */ /* 0x000ee8000c1e1900 */
[----:B------:R-:W2:Y:S04]  /*07d0*/  LDG.E R20, desc[UR4][R20.64] ;  /* 0x0000000414147981 */ /* 0x000ea8000c1e1900 */
[----:B------:R-:W2:Y:S01]  /*07e0*/  LDG.E R28, desc[UR4][R16.64+0x28] ;  /* 0x00002804101c7981 */ /* 0x000ea2000c1e1900 */
[----:B------:R-:W-:-:S03]  /*07f0*/  IMAD.WIDE R26, R27, 0x4, R18 ;  /* 0x000000041b1a7825 */ /* 0x000fc600078e0212 */
[----:B------:R-:W5:Y:S04]  /*0800*/  LDG.E R21, desc[UR4][R8.64+0x38] ;  /* 0x0000380408157981 */ /* 0x000f68000c1e1900 */
[----:B------:R-:W5:Y:S01]  /*0810*/  LDG.E R26, desc[UR4][R26.64] ;  /* 0x000000041a1a7981 */ /* 0x000f62000c1e1900 */
[----:B--2---:R-:W-:-:S03]  /*0820*/  FFMA R28, R28, R20, R25 ;  /* 0x000000141c1c7223 */ /* 0x004fc60000000019 */
[----:B------:R-:W2:Y:S01]  /*0830*/  LDG.E R25, desc[UR4][R8.64+0x3c] ;  /* 0x00003c0408197981 */ /* 0x000ea2000c1e1900 */
[----:B---3--:R-:W-:-:S03]  /*0840*/  FFMA R28, R29, R22, R28 ;  /* 0x000000161d1c7223 */ /* 0x008fc6000000001c */
[----:B------:R-:W3:Y:S01]  /*0850*/  LDG.E R29, desc[UR4][R16.64+0x30] ;  /* 0x00003004101d7981 */ /* 0x000ee2000c1e1900 */
[----:B----4-:R-:W-:-:S04]  /*0860*/  IMAD.WIDE R22, R23, 0x4, R18 ;  /* 0x0000000417167825 */ /* 0x010fc800078e0212 */
[--C-:B-----5:R-:W-:Y:S02]  /*0870*/  IMAD.WIDE R20, R21, 0x4, R18.reuse ;  /* 0x0000000415147825 */ /* 0x120fe400078e0212 */
[----:B------:R-:W4:Y:S04]  /*0880*/  LDG.E R22, desc[UR4][R22.64] ;  /* 0x0000000416167981 */ /* 0x000f28000c1e1900 */
[----:B------:R-:W5:Y:S01]  /*0890*/  LDG.E R20, desc[UR4][R20.64] ;  /* 0x0000000414147981 */ /* 0x000f62000c1e1900 */
[----:B--2---:R-:W-:-:S03]  /*08a0*/  IMAD.WIDE R18, R25, 0x4, R18 ;  /* 0x0000000419127825 */ /* 0x004fc600078e0212 */
[----:B------:R-:W5:Y:S01]  /*08b0*/  LDG.E R25, desc[UR4][R16.64+0x38] ;  /* 0x0000380410197981 */ /* 0x000f62000c1e1900 */
[----:B---3--:R-:W-:-:S03]  /*08c0*/  FFMA R28, R29, R26, R28 ;  /* 0x0000001a1d1c7223 */ /* 0x008fc6000000001c */
[----:B------:R-:W4:Y:S04]  /*08d0*/  LDG.E R29, desc[UR4][R16.64+0x34] ;  /* 0x00003404101d7981 */ /* 0x000f28000c1e1900 */
[----:B------:R-:W2:Y:S04]  /*08e0*/  LDG.E R26, desc[UR4][R16.64+0x3c] ;  /* 0x00003c04101a7981 */ /* 0x000ea8000c1e1900 */
[----:B------:R-:W2:Y:S01]  /*08f0*/  LDG.E R18, desc[UR4][R18.64] ;  /* 0x0000000412127981 */ /* 0x000ea2000c1e1900 */
[----:B------:R-:W-:-:S04]  /*0900*/  IADD3 R24, PT, PT, R24, 0x10, RZ ;  /* 0x0000001018187810 */ /* 0x000fc80007ffe0ff */
[----:B------:R-:W-:Y:S02]  /*0910*/  ISETP.NE.AND P0, PT, R24, R7, PT ;  /* 0x000000071800720c */ /* 0x000fe40003f05270 */
[----:B------:R-:W-:Y:S01]  /*0920*/  IADD3 R2, PT, PT, R2, 0x10, RZ ;  /* 0x0000001002027810 */ /* 0x000fe20007ffe0ff */
[----:B----4-:R-:W-:-:S04]  /*0930*/  FFMA R28, R29, R22, R28 ;  /* 0x000000161d1c7223 */ /* 0x010fc8000000001c */
[----:B-----5:R-:W-:-:S04]  /*0940*/  FFMA R25, R25, R20, R28 ;  /* 0x0000001419197223 */ /* 0x020fc8000000001c */
[----:B--2---:R-:W-:Y:S02]  /*0950*/  FFMA R22, R26, R18, R25 ;  /* 0x000000121a167223 */ /* 0x004fe40000000019 */
[----:B------:R-:W-:Y:S05]  /*0960*/  @P0 BRA `(.L_x_137) ;  /* 0xfffffff8009c0947 */ /* 0x000fea000383ffff */
.L_x_136:
[----:B------:R-:W-:Y:S05]  /*0970*/  BSYNC.RECONVERGENT B1 ;  /* 0x0000000000017941 */ /* 0x000fea0003800200 */
.L_x_135:
        /* <DEDUP_REMOVED lines=17> */
[----:B-1----:R-:W-:-:S06]  /*0a90*/  IMAD.WIDE R16, R17, 0x4, R8 ;  /* 0x0000000411107825 */ /* 0x002fcc00078e0208 */
[----:B------:R-:W5:Y:S01]  /*0aa0*/  LDG.E R16, desc[UR4][R16.64] ;  /* 0x0000000410107981 */ /* 0x000f62000c1e1900 */
[----:B---3--:R-:W-:-:S06]  /*0ab0*/  IMAD.WIDE R26, R27, 0x4, R8 ;  /* 0x000000041b1a7825 */ /* 0x008fcc00078e0208 */
[----:B------:R-:W3:Y:S04]  /*0ac0*/  LDG.E R26, desc[UR4][R26.64] ;  /* 0x000000041a1a7981 */ /* 0x000ee8000c1e1900 */
[----:B------:R-:W3:Y:S04]  /*0ad0*/  LDG.E R17, desc[UR4][R18.64+0x14] ;  /* 0x0000140412117981 */ /* 0x000ee8000c1e1900 */
[----:B------:R-:W3:Y:S01]  /*0ae0*/  LDG.E R27, desc[UR4][R18.64+0x18] ;  /* 0x00001804121b7981 */ /* 0x000ee2000c1e1900 */
[----:B-----5:R-:W-:Y:S01]  /*0af0*/  FFMA R22, R21, R16, R22 ;  /* 0x0000001015167223 */ /* 0x020fe20000000016 */
[----:B----4-:R-:W-:-:S02]  /*0b00*/  IMAD.WIDE R20, R25, 0x4, R8 ;  /* 0x0000000419147825 */ /* 0x010fc400078e0208 */
[----:B------:R-:W4:Y:S04]  /*0b10*/  LDG.E R16, desc[UR4][R18.64+0x10] ;  /* 0x0000100412107981 */ /* 0x000f28000c1e1900 */
[----:B------:R-:W5:Y:S01]  /*0b20*/  LDG.E R20, desc[UR4][R20.64] ;  /* 0x0000000414147981 */ /* 0x000f62000c1e1900 */
[----:B--2---:R-:W-:-:S04]  /*0b30*/  IMAD.WIDE R24, R24, 0x4, R8 ;  /* 0x0000000418187825 */ /* 0x004fc800078e0208 */
[----:B---3--:R-:W-:Y:S02]  /*0b40*/  FFMA R28, R29, R26, R22 ;  /* 0x0000001a1d1c7223 */ /* 0x008fe40000000016 */
[----:B------:R-:W2:Y:S04]  /*0b50*/  LDG.E R22, desc[UR4][R6.64+0xc] ;  /* 0x00000c0406167981 */ /* 0x000ea8000c1e1900 */
[----:B------:R-:W2:Y:S04]  /*0b60*/  LDG.E R25, desc[UR4][R24.64] ;  /* 0x0000000418197981 */ /* 0x000ea8000c1e1900 */
[----:B------:R-:W5:Y:S04]  /*0b70*/  LDG.E R21, desc[UR4][R6.64+0x8] ;  /* 0x0000080406157981 */ /* 0x000f68000c1e1900 */
[----:B------:R-:W3:Y:S04]  /*0b80*/  LDG.E R29, desc[UR4][R18.64+0x1c] ;  /* 0x00001c04121d7981 */ /* 0x000ee8000c1e1900 */
[----:B------:R-:W3:Y:S04]  /*0b90*/  LDG.E R26, desc[UR4][R6.64+0x10] ;  /* 0x00001004061a7981 */ /* 0x000ee8000c1e1900 */
[----:B------:R-:W3:Y:S04]  /*0ba0*/  LDG.E R18, desc[UR4][R6.64+0x18] ;  /* 0x0000180406127981 */ /* 0x000ee8000c1e1900 */
[----:B------:R-:W3:Y:S01]  /*0bb0*/  LDG.E R19, desc[UR4][R6.64+0x1c] ;  /* 0x00001c0406137981 */ /* 0x000ee2000c1e1900 */
[----:B-----5:R-:W-:Y:S01]  /*0bc0*/  FFMA R28, R21, R20, R28 ;  /* 0x00000014151c7223 */ /* 0x020fe2000000001c */
[----:B----4-:R-:W-:-:S04]  /*0bd0*/  IMAD.WIDE R20, R16, 0x4, R8 ;  /* 0x0000000410147825 */ /* 0x010fc800078e0208 */
[----:B------:R-:W-:-:S04]  /*0be0*/  IMAD.WIDE R16, R17, 0x4, R8 ;  /* 0x0000000411107825 */ /* 0x000fc800078e0208 */
[----:B--2---:R-:W-:Y:S01]  /*0bf0*/  FFMA R22, R22, R25, R28 ;  /* 0x0000001916167223 */ /* 0x004fe2000000001c */
[----:B------:R-:W2:Y:S01]  /*0c00*/  LDG.E R21, desc[UR4][R20.64] ;  /* 0x0000000414157981 */ /* 0x000ea2000c1e1900 */
[----:B------:R-:W-:-:S03]  /*0c10*/  IMAD.WIDE R24, R27, 0x4, R8 ;  /* 0x000000041b187825 */ /* 0x000fc600078e0208 */
[----:B------:R-:W4:Y:S01]  /*0c20*/  LDG.E R16, desc[UR4][R16.64] ;  /* 0x0000000410107981 */ /* 0x000f22000c1e1900 */
[----:B---3--:R-:W-:-:S03]  /*0c30*/  IMAD.WIDE R8, R29, 0x4, R8 ;  /* 0x000000041d087825 */ /* 0x008fc600078e0208 */
[----:B------:R-:W4:Y:S04]  /*0c40*/  LDG.E R27, desc[UR4][R6.64+0x14] ;  /* 0x00001404061b7981 */ /* 0x000f28000c1e1900 */
[----:B------:R-:W3:Y:S04]  /*0c50*/  LDG.E R24, desc[UR4][R24.64] ;  /* 0x0000000418187981 */ /* 0x000ee8000c1e1900 */
[----:B------:R-:W5:Y:S01]  /*0c60*/  LDG.E R8, desc[UR4][R8.64] ;  /* 0x0000000408087981 */ /* 0x000f62000c1e1900 */
[----:B------:R-:W-:Y:S01]  /*0c70*/  IADD3 R2, PT, PT, R2, 0x8, RZ ;  /* 0x0000000802027810 */ /* 0x000fe20007ffe0ff */
[----:B--2---:R-:W-:-:S04]  /*0c80*/  FFMA R22, R26, R21, R22 ;  /* 0x000000151a167223 */ /* 0x004fc80000000016 */
[----:B----4-:R-:W-:-:S04]  /*0c90*/  FFMA R27, R27, R16, R22 ;  /* 0x000000101b1b7223 */ /* 0x010fc80000000016 */
[----:B---3--:R-:W-:-:S04]  /*0ca0*/  FFMA R18, R18, R24, R27 ;  /* 0x0000001812127223 */ /* 0x008fc8000000001b */
[----:B-----5:R-:W-:-:S07]  /*0cb0*/  FFMA R22, R19, R8, R18 ;  /* 0x0000000813167223 */ /* 0x020fce0000000012 */
.L_x_139:
[----:B------:R-:W-:Y:S05]  /*0cc0*/  BSYNC.RECONVERGENT B1 ;  /* 0x0000000000017941 */ /* 0x000fea0003800200 */
.L_x_138:
        /* <DEDUP_REMOVED lines=32> */
.L_x_141:
[----:B------:R-:W-:Y:S05]  /*0ed0*/  BSYNC.RECONVERGENT B1 ;  /* 0x0000000000017941 */ /* 0x000fea0003800200 */
.L_x_140:
        /* <DEDUP_REMOVED lines=24> */
.L_x_134:
[----:B------:R-:W-:Y:S05]  /*1060*/  BSYNC.RECONVERGENT B0 ;  /* 0x0000000000007941 */ /* 0x000fea0003800200 */
.L_x_133:
        /* <DEDUP_REMOVED lines=9> */
.L_x_132:
[----:B------:R-:W-:-:S13]  /*1100*/  ISETP.GE.AND P0, PT, R3, 0x1, PT ;  /* 0x000000010300780c */ /* 0x000fda0003f06270 */
[----:B0-----:R-:W-:Y:S05]  /*1110*/  @!P0 EXIT ;  /* 0x000000000000894d */ /* 0x001fea0003800000 */
[----:B------:R-:W-:-:S07]  /*1120*/  HFMA2 R3, -RZ, RZ, 0, 0 ;  /* 0x00000000ff037431 */ /* 0x000fce00000001ff */
.L_x_154:
        /* <DEDUP_REMOVED lines=27> */
.L_x_149:
        /* <DEDUP_REMOVED lines=9> */
[----:B------:R-:W5:Y:S01]  /*1370*/  LDG.E R29, desc[UR4][R16.64+0x8] ;  /* 0x00000804101d7981 */ /* 0x000f62000c1e1900 */
[----:B-1----:R-:W-:-:S06]  /*1380*/  IMAD.WIDE R26, R27, 0x4, R18 ;  /* 0x000000041b1a7825 */ /* 0x002fcc00078e0212 */
[----:B------:R-:W2:Y:S01]  /*1390*/  LDG.E R26, desc[UR4][R26.64] ;  /* 0x000000041a1a7981 */ /* 0x000ea2000c1e1900 */
[----:B---3--:R-:W-:-:S06]  /*13a0*/  IMAD.WIDE R22, R23, 0x4, R18 ;  /* 0x0000000417167825 */ /* 0x008fcc00078e0212 */
[----:B------:R-:W3:Y:S04]  /*13b0*/  LDG.E R22, desc[UR4][R22.64] ;  /* 0x0000000416167981 */ /* 0x000ee8000c1e1900 */
[----:B------:R-:W5:Y:S01]  /*13c0*/  LDG.E R27, desc[UR4][R8.64+0xc] ;  /* 0x00000c04081b7981 */ /* 0x000f62000c1e1900 */
[----:B--2---:R-:W-:Y:S01]  /*13d0*/  FFMA R28, R21, R26, R28 ;  /* 0x0000001a151c7223 */ /* 0x004fe2000000001c */
[--C-:B----4-:R-:W-:Y:S02]  /*13e0*/  IMAD.WIDE R20, R25, 0x4, R18.reuse ;  /* 0x0000000419147825 */ /* 0x110fe400078e0212 */
[----:B------:R-:W3:Y:S04]  /*13f0*/  LDG.E R25, desc[UR4][R16.64+0x4] ;  /* 0x0000040410197981 */ /* 0x000ee8000c1e1900 */
[----:B------:R-:W2:Y:S01]  /*1400*/  LDG.E R20, desc[UR4][R20.64] ;  /* 0x0000000414147981 */ /* 0x000ea2000c1e1900 */
[----:B-----5:R-:W-:-:S03]  /*1410*/  IMAD.WIDE R26, R27, 0x4, R18 ;  /* 0x000000041b1a7825 */ /* 0x020fc600078e0212 */
[----:B------:R-:W4:Y:S04]  /*1420*/  LDG.E R21, desc[UR4][R8.64+0x14] ;  /* 0x0000140408157981 */ /* 0x000f28000c1e1900 */
[----:B------:R-:W5:Y:S04]  /*1430*/  LDG.E R26, desc[UR4][R26.64] ;  /* 0x000000041a1a7981 */ /* 0x000f68000c1e1900 */
[----:B------:R-:W5:Y:S01]  /*1440*/  LDG.E R27, desc[UR4][R8.64+0x18] ;  /* 0x00001804081b7981 */ /* 0x000f62000c1e1900 */
[----:B---3--:R-:W-:-:S03]  /*1450*/  FFMA R25, R25, R22, R28 ;  /* 0x0000001619197223 */ /* 0x008fc6000000001c */
[----:B------:R-:W5:Y:S01]  /*1460*/  LDG.E R28, desc[UR4][R16.64+0xc] ;  /* 0x00000c04101c7981 */ /* 0x000f62000c1e1900 */
[----:B--2---:R-:W-:-:S03]  /*1470*/  FFMA R25, R29, R20, R25 ;  /* 0x000000141d197223 */ /* 0x004fc60000000019 */
[----:B------:R-:W2:Y:S01]  /*1480*/  LDG.E R29, desc[UR4][R8.64+0x10] ;  /* 0x00001004081d7981 */ /* 0x000ea2000c1e1900 */
[----:B----4-:R-:W-:-:S06]  /*1490*/  IMAD.WIDE R20, R21, 0x4, R18 ;  /* 0x0000000415147825 */ /* 0x010fcc00078e0212 */
[----:B------:R-:W3:Y:S01]  /*14a0*/  LDG.E R20, desc[UR4][R20.64] ;  /* 0x0000000414147981 */ /* 0x000ee2000c1e1900 */
[----:B--2---:R-:W-:-:S04]  /*14b0*/  IMAD.WIDE R22, R29, 0x4, R18 ;  /* 0x000000041d167825 */ /* 0x004fc800078e0212 */
[----:B-----5:R-:W-:Y:S01]  /*14c0*/  FFMA R25, R28, R26, R25 ;  /* 0x0000001a1c197223 */ /* 0x020fe20000000019 */
[----:B------:R-:W3:Y:S04]  /*14d0*/  LDG.E R29, desc[UR4][R16.64+0x14] ;  /* 0x00001404101d7981 */ /* 0x000ee8000c1e1900 */
[----:B------:R-:W2:Y:S04]  /*14e0*/  LDG.E R22, desc[UR4][R22.64] ;  /* 0x0000000416167981 */ /* 0x000ea8000c1e1900 */
[----:B------:R-:W2:Y:S01]  /*14f0*/  LDG.E R28, desc[UR4][R16.64+0x10] ;  /* 0x00001004101c7981 */ /* 0x000ea2000c1e1900 */
[----:B------:R-:W-:-:S03]  /*1500*/  IMAD.WIDE R26, R27, 0x4, R18 ;  /* 0x000000041b1a7825 */ /* 0x000fc600078e0212 */
[----:B------:R-:W4:Y:S04]  /*1510*/  LDG.E R23, desc[UR4][R8.64+0x20] ;  /* 0x0000200408177981 */ /* 0x000f28000c1e1900 */
        /* <DEDUP_REMOVED lines=45> */
[----:B------:R-:W2:Y:S01]  /*17f0*/  LDG.E R18, desc[UR4][R18.64] ;  /* 0x0000000412127981 */ /* 0x000ea2000c1e1900 */
[----:B------:R-:W-:-:S04]  /*1800*/  IADD3 R4, PT, PT, R4, 0x10, RZ ;  /* 0x0000001004047810 */ /* 0x000fc80007ffe0ff */
[----:B------:R-:W-:Y:S02]  /*1810*/  ISETP.NE.AND P2, PT, R4, RZ, PT ;  /* 0x000000ff0400720c */ /* 0x000fe40003f45270 */
[----:B------:R-:W-:Y:S01]  /*1820*/  IADD3 R6, PT, PT, R6, 0x10, RZ ;  /* 0x0000001006067810 */ /* 0x000fe20007ffe0ff */
[----:B----4-:R-:W-:-:S04]  /*1830*/  FFMA R28, R29, R22, R28 ;  /* 0x000000161d1c7223 */ /* 0x010fc8000000001c */
[----:B-----5:R-:W-:-:S04]  /*1840*/  FFMA R28, R25, R20, R28 ;  /* 0x00000014191c7223 */ /* 0x020fc8000000001c */
[----:B--2---:R-:W-:Y:S02]  /*1850*/  FFMA R28, R27, R18, R28 ;  /* 0x000000121b1c7223 */ /* 0x004fe4000000001c */
[----:B------:R-:W-:Y:S05]  /*1860*/  @P2 BRA `(.L_x_149) ;  /* 0xfffffff8009c2947 */ /* 0x000fea000383ffff */
.L_x_148:
[----:B------:R-:W-:Y:S05]  /*1870*/  BSYNC.RECONVERGENT B2 ;  /* 0x0000000000027941 */ /* 0x000fea0003800200 */
.L_x_147:
        /* <DEDUP_REMOVED lines=52> */
.L_x_151:
[----:B------:R-:W-:Y:S05]  /*1bc0*/  BSYNC.RECONVERGENT B2 ;  /* 0x0000000000027941 */ /* 0x000fea0003800200 */
.L_x_150:
        /* <DEDUP_REMOVED lines=32> */
.L_x_153:
[----:B------:R-:W-:Y:S05]  /*1dd0*/  BSYNC.RECONVERGENT B2 ;  /* 0x0000000000027941 */ /* 0x000fea0003800200 */
.L_x_152:
        /* <DEDUP_REMOVED lines=24> */
.L_x_146:
[----:B------:R-:W-:Y:S05]  /*1f60*/  BSYNC.RECONVERGENT B0 ;  /* 0x0000000000007941 */ /* 0x000fea0003800200 */
.L_x_145:
[----:B------:R-:W0:Y:S01]  /*1f70*/  LDCU UR6, c[0x0][0x388] ;  /* 0x00007100ff0677ac */ /* 0x000e220008000800 */
[----:B------:R-:W-:-:S04]  /*1f80*/  IMAD.WIDE R4, R5, 0x4, R14 ;  /* 0x0000000405047825 */ /* 0x000fc800078e020e */
[----:B0-----:R-:W-:-:S05]  /*1f90*/  FMUL R7, R28, UR6 ;  /* 0x000000061c077c20 */ /* 0x001fca0008400000 */
[----:B------:R0:W-:Y:S02]  /*1fa0*/  STG.E desc[UR4][R4.64], R7 ;  /* 0x0000000704007986 */ /* 0x0001e4000c101904 */
.L_x_144:
[----:B------:R-:W-:Y:S05]  /*1fb0*/  BSYNC.RECONVERGENT B1 ;  /* 0x0000000000017941 */ /* 0x000fea0003800200 */
.L_x_143:
[----:B------:R-:W-:Y:S05]  /*1fc0*/  @P0 BRA `(.L_x_154) ;  /* 0xfffffff000580947 */ /* 0x000fea000383ffff */
[----:B------:R-:W-:Y:S05]  /*1fd0*/  EXIT ;  /* 0x000000000000794d */ /* 0x000fea0003800000 */
.L_x_155:
        /* <DEDUP_REMOVED lines=10> */
.L_x_405:


//--------------------- .text._ZN3cub18CUB_300001_SM_10006detail8for_each13static_kernelINS2_12policy_hub_t12policy_500_tElN6thrust24THRUST_300001_SM_1000_NS8cuda_cub6__fill7functorINS7_6detail15normal_iteratorINS7_10device_ptrIfEEEEdEEEEvT0_T1_ --------------------------
	.section	.text._ZN3cub18CUB_300001_SM_10006detail8for_each13static_kernelINS2_12policy_hub_t12policy_500_tElN6thrust24THRUST_300001_SM_1000_NS8cuda_cub6__fill7functorINS7_6detail15normal_iteratorINS7_10device_ptrIfEEEEdEEEEvT0_T1_,"ax",@progbits
	.align	128
        .global         _ZN3cub18CUB_300001_SM_10006detail8for_each13static_kernelINS2_12policy_hub_t12policy_500_tElN6thrust24THRUST_300001_SM_1000_NS8cuda_cub6__fill7functorINS7_6detail15normal_iteratorINS7_10device_ptrIfEEEEdEEEEvT0_T1_
        .type           _ZN3cub18CUB_300001_SM_10006detail8for_each13static_kernelINS2_12policy_hub_t12policy_500_tElN6thrust24THRUST_300001_SM_1000_NS8cuda_cub6__fill7functorINS7_6detail15normal_iteratorINS7_10device_ptrIfEEEEdEEEEvT0_T1_,@function
        .size           _ZN3cub18CUB_300001_SM_10006detail8for_each13static_kernelINS2_12policy_hub_t12policy_500_tElN6thrust24THRUST_300001_SM_1000_NS8cuda_cub6__fill7functorINS7_6detail15normal_iteratorINS7_10device_ptrIfEEEEdEEEEvT0_T1_,(.L_x_406 - _ZN3cub18CUB_300001_SM_10006detail8for_each13static_kernelINS2_12policy_hub_t12policy_500_tElN6thrust24THRUST_300001_SM_1000_NS8cuda_cub6__fill7functorINS7_6detail15normal_iteratorINS7_10device_ptrIfEEEEdEEEEvT0_T1_)
        .other          _ZN3cub18CUB_300001_SM_10006detail8for_each13static_kernelINS2_12policy_hub_t12policy_500_tElN6thrust24THRUST_300001_SM_1000_NS8cuda_cub6__fill7functorINS7_6detail15normal_iteratorINS7_10device_ptrIfEEEEdEEEEvT0_T1_,@"STO_CUDA_ENTRY STV_DEFAULT"
_ZN3cub18CUB_300001_SM_10006detail8for_each13static_kernelINS2_12policy_hub_t12policy_500_tElN6thrust24THRUST_300001_SM_1000_NS8cuda_cub6__fill7functorINS7_6detail15normal_iteratorINS7_10device_ptrIfEEEEdEEEEvT0_T1_:
.text._ZN3cub18CUB_300001_SM_10006detail8for_each13static_kernelINS2_12policy_hub_t12policy_500_tElN6thrust24THRUST_300001_SM_1000_NS8cuda_cub6__fill7functorINS7_6detail15normal_iteratorINS7_10device_ptrIfEEEEdEEEEvT0_T1_:
[----:B------:R-:W-:Y:S08]  /*0000*/  LDC R1, c[0x0][0x37c] ;  /* 0x0000df00ff017b82 */ /* 0x000ff00000000800 */
[----:B------:R-:W0:Y:S01]  /*0010*/  S2UR UR4, SR_CTAID.X ;  /* 0x00000000000479c3 */ /* 0x000e220000002500 */
[----:B------:R-:W1:Y:S01]  /*0020*/  LDCU.64 UR6, c[0x0][0x380] ;  /* 0x00007000ff0677ac */ /* 0x000e620008000a00 */
[----:B------:R-:W2:Y:S01]  /*0030*/  LDCU.64 UR8, c[0x0][0x358] ;  /* 0x00006b00ff0877ac */ /* 0x000ea20008000a00 */
[----:B0-----:R-:W-:-:S04]  /*0040*/  UIMAD.WIDE.U32 UR4, UR4, 0x200, URZ ;  /* 0x00000200040478a5 */ /* 0x001fc8000f8e00ff */
[----:B-1----:R-:W-:-:S04]  /*0050*/  UIADD3 UR6, UP0, UPT, -UR4, UR6, URZ ;  /* 0x0000000604067290 */ /* 0x002fc8000ff1e1ff */
[----:B------:R-:W-:Y:S02]  /*0060*/  UIADD3.X UR7, UPT, UPT, ~UR5, UR7, URZ, UP0, !UPT ;  /* 0x0000000705077290 */ /* 0x000fe400087fe5ff */
[----:B------:R-:W-:-:S04]  /*0070*/  UISETP.GE.U32.AND UP0, UPT, UR6, 0x200, UPT ;  /* 0x000002000600788c */ /* 0x000fc8000bf06070 */
[----:B------:R-:W-:-:S09]  /*0080*/  UISETP.GE.AND.EX UP0, UPT, UR7, URZ, UPT, UP0 ;  /* 0x000000ff0700728c */ /* 0x000fd2000bf06300 */
[----:B--2---:R-:W-:Y:S05]  /*0090*/  BRA.U !UP0, `(.L_x_156) ;  /* 0x00000001082c7547 */ /* 0x004fea000b800000 */
[----:B------:R-:W0:Y:S01]  /*00a0*/  S2R R0, SR_TID.X ;  /* 0x0000000000007919 */ /* 0x000e220000002100 */
[----:B------:R-:W1:Y:S01]  /*00b0*/  LDCU.64 UR6, c[0x0][0x390] ;  /* 0x00007200ff0677ac */ /* 0x000e620008000a00 */
[----:B------:R-:W2:Y:S01]  /*00c0*/  LDCU.64 UR10, c[0x0][0x388] ;  /* 0x00007100ff0a77ac */ /* 0x000ea20008000a00 */
[----:B-1----:R-:W1:Y:S01]  /*00d0*/  F2F.F32.F64 R5, UR6 ;  /* 0x0000000600057d10 */ /* 0x002e620008301000 */
[----:B0-----:R-:W-:-:S05]  /*00e0*/  IADD3 R0, P0, PT, R0, UR4, RZ ;  /* 0x0000000400007c10 */ /* 0x001fca000ff1e0ff */
[----:B------:R-:W-:Y:S01]  /*00f0*/  IMAD.X R3, RZ, RZ, UR5, P0 ;  /* 0x00000005ff037e24 */ /* 0x000fe200080e06ff */
[----:B--2---:R-:W-:-:S04]  /*0100*/  LEA R2, P0, R0, UR10, 0x2 ;  /* 0x0000000a00027c11 */ /* 0x004fc8000f8010ff */
[----:B------:R-:W-:-:S05]  /*0110*/  LEA.HI.X R3, R0, UR11, R3, 0x2, P0 ;  /* 0x0000000b00037c11 */ /* 0x000fca00080f1403 */
[----:B-1----:R-:W-:Y:S04]  /*0120*/  STG.E desc[UR8][R2.64], R5 ;  /* 0x0000000502007986 */ /* 0x002fe8000c101908 */
[----:B------:R-:W-:Y:S01]  /*0130*/  STG.E desc[UR8][R2.64+0x400], R5 ;  /* 0x0004000502007986 */ /* 0x000fe2000c101908 */
[----:B------:R-:W-:Y:S05]  /*0140*/  EXIT ;  /* 0x000000000000794d */ /* 0x000fea0003800000 */
.L_x_156:
[----:B------:R-:W0:Y:S01]  /*0150*/  S2R R0, SR_TID.X ;  /* 0x0000000000007919 */ /* 0x000e220000002100 */
[----:B------:R-:W1:Y:S01]  /*0160*/  LDCU.64 UR10, c[0x0][0x390] ;  /* 0x00007200ff0a77ac */ /* 0x000e620008000a00 */
[----:B------:R-:W2:Y:S01]  /*0170*/  LDCU.64 UR12, c[0x0][0x388] ;  /* 0x00007100ff0c77ac */ /* 0x000ea20008000a00 */
[----:B------:R-:W-:-:S06]  /*0180*/  USHF.R.S32.HI UR7, URZ, 0x1f, UR6 ;  /* 0x0000001fff077899 */ /* 0x000fcc0008011406 */
[----:B------:R-:W-:Y:S02]  /*0190*/  IMAD.U32 R3, RZ, RZ, UR7 ;  /* 0x00000007ff037e24 */ /* 0x000fe4000f8e00ff */
[----:B------:R-:W-:Y:S01]  /*01a0*/  IMAD.U32 R4, RZ, RZ, UR7 ;  /* 0x00000007ff047e24 */ /* 0x000fe2000f8e00ff */
[----:B-1----:R-:W1:Y:S01]  /*01b0*/  F2F.F32.F64 R5, UR10 ;  /* 0x0000000a00057d10 */ /* 0x002e620008301000 */
[C---:B0-----:R-:W-:Y:S01]  /*01c0*/  VIADD R2, R0.reuse, 0x100 ;  /* 0x0000010000027836 */ /* 0x041fe20000000000 */
[C---:B------:R-:W-:Y:S02]  /*01d0*/  ISETP.LT.U32.AND P0, PT, R0.reuse, UR6, PT ;  /* 0x0000000600007c0c */ /* 0x040fe4000bf01070 */
[----:B------:R-:W-:Y:S02]  /*01e0*/  IADD3 R0, P2, PT, R0, UR4, RZ ;  /* 0x0000000400007c10 */ /* 0x000fe4000ff5e0ff */
[----:B------:R-:W-:Y:S02]  /*01f0*/  ISETP.LT.U32.AND P1, PT, R2, UR6, PT ;  /* 0x0000000602007c0c */ /* 0x000fe4000bf21070 */
[----:B------:R-:W-:Y:S01]  /*0200*/  ISETP.GT.AND.EX P0, PT, R3, RZ, PT, P0 ;  /* 0x000000ff0300720c */ /* 0x000fe20003f04300 */
[----:B------:R-:W-:Y:S01]  /*0210*/  IMAD.X R3, RZ, RZ, UR5, P2 ;  /* 0x00000005ff037e24 */ /* 0x000fe200090e06ff */
[----:B------:R-:W-:-:S02]  /*0220*/  ISETP.GT.AND.EX P1, PT, R4, RZ, PT, P1 ;  /* 0x000000ff0400720c */ /* 0x000fc40003f24310 */
[----:B--2---:R-:W-:-:S04]  /*0230*/  LEA R2, P2, R0, UR12, 0x2 ;  /* 0x0000000c00027c11 */ /* 0x004fc8000f8410ff */
[----:B------:R-:W-:-:S05]  /*0240*/  LEA.HI.X R3, R0, UR13, R3, 0x2, P2 ;  /* 0x0000000d00037c11 */ /* 0x000fca00090f1403 */
[----:B-1----:R0:W-:Y:S02]  /*0250*/  @P0 STG.E desc[UR8][R2.64], R5 ;  /* 0x0000000502000986 */ /* 0x0021e4000c101908 */
[----:B------:R-:W-:Y:S05]  /*0260*/  @!P1 EXIT ;  /* 0x000000000000994d */ /* 0x000fea0003800000 */
[----:B------:R-:W-:Y:S01]  /*0270*/  STG.E desc[UR8][R2.64+0x400], R5 ;  /* 0x0004000502007986 */ /* 0x000fe2000c101908 */
[----:B------:R-:W-:Y:S05]  /*0280*/  EXIT ;  /* 0x000000000000794d */ /* 0x000fea0003800000 */
.L_x_157:
        /* <DEDUP_REMOVED lines=15> */
.L_x_406:


//--------------------- .text._ZN3cub18CUB_300001_SM_10006detail8for_each13static_kernelINS2_12policy_hub_t12policy_500_tElN6thrust24THRUST_300001_SM_1000_NS8cuda_cub6__fill7functorINS7_6detail15normal_iteratorINS7_10device_ptrIfEEEEiEEEEvT0_T1_ --------------------------
	.section	.text._ZN3cub18CUB_300001_SM_10006detail8for_each13static_kernelINS2_12policy_hub_t12policy_500_tElN6thrust24THRUST_300001_SM_1000_NS8cuda_cub6__fill7functorINS7_6detail15normal_iteratorINS7_10device_ptrIfEEEEiEEEEvT0_T1_,"ax",@progbits
	.align	128
        .global         _ZN3cub18CUB_300001_SM_10006detail8for_each13static_kernelINS2_12policy_hub_t12policy_500_tElN6thrust24THRUST_300001_SM_1000_NS8cuda_cub6__fill7functorINS7_6detail15normal_iteratorINS7_10device_ptrIfEEEEiEEEEvT0_T1_
        .type           _ZN3cub18CUB_300001_SM_10006detail8for_each13static_kernelINS2_12policy_hub_t12policy_500_tElN6thrust24THRUST_300001_SM_1000_NS8cuda_cub6__fill7functorINS7_6detail15normal_iteratorINS7_10device_ptrIfEEEEiEEEEvT0_T1_,@function
        .size           _ZN3cub18CUB_300001_SM_10006detail8for_each13static_kernelINS2_12policy_hub_t12policy_500_tElN6thrust24THRUST_300001_SM_1000_NS8cuda_cub6__fill7functorINS7_6detail15normal_iteratorINS7_10device_ptrIfEEEEiEEEEvT0_T1_,(.L_x_407 - _ZN3cub18CUB_300001_SM_10006detail8for_each13static_kernelINS2_12policy_hub_t12policy_500_tElN6thrust24THRUST_300001_SM_1000_NS8cuda_cub6__fill7functorINS7_6detail15normal_iteratorINS7_10device_ptrIfEEEEiEEEEvT0_T1_)
        .other          _ZN3cub18CUB_300001_SM_10006detail8for_each13static_kernelINS2_12policy_hub_t12policy_500_tElN6thrust24THRUST_300001_SM_1000_NS8cuda_cub6__fill7functorINS7_6detail15normal_iteratorINS7_10device_ptrIfEEEEiEEEEvT0_T1_,@"STO_CUDA_ENTRY STV_DEFAULT"
_ZN3cub18CUB_300001_SM_10006detail8for_each13static_kernelINS2_12policy_hub_t12policy_500_tElN6thrust24THRUST_300001_SM_1000_NS8cuda_cub6__fill7functorINS7_6detail15normal_iteratorINS7_10device_ptrIfEEEEiEEEEvT0_T1_:
.text._ZN3cub18CUB_300001_SM_10006detail8for_each13static_kernelINS2_12policy_hub_t12policy_500_tElN6thrust24THRUST_300001_SM_1000_NS8cuda_cub6__fill7functorINS7_6detail15normal_iteratorINS7_10device_ptrIfEEEEiEEEEvT0_T1_:
        /* <DEDUP_REMOVED lines=12> */
[----:B------:R-:W2:Y:S02]  /*00c0*/  LDCU UR6, c[0x0][0x390] ;  /* 0x00007200ff0677ac */ /* 0x000ea40008000800 */
[----:B--2---:R-:W-:Y:S02]  /*00d0*/  I2FP.F32.S32 R5, UR6 ;  /* 0x0000000600057c45 */ /* 0x004fe40008201400 */
[----:B0-----:R-:W-:-:S05]  /*00e0*/  IADD3 R0, P0, PT, R0, UR4, RZ ;  /* 0x0000000400007c10 */ /* 0x001fca000ff1e0ff */
[----:B------:R-:W-:Y:S01]  /*00f0*/  IMAD.X R3, RZ, RZ, UR5, P0 ;  /* 0x00000005ff037e24 */ /* 0x000fe200080e06ff */
[----:B-1----:R-:W-:-:S04]  /*0100*/  LEA R2, P0, R0, UR10, 0x2 ;  /* 0x0000000a00027c11 */ /* 0x002fc8000f8010ff */
[----:B------:R-:W-:-:S05]  /*0110*/  LEA.HI.X R3, R0, UR11, R3, 0x2, P0 ;  /* 0x0000000b00037c11 */ /* 0x000fca00080f1403 */
[----:B------:R-:W-:Y:S04]  /*0120*/  STG.E desc[UR8][R2.64], R5 ;  /* 0x0000000502007986 */ /* 0x000fe8000c101908 */
[----:B------:R-:W-:Y:S01]  /*0130*/  STG.E desc[UR8][R2.64+0x400], R5 ;  /* 0x0004000502007986 */ /* 0x000fe2000c101908 */
[----:B------:R-:W-:Y:S05]  /*0140*/  EXIT ;  /* 0x000000000000794d */ /* 0x000fea0003800000 */
.L_x_158:
[----:B------:R-:W0:Y:S01]  /*0150*/  S2R R0, SR_TID.X ;  /* 0x0000000000007919 */ /* 0x000e220000002100 */
[----:B------:R-:W1:Y:S01]  /*0160*/  LDCU.64 UR12, c[0x0][0x388] ;  /* 0x00007100ff0c77ac */ /* 0x000e620008000a00 */
[----:B------:R-:W-:Y:S01]  /*0170*/  USHF.R.S32.HI UR7, URZ, 0x1f, UR6 ;  /* 0x0000001fff077899 */ /* 0x000fe20008011406 */
[----:B------:R-:W2:Y:S05]  /*0180*/  LDCU UR10, c[0x0][0x390] ;  /* 0x00007200ff0a77ac */ /* 0x000eaa0008000800 */
[----:B------:R-:W-:Y:S02]  /*0190*/  IMAD.U32 R3, RZ, RZ, UR7 ;  /* 0x00000007ff037e24 */ /* 0x000fe4000f8e00ff */
[----:B------:R-:W-:Y:S01]  /*01a0*/  IMAD.U32 R4, RZ, RZ, UR7 ;  /* 0x00000007ff047e24 */ /* 0x000fe2000f8e00ff */
[----:B--2---:R-:W-:Y:S01]  /*01b0*/  I2FP.F32.S32 R5, UR10 ;  /* 0x0000000a00057c45 */ /* 0x004fe20008201400 */
[C---:B0-----:R-:W-:Y:S01]  /*01c0*/  VIADD R2, R0.reuse, 0x100 ;  /* 0x0000010000027836 */ /* 0x041fe20000000000 */
[----:B------:R-:W-:-:S02]  /*01d0*/  ISETP.LT.U32.AND P0, PT, R0, UR6, PT ;  /* 0x0000000600007c0c */ /* 0x000fc4000bf01070 */
[----:B------:R-:W-:Y:S02]  /*01e0*/  IADD3 R0, P2, PT, R0, UR4, RZ ;  /* 0x0000000400007c10 */ /* 0x000fe4000ff5e0ff */
[----:B------:R-:W-:Y:S02]  /*01f0*/  ISETP.LT.U32.AND P1, PT, R2, UR6, PT ;  /* 0x0000000602007c0c */ /* 0x000fe4000bf21070 */
[----:B------:R-:W-:Y:S01]  /*0200*/  ISETP.GT.AND.EX P0, PT, R3, RZ, PT, P0 ;  /* 0x000000ff0300720c */ /* 0x000fe20003f04300 */
[----:B------:R-:W-:Y:S01]  /*0210*/  IMAD.X R3, RZ, RZ, UR5, P2 ;  /* 0x00000005ff037e24 */ /* 0x000fe200090e06ff */
[----:B------:R-:W-:Y:S02]  /*0220*/  ISETP.GT.AND.EX P1, PT, R4, RZ, PT, P1 ;  /* 0x000000ff0400720c */ /* 0x000fe40003f24310 */
[----:B-1----:R-:W-:-:S04]  /*0230*/  LEA R2, P2, R0, UR12, 0x2 ;  /* 0x0000000c00027c11 */ /* 0x002fc8000f8410ff */
[----:B------:R-:W-:-:S05]  /*0240*/  LEA.HI.X R3, R0, UR13, R3, 0x2, P2 ;  /* 0x0000000d00037c11 */ /* 0x000fca00090f1403 */
[----:B------:R0:W-:Y:S02]  /*0250*/  @P0 STG.E desc[UR8][R2.64], R5 ;  /* 0x0000000502000986 */ /* 0x0001e4000c101908 */
[----:B------:R-:W-:Y:S05]  /*0260*/  @!P1 EXIT ;  /* 0x000000000000994d */ /* 0x000fea0003800000 */
[----:B------:R-:W-:Y:S01]  /*0270*/  STG.E desc[UR8][R2.64+0x400], R5 ;  /* 0x0004000502007986 */ /* 0x000fe2000c101908 */
[----:B------:R-:W-:Y:S05]  /*0280*/  EXIT ;  /* 0x000000000000794d */ /* 0x000fea0003800000 */
.L_x_159:
        /* <DEDUP_REMOVED lines=15> */
.L_x_407:


//--------------------- .text._ZN3cub18CUB_300001_SM_10006detail8for_each13static_kernelINS2_12policy_hub_t12policy_500_tEmN6thrust24THRUST_300001_SM_1000_NS8cuda_cub20__uninitialized_fill7functorINS7_10device_ptrIfEEfEEEEvT0_T1_ --------------------------
	.section	.text._ZN3cub18CUB_300001_SM_10006detail8for_each13static_kernelINS2_12policy_hub_t12policy_500_tEmN6thrust24THRUST_300001_SM_1000_NS8cuda_cub20__uninitialized_fill7functorINS7_10device_ptrIfEEfEEEEvT0_T1_,"ax",@progbits
	.align	128
        .global         _ZN3cub18CUB_300001_SM_10006detail8for_each13static_kernelINS2_12policy_hub_t12policy_500_tEmN6thrust24THRUST_300001_SM_1000_NS8cuda_cub20__uninitialized_fill7functorINS7_10device_ptrIfEEfEEEEvT0_T1_
        .type           _ZN3cub18CUB_300001_SM_10006detail8for_each13static_kernelINS2_12policy_hub_t12policy_500_tEmN6thrust24THRUST_300001_SM_1000_NS8cuda_cub20__uninitialized_fill7functorINS7_10device_ptrIfEEfEEEEvT0_T1_,@function
        .size           _ZN3cub18CUB_300001_SM_10006detail8for_each13static_kernelINS2_12policy_hub_t12policy_500_tEmN6thrust24THRUST_300001_SM_1000_NS8cuda_cub20__uninitialized_fill7functorINS7_10device_ptrIfEEfEEEEvT0_T1_,(.L_x_408 - _ZN3cub18CUB_300001_SM_10006detail8for_each13static_kernelINS2_12policy_hub_t12policy_500_tEmN6thrust24THRUST_300001_SM_1000_NS8cuda_cub20__uninitialized_fill7functorINS7_10device_ptrIfEEfEEEEvT0_T1_)
        .other          _ZN3cub18CUB_300001_SM_10006detail8for_each13static_kernelINS2_12policy_hub_t12policy_500_tEmN6thrust24THRUST_300001_SM_1000_NS8cuda_cub20__uninitialized_fill7functorINS7_10device_ptrIfEEfEEEEvT0_T1_,@"STO_CUDA_ENTRY STV_DEFAULT"
_ZN3cub18CUB_300001_SM_10006detail8for_each13static_kernelINS2_12policy_hub_t12policy_500_tEmN6thrust24THRUST_300001_SM_1000_NS8cuda_cub20__uninitialized_fill7functorINS7_10device_ptrIfEEfEEEEvT0_T1_:
.text._ZN3cub18CUB_300001_SM_10006detail8for_each13static_kernelINS2_12policy_hub_t12policy_500_tEmN6thrust24THRUST_300001_SM_1000_NS8cuda_cub20__uninitialized_fill7functorINS7_10device_ptrIfEEfEEEEvT0_T1_:
        /* <DEDUP_REMOVED lines=8> */
[----:B------:R-:W-:-:S09]  /*0080*/  UISETP.GE.U32.AND.EX UP0, UPT, UR7, URZ, UPT, UP0 ;  /* 0x000000ff0700728c */ /* 0x000fd2000bf06100 */
[----:B--2---:R-:W-:Y:S05]  /*0090*/  BRA.U !UP0, `(.L_x_160) ;  /* 0x0000000108287547 */ /* 0x004fea000b800000 */
[----:B------:R-:W0:Y:S01]  /*00a0*/  S2R R0, SR_TID.X ;  /* 0x0000000000007919 */ /* 0x000e220000002100 */
[----:B------:R-:W1:Y:S01]  /*00b0*/  LDCU.64 UR6, c[0x0][0x388] ;  /* 0x00007100ff0677ac */ /* 0x000e620008000a00 */
[----:B------:R-:W2:Y:S01]  /*00c0*/  LDC R5, c[0x0][0x390] ;  /* 0x0000e400ff057b82 */ /* 0x000ea20000000800 */
[----:B0-----:R-:W-:-:S05]  /*00d0*/  IADD3 R0, P0, PT, R0, UR4, RZ ;  /* 0x0000000400007c10 */ /* 0x001fca000ff1e0ff */
[----:B------:R-:W-:Y:S01]  /*00e0*/  IMAD.X R3, RZ, RZ, UR5, P0 ;  /* 0x00000005ff037e24 */ /* 0x000fe200080e06ff */
[----:B-1----:R-:W-:-:S04]  /*00f0*/  LEA R2, P0, R0, UR6, 0x2 ;  /* 0x0000000600027c11 */ /* 0x002fc8000f8010ff */
[----:B------:R-:W-:-:S05]  /*0100*/  LEA.HI.X R3, R0, UR7, R3, 0x2, P0 ;  /* 0x0000000700037c11 */ /* 0x000fca00080f1403 */
[----:B--2---:R-:W-:Y:S04]  /*0110*/  STG.E desc[UR8][R2.64], R5 ;  /* 0x0000000502007986 */ /* 0x004fe8000c101908 */
[----:B------:R-:W-:Y:S01]  /*0120*/  STG.E desc[UR8][R2.64+0x400], R5 ;  /* 0x0004000502007986 */ /* 0x000fe2000c101908 */
[----:B------:R-:W-:Y:S05]  /*0130*/  EXIT ;  /* 0x000000000000794d */ /* 0x000fea0003800000 */
.L_x_160:
[----:B------:R-:W0:Y:S01]  /*0140*/  S2R R0, SR_TID.X ;  /* 0x0000000000007919 */ /* 0x000e220000002100 */
[----:B------:R-:W-:Y:S01]  /*0150*/  IMAD.U32 R2, RZ, RZ, UR7 ;  /* 0x00000007ff027e24 */ /* 0x000fe2000f8e00ff */
[----:B------:R-:W1:Y:S01]  /*0160*/  LDCU.64 UR10, c[0x0][0x388] ;  /* 0x00007100ff0a77ac */ /* 0x000e620008000a00 */
[----:B------:R-:W-:Y:S01]  /*0170*/  IMAD.U32 R4, RZ, RZ, UR7 ;  /* 0x00000007ff047e24 */ /* 0x000fe2000f8e00ff */
[----:B0-----:R-:W-:-:S04]  /*0180*/  ISETP.LT.U32.AND P0, PT, R0, UR6, PT ;  /* 0x0000000600007c0c */ /* 0x001fc8000bf01070 */
[----:B------:R-:W-:Y:S01]  /*0190*/  ISETP.GT.U32.AND.EX P0, PT, R2, RZ, PT, P0 ;  /* 0x000000ff0200720c */ /* 0x000fe20003f04100 */
[C---:B------:R-:W-:Y:S01]  /*01a0*/  VIADD R2, R0.reuse, 0x100 ;  /* 0x0000010000027836 */ /* 0x040fe20000000000 */
[----:B------:R-:W-:-:S04]  /*01b0*/  IADD3 R0, P2, PT, R0, UR4, RZ ;  /* 0x0000000400007c10 */ /* 0x000fc8000ff5e0ff */
[----:B------:R-:W-:Y:S01]  /*01c0*/  ISETP.LT.U32.AND P1, PT, R2, UR6, PT ;  /* 0x0000000602007c0c */ /* 0x000fe2000bf21070 */
[----:B------:R-:W-:Y:S01]  /*01d0*/  IMAD.X R3, RZ, RZ, UR5, P2 ;  /* 0x00000005ff037e24 */ /* 0x000fe200090e06ff */
[----:B-1----:R-:W-:Y:S02]  /*01e0*/  LEA R2, P2, R0, UR10, 0x2 ;  /* 0x0000000a00027c11 */ /* 0x002fe4000f8410ff */
[----:B------:R-:W-:Y:S02]  /*01f0*/  ISETP.GT.U32.AND.EX P1, PT, R4, RZ, PT, P1 ;  /* 0x000000ff0400720c */ /* 0x000fe40003f24110 */
[----:B------:R-:W-:Y:S01]  /*0200*/  LEA.HI.X R3, R0, UR11, R3, 0x2, P2 ;  /* 0x0000000b00037c11 */ /* 0x000fe200090f1403 */
[----:B------:R-:W0:Y:S04]  /*0210*/  @P0 LDC R5, c[0x0][0x390] ;  /* 0x0000e400ff050b82 */ /* 0x000e280000000800 */
[----:B0-----:R0:W-:Y:S06]  /*0220*/  @P0 STG.E desc[UR8][R2.64], R5 ;  /* 0x0000000502000986 */ /* 0x0011ec000c101908 */
[----:B------:R-:W-:Y:S05]  /*0230*/  @!P1 EXIT ;  /* 0x000000000000994d */ /* 0x000fea0003800000 */
[----:B0-----:R-:W0:Y:S02]  /*0240*/  LDC R5, c[0x0][0x390] ;  /* 0x0000e400ff057b82 */ /* 0x001e240000000800 */
[----:B0-----:R-:W-:Y:S01]  /*0250*/  STG.E desc[UR8][R2.64+0x400], R5 ;  /* 0x0004000502007986 */ /* 0x001fe2000c101908 */
[----:B------:R-:W-:Y:S05]  /*0260*/  EXIT ;  /* 0x000000000000794d */ /* 0x000fea0003800000 */
.L_x_161:
        /* <DEDUP_REMOVED lines=9> */
.L_x_408:


//--------------------- .text._ZN3cub18CUB_300001_SM_10006detail6reduce28DeviceReduceSingleTileKernelINS2_10policy_hubIfyN4cuda3std3__44plusIfEEE10Policy1000EPfSC_iS9_ffNS7_10__identityEEEvT0_T1_T2_T3_T4_T6_ --------------------------
	.section	.text._ZN3cub18CUB_300001_SM_10006detail6reduce28DeviceReduceSingleTileKernelINS2_10policy_hubIfyN4cuda3std3__44plusIfEEE10Policy1000EPfSC_iS9_ffNS7_10__identityEEEvT0_T1_T2_T3_T4_T6_,"ax",@progbits
	.align	128
        .global         _ZN3cub18CUB_300001_SM_10006detail6reduce28DeviceReduceSingleTileKernelINS2_10policy_hubIfyN4cuda3std3__44plusIfEEE10Policy1000EPfSC_iS9_ffNS7_10__identityEEEvT0_T1_T2_T3_T4_T6_
        .type           _ZN3cub18CUB_300001_SM_10006detail6reduce28DeviceReduceSingleTileKernelINS2_10policy_hubIfyN4cuda3std3__44plusIfEEE10Policy1000EPfSC_iS9_ffNS7_10__identityEEEvT0_T1_T2_T3_T4_T6_,@function
        .size           _ZN3cub18CUB_300001_SM_10006detail6reduce28DeviceReduceSingleTileKernelINS2_10policy_hubIfyN4cuda3std3__44plusIfEEE10Policy1000EPfSC_iS9_ffNS7_10__identityEEEvT0_T1_T2_T3_T4_T6_,(.L_x_409 - _ZN3cub18CUB_300001_SM_10006detail6reduce28DeviceReduceSingleTileKernelINS2_10policy_hubIfyN4cuda3std3__44plusIfEEE10Policy1000EPfSC_iS9_ffNS7_10__identityEEEvT0_T1_T2_T3_T4_T6_)
        .other          _ZN3cub18CUB_300001_SM_10006detail6reduce28DeviceReduceSingleTileKernelINS2_10policy_hubIfyN4cuda3std3__44plusIfEEE10Policy1000EPfSC_iS9_ffNS7_10__identityEEEvT0_T1_T2_T3_T4_T6_,@"STO_CUDA_ENTRY STV_DEFAULT"
_ZN3cub18CUB_300001_SM_10006detail6reduce28DeviceReduceSingleTileKernelINS2_10policy_hubIfyN4cuda3std3__44plusIfEEE10Policy1000EPfSC_iS9_ffNS7_10__identityEEEvT0_T1_T2_T3_T4_T6_:
.text._ZN3cub18CUB_300001_SM_10006detail6reduce28DeviceReduceSingleTileKernelINS2_10policy_hubIfyN4cuda3std3__44plusIfEEE10Policy1000EPfSC_iS9_ffNS7_10__identityEEEvT0_T1_T2_T3_T4_T6_:
[----:B------:R-:W-:Y:S01]  /*0000*/  LDC R1, c[0x0][0x37c] ;  /* 0x0000df00ff017b82 */ /* 0x000fe20000000800 */
[----:B------:R-:W0:Y:S01]  /*0010*/  LDCU UR4, c[0x0][0x390] ;  /* 0x00007200ff0477ac */ /* 0x000e220008000800 */
[----:B------:R-:W1:Y:S01]  /*0020*/  LDCU.64 UR6, c[0x0][0x358] ;  /* 0x00006b00ff0677ac */ /* 0x000e620008000a00 */
[----:B0-----:R-:W-:-:S04]  /*0030*/  MOV R20, UR4 ;  /* 0x0000000400147c02 */ /* 0x001fc80008000f00 */
[----:B------:R-:W-:-:S13]  /*0040*/  ISETP.NE.AND P0, PT, R20, RZ, PT ;  /* 0x000000ff1400720c */ /* 0x000fda0003f05270 */
[----:B-1----:R-:W-:Y:S05]  /*0050*/  @P0 BRA `(.L_x_162) ;  /* 0x00000000001c0947 */ /* 0x002fea0003800000 */
[----:B------:R-:W0:Y:S02]  /*0060*/  S2R R0, SR_TID.X ;  /* 0x0000000000007919 */ /* 0x000e240000002100 */
[----:B0-----:R-:W-:-:S13]  /*0070*/  ISETP.NE.AND P0, PT, R0, RZ, PT ;  /* 0x000000ff0000720c */ /* 0x001fda0003f05270 */
[----:B------:R-:W-:Y:S05]  /*0080*/  @P0 EXIT ;  /* 0x000000000000094d */ /* 0x000fea0003800000 */
[----:B------:R-:W0:Y:S08]  /*0090*/  LDC R5, c[0x0][0x398] ;  /* 0x0000e600ff057b82 */ /* 0x000e300000000800 */
[----:B------:R-:W0:Y:S02]  /*00a0*/  LDC.64 R2, c[0x0][0x388] ;  /* 0x0000e200ff027b82 */ /* 0x000e240000000a00 */
[----:B0-----:R-:W-:Y:S01]  /*00b0*/  STG.E desc[UR6][R2.64], R5 ;  /* 0x0000000502007986 */ /* 0x001fe2000c101906 */
[----:B------:R-:W-:Y:S05]  /*00c0*/  EXIT ;  /* 0x000000000000794d */ /* 0x000fea0003800000 */
.L_x_162:
[----:B------:R-:W0:Y:S01]  /*00d0*/  LDCU UR4, c[0x0][0x380] ;  /* 0x00007000ff0477ac */ /* 0x000e220008000800 */
[----:B------:R-:W-:Y:S01]  /*00e0*/  BSSY.RECONVERGENT B0, `(.L_x_163) ;  /* 0x00003ca000007945 */ /* 0x000fe20003800200 */
[----:B0-----:R-:W-:-:S09]  /*00f0*/  ULOP3.LUT UP0, URZ, UR4, 0xf, URZ, 0xc0, !UPT ;  /* 0x0000000f04ff7892 */ /* 0x001fd2000f80c0ff */
[----:B------:R-:W-:Y:S05]  /*0100*/  BRA.U UP0, `(.L_x_164) ;  /* 0x0000001d00607547 */ /* 0x000fea000b800000 */
[----:B------:R-:W-:-:S13]  /*0110*/  ISETP.GT.AND P0, PT, R20, 0xfff, PT ;  /* 0x00000fff1400780c */ /* 0x000fda0003f04270 */
[----:B------:R-:W-:Y:S05]  /*0120*/  @P0 BRA `(.L_x_165) ;  /* 0x0000000c00a80947 */ /* 0x000fea0003800000 */
[----:B------:R-:W0:Y:S01]  /*0130*/  S2R R9, SR_TID.X ;  /* 0x0000000000097919 */ /* 0x000e220000002100 */
[----:B------:R-:W-:Y:S01]  /*0140*/  BSSY.RECONVERGENT B1, `(.L_x_166) ;  /* 0x0000009000017945 */ /* 0x000fe20003800200 */
[----:B------:R-:W-:Y:S01]  /*0150*/  HFMA2 R0, -RZ, RZ, 0, 0 ;  /* 0x00000000ff007431 */ /* 0x000fe200000001ff */
[----:B0-----:R-:W-:Y:S02]  /*0160*/  ISETP.GE.AND P0, PT, R9, R20, PT ;  /* 0x000000140900720c */ /* 0x001fe40003f06270 */
[----:B------:R-:W-:-:S11]  /*0170*/  MOV R11, R9 ;  /* 0x00000009000b7202 */ /* 0x000fd60000000f00 */
[----:B------:R-:W-:Y:S05]  /*0180*/  @P0 BRA `(.L_x_167) ;  /* 0x0000000000100947 */ /* 0x000fea0003800000 */
[----:B------:R-:W0:Y:S02]  /*0190*/  LDC.64 R2, c[0x0][0x380] ;  /* 0x0000e000ff027b82 */ /* 0x000e240000000a00 */
[----:B0-----:R-:W-:-:S05]  /*01a0*/  IMAD.WIDE.U32 R2, R9, 0x4, R2 ;  /* 0x0000000409027825 */ /* 0x001fca00078e0002 */
[----:B------:R0:W5:Y:S01]  /*01b0*/  LDG.E.CONSTANT R0, desc[UR6][R2.64] ;  /* 0x0000000602007981 */ /* 0x000162000c1e9900 */
[----:B------:R-:W-:-:S07]  /*01c0*/  IADD3 R11, PT, PT, R9, 0x100, RZ ;  /* 0x00000100090b7810 */ /* 0x000fce0007ffe0ff */
.L_x_167:
[----:B------:R-:W-:Y:S05]  /*01d0*/  BSYNC.RECONVERGENT B1 ;  /* 0x0000000000017941 */ /* 0x000fea0003800200 */
.L_x_166:
[----:B------:R-:W-:Y:S01]  /*01e0*/  ISETP.GE.AND P0, PT, R11, R20, PT ;  /* 0x000000140b00720c */ /* 0x000fe20003f06270 */
[----:B------:R-:W-:-:S12]  /*01f0*/  BSSY.RECONVERGENT B1, `(.L_x_168) ;  /* 0x0000074000017945 */ /* 0x000fd80003800200 */
[----:B------:R-:W-:Y:S05]  /*0200*/  @P0 BRA `(.L_x_169) ;  /* 0x0000000400c80947 */ /* 0x000fea0003800000 */
[----:B0-----:R-:W-:Y:S01]  /*0210*/  LOP3.LUT R3, RZ, R11, RZ, 0x33, !PT ;  /* 0x0000000bff037212 */ /* 0x001fe200078e33ff */
[----:B------:R-:W-:Y:S03]  /*0220*/  BSSY.RECONVERGENT B2, `(.L_x_170) ;  /* 0x0000015000027945 */ /* 0x000fe60003800200 */
[----:B------:R-:W-:-:S04]  /*0230*/  IADD3 R4, PT, PT, R3, R20, RZ ;  /* 0x0000001403047210 */ /* 0x000fc80007ffe0ff */
[C---:B------:R-:W-:Y:S02]  /*0240*/  LOP3.LUT R2, R4.reuse, 0x300, RZ, 0xc0, !PT ;  /* 0x0000030004027812 */ /* 0x040fe400078ec0ff */
[----:B------:R-:W-:Y:S02]  /*0250*/  ISETP.GE.U32.AND P1, PT, R4, 0x300, PT ;  /* 0x000003000400780c */ /* 0x000fe40003f26070 */
[----:B------:R-:W-:-:S13]  /*0260*/  ISETP.NE.AND P0, PT, R2, 0x300, PT ;  /* 0x000003000200780c */ /* 0x000fda0003f05270 */
[----:B------:R-:W-:Y:S05]  /*0270*/  @!P0 BRA `(.L_x_171) ;  /* 0x00000000003c8947 */ /* 0x000fea0003800000 */
[----:B------:R-:W0:Y:S01]  /*0280*/  LDC.64 R2, c[0x0][0x380] ;  /* 0x0000e000ff027b82 */ /* 0x000e220000000a00 */
[----:B------:R-:W-:-:S04]  /*0290*/  LEA.HI R4, R4, 0x1, RZ, 0x18 ;  /* 0x0000000104047811 */ /* 0x000fc800078fc0ff */
[----:B------:R-:W-:-:S04]  /*02a0*/  LOP3.LUT R4, R4, 0x3, RZ, 0xc0, !PT ;  /* 0x0000000304047812 */ /* 0x000fc800078ec0ff */
[----:B------:R-:W-:Y:S01]  /*02b0*/  IADD3 R4, PT, PT, -R4, RZ, RZ ;  /* 0x000000ff04047210 */ /* 0x000fe20007ffe1ff */
[----:B0-----:R-:W-:-:S05]  /*02c0*/  IMAD.WIDE.U32 R2, R11, 0x4, R2 ;  /* 0x000000040b027825 */ /* 0x001fca00078e0002 */
[----:B------:R-:W-:-:S07]  /*02d0*/  MOV R5, R3 ;  /* 0x0000000300057202 */ /* 0x000fce0000000f00 */
.L_x_172:
[----:B------:R-:W-:-:S06]  /*02e0*/  MOV R3, R5 ;  /* 0x0000000500037202 */ /* 0x000fcc0000000f00 */
[----:B------:R0:W2:Y:S01]  /*02f0*/  LDG.E.CONSTANT R3, desc[UR6][R2.64] ;  /* 0x0000000602037981 */ /* 0x0000a2000c1e9900 */
[----:B------:R-:W-:Y:S01]  /*0300*/  IADD3 R4, PT, PT, R4, 0x1, RZ ;  /* 0x0000000104047810 */ /* 0x000fe20007ffe0ff */
[----:B------:R-:W-:-:S03]  /*0310*/  VIADD R11, R11, 0x100 ;  /* 0x000001000b0b7836 */ /* 0x000fc60000000000 */
[----:B------:R-:W-:Y:S02]  /*0320*/  ISETP.NE.AND P0, PT, R4, RZ, PT ;  /* 0x000000ff0400720c */ /* 0x000fe40003f05270 */
[----:B0-----:R-:W-:-:S04]  /*0330*/  IADD3 R2, P2, PT, R2, 0x400, RZ ;  /* 0x0000040002027810 */ /* 0x001fc80007f5e0ff */
[----:B------:R-:W-:Y:S01]  /*0340*/  IADD3.X R5, PT, PT, RZ, R5, RZ, P2, !PT ;  /* 0x00000005ff057210 */ /* 0x000fe200017fe4ff */
[----:B--2--5:R-:W-:-:S06]  /*0350*/  FADD R0, R3, R0 ;  /* 0x0000000003007221 */ /* 0x024fcc0000000000 */
[----:B------:R-:W-:Y:S05]  /*0360*/  @P0 BRA `(.L_x_172) ;  /* 0xfffffffc00dc0947 */ /* 0x000fea000383ffff */
.L_x_171:
[----:B------:R-:W-:Y:S05]  /*0370*/  BSYNC.RECONVERGENT B2 ;  /* 0x0000000000027941 */ /* 0x000fea0003800200 */
.L_x_170:
[----:B------:R-:W-:Y:S05]  /*0380*/  @!P1 BRA `(.L_x_169) ;  /* 0x0000000400689947 */ /* 0x000fea0003800000 */
[----:B------:R-:W-:Y:S01]  /*0390*/  IADD3 R2, PT, PT, -R11, R20, RZ ;  /* 0x000000140b027210 */ /* 0x000fe20007ffe1ff */
[----:B------:R-:W-:Y:S01]  /*03a0*/  BSSY.RECONVERGENT B2, `(.L_x_173) ;  /* 0x0000031000027945 */ /* 0x000fe20003800200 */
[----:B------:R-:W-:Y:S02]  /*03b0*/  PLOP3.LUT P0, PT, PT, PT, PT, 0x80, 0x8 ;  /* 0x000000000008781c */ /* 0x000fe40003f0f070 */
[----:B------:R-:W-:-:S13]  /*03c0*/  ISETP.GT.AND P1, PT, R2, 0xc00, PT ;  /* 0x00000c000200780c */ /* 0x000fda0003f24270 */
[----:B------:R-:W-:Y:S05]  /*03d0*/  @!P1 BRA `(.L_x_174) ;  /* 0x0000000000b49947 */ /* 0x000fea0003800000 */
[----:B------:R-:W-:Y:S02]  /*03e0*/  PLOP3.LUT P0, PT, PT, PT, PT, 0x8, 0x80 ;  /* 0x000000000080781c */ /* 0x000fe40003f0e170 */
[----:B------:R-:W-:-:S11]  /*03f0*/  IADD3 R8, PT, PT, R20, -0xc00, RZ ;  /* 0xfffff40014087810 */ /* 0x000fd60007ffe0ff */
.L_x_175:
[----:B------:R-:W0:Y:S01]  /*0400*/  LDC.64 R6, c[0x0][0x380] ;  /* 0x0000e000ff067b82 */ /* 0x000e220000000a00 */
[C---:B------:R-:W-:Y:S01]  /*0410*/  IADD3 R5, PT, PT, R11.reuse, 0x400, RZ ;  /* 0x000004000b057810 */ /* 0x040fe20007ffe0ff */
[----:B0-----:R-:W-:-:S05]  /*0420*/  IMAD.WIDE R24, R11, 0x4, R6 ;  /* 0x000000040b187825 */ /* 0x001fca00078e0206 */
[----:B------:R-:W2:Y:S04]  /*0430*/  LDG.E.CONSTANT R13, desc[UR6][R24.64] ;  /* 0x00000006180d7981 */ /* 0x000ea8000c1e9900 */
[----:B------:R-:W3:Y:S01]  /*0440*/  LDG.E.CONSTANT R10, desc[UR6][R24.64+0x400] ;  /* 0x00040006180a7981 */ /* 0x000ee2000c1e9900 */
[----:B------:R-:W-:-:S03]  /*0450*/  IMAD.WIDE R4, R5, 0x4, R6 ;  /* 0x0000000405047825 */ /* 0x000fc600078e0206 */
[----:B------:R-:W4:Y:S04]  /*0460*/  LDG.E.CONSTANT R12, desc[UR6][R24.64+0x800] ;  /* 0x00080006180c7981 */ /* 0x000f28000c1e9900 */
[----:B------:R-:W4:Y:S04]  /*0470*/  LDG.E.CONSTANT R17, desc[UR6][R24.64+0xc00] ;  /* 0x000c000618117981 */ /* 0x000f28000c1e9900 */
[----:B------:R-:W4:Y:S01]  /*0480*/  LDG.E.CONSTANT R16, desc[UR6][R4.64] ;  /* 0x0000000604107981 */ /* 0x000f22000c1e9900 */
[----:B------:R-:W-:-:S03]  /*0490*/  IADD3 R3, PT, PT, R11, 0x800, RZ ;  /* 0x000008000b037810 */ /* 0x000fc60007ffe0ff */
[----:B------:R-:W4:Y:S04]  /*04a0*/  LDG.E.CONSTANT R15, desc[UR6][R4.64+0x400] ;  /* 0x00040006040f7981 */ /* 0x000f28000c1e9900 */
[----:B------:R-:W4:Y:S01]  /*04b0*/  LDG.E.CONSTANT R14, desc[UR6][R4.64+0x800] ;  /* 0x00080006040e7981 */ /* 0x000f22000c1e9900 */
[----:B------:R-:W-:-:S03]  /*04c0*/  IMAD.WIDE R2, R3, 0x4, R6 ;  /* 0x0000000403027825 */ /* 0x000fc600078e0206 */
[----:B------:R-:W4:Y:S04]  /*04d0*/  LDG.E.CONSTANT R22, desc[UR6][R4.64+0xc00] ;  /* 0x000c000604167981 */ /* 0x000f28000c1e9900 */
[----:B------:R-:W4:Y:S01]  /*04e0*/  LDG.E.CONSTANT R21, desc[UR6][R2.64] ;  /* 0x0000000602157981 */ /* 0x000f22000c1e9900 */
[----:B------:R-:W-:-:S03]  /*04f0*/  IADD3 R23, PT, PT, R11, 0xc00, RZ ;  /* 0x00000c000b177810 */ /* 0x000fc60007ffe0ff */
[----:B------:R-:W4:Y:S04]  /*0500*/  LDG.E.CONSTANT R19, desc[UR6][R2.64+0x400] ;  /* 0x0004000602137981 */ /* 0x000f28000c1e9900 */
[----:B------:R-:W4:Y:S01]  /*0510*/  LDG.E.CONSTANT R18, desc[UR6][R2.64+0x800] ;  /* 0x0008000602127981 */ /* 0x000f22000c1e9900 */
[----:B------:R-:W-:-:S03]  /*0520*/  IMAD.WIDE R6, R23, 0x4, R6 ;  /* 0x0000000417067825 */ /* 0x000fc600078e0206 */
[----:B------:R-:W4:Y:S04]  /*0530*/  LDG.E.CONSTANT R26, desc[UR6][R2.64+0xc00] ;  /* 0x000c0006021a7981 */ /* 0x000f28000c1e9900 */
[----:B------:R-:W4:Y:S04]  /*0540*/  LDG.E.CONSTANT R25, desc[UR6][R6.64] ;  /* 0x0000000606197981 */ /* 0x000f28000c1e9900 */
[----:B------:R-:W4:Y:S04]  /*0550*/  LDG.E.CONSTANT R23, desc[UR6][R6.64+0x400] ;  /* 0x0004000606177981 */ /* 0x000f28000c1e9900 */
[----:B------:R-:W4:Y:S04]  /*0560*/  LDG.E.CONSTANT R24, desc[UR6][R6.64+0x800] ;  /* 0x0008000606187981 */ /* 0x000f28000c1e9900 */
[----:B------:R-:W4:Y:S01]  /*0570*/  LDG.E.CONSTANT R27, desc[UR6][R6.64+0xc00] ;  /* 0x000c0006061b7981 */ /* 0x000f22000c1e9900 */
[----:B------:R-:W-:-:S04]  /*0580*/  IADD3 R11, PT, PT, R11, 0x1000, RZ ;  /* 0x000010000b0b7810 */ /* 0x000fc80007ffe0ff */
[----:B------:R-:W-:Y:S01]  /*0590*/  ISETP.GE.AND P1, PT, R11, R8, PT ;  /* 0x000000080b00720c */ /* 0x000fe20003f26270 */
[----:B--2--5:R-:W-:-:S04]  /*05a0*/  FADD R13, R13, R0 ;  /* 0x000000000d0d7221 */ /* 0x024fc80000000000 */
[----:B---3--:R-:W-:-:S04]  /*05b0*/  FADD R13, R13, R10 ;  /* 0x0000000a0d0d7221 */ /* 0x008fc80000000000 */
[----:B----4-:R-:W-:-:S04]  /*05c0*/  FADD R12, R13, R12 ;  /* 0x0000000c0d0c7221 */ /* 0x010fc80000000000 */
[----:B------:R-:W-:-:S04]  /*05d0*/  FADD R17, R12, R17 ;  /* 0x000000110c117221 */ /* 0x000fc80000000000 */
        /* <DEDUP_REMOVED lines=11> */
[----:B------:R-:W-:Y:S01]  /*0690*/  FADD R0, R24, R27 ;  /* 0x0000001b18007221 */ /* 0x000fe20000000000 */
[----:B------:R-:W-:Y:S06]  /*06a0*/  @!P1 BRA `(.L_x_175) ;  /* 0xfffffffc00549947 */ /* 0x000fec000383ffff */
.L_x_174:
[----:B------:R-:W-:Y:S05]  /*06b0*/  BSYNC.RECONVERGENT B2 ;  /* 0x0000000000027941 */ /* 0x000fea0003800200 */
.L_x_173:
[----:B------:R-:W-:Y:S01]  /*06c0*/  IADD3 R2, PT, PT, -R11, R20, RZ ;  /* 0x000000140b027210 */ /* 0x000fe20007ffe1ff */
[----:B------:R-:W-:Y:S03]  /*06d0*/  BSSY.RECONVERGENT B2, `(.L_x_176) ;  /* 0x0000019000027945 */ /* 0x000fe60003800200 */
[----:B------:R-:W-:-:S13]  /*06e0*/  ISETP.GT.AND P1, PT, R2, 0x400, PT ;  /* 0x000004000200780c */ /* 0x000fda0003f24270 */
[----:B------:R-:W-:Y:S05]  /*06f0*/  @!P1 BRA `(.L_x_177) ;  /* 0x0000000000589947 */ /* 0x000fea0003800000 */
[----:B------:R-:W0:Y:S01]  /*0700*/  LDC.64 R4, c[0x0][0x380] ;  /* 0x0000e000ff047b82 */ /* 0x000e220000000a00 */
[C---:B------:R-:W-:Y:S02]  /*0710*/  VIADD R15, R11.reuse, 0x400 ;  /* 0x000004000b0f7836 */ /* 0x040fe40000000000 */
[----:B0-----:R-:W-:-:S05]  /*0720*/  IMAD.WIDE R2, R11, 0x4, R4 ;  /* 0x000000040b027825 */ /* 0x001fca00078e0204 */
[----:B------:R-:W2:Y:S04]  /*0730*/  LDG.E.CONSTANT R7, desc[UR6][R2.64] ;  /* 0x0000000602077981 */ /* 0x000ea8000c1e9900 */
[----:B------:R-:W3:Y:S01]  /*0740*/  LDG.E.CONSTANT R6, desc[UR6][R2.64+0x400] ;  /* 0x0004000602067981 */ /* 0x000ee2000c1e9900 */
[----:B------:R-:W-:-:S03]  /*0750*/  IMAD.WIDE R4, R15, 0x4, R4 ;  /* 0x000000040f047825 */ /* 0x000fc600078e0204 */
[----:B------:R-:W4:Y:S04]  /*0760*/  LDG.E.CONSTANT R13, desc[UR6][R2.64+0x800] ;  /* 0x00080006020d7981 */ /* 0x000f28000c1e9900 */
[----:B------:R-:W4:Y:S04]  /*0770*/  LDG.E.CONSTANT R15, desc[UR6][R2.64+0xc00] ;  /* 0x000c0006020f7981 */ /* 0x000f28000c1e9900 */
[----:B------:R-:W4:Y:S04]  /*0780*/  LDG.E.CONSTANT R17, desc[UR6][R4.64] ;  /* 0x0000000604117981 */ /* 0x000f28000c1e9900 */
[----:B------:R-:W4:Y:S04]  /*0790*/  LDG.E.CONSTANT R19, desc[UR6][R4.64+0x400] ;  /* 0x0004000604137981 */ /* 0x000f28000c1e9900 */
[----:B------:R-:W4:Y:S04]  /*07a0*/  LDG.E.CONSTANT R21, desc[UR6][R4.64+0x800] ;  /* 0x0008000604157981 */ /* 0x000f28000c1e9900 */
[----:B------:R-:W4:Y:S01]  /*07b0*/  LDG.E.CONSTANT R23, desc[UR6][R4.64+0xc00] ;  /* 0x000c000604177981 */ /* 0x000f22000c1e9900 */
[----:B------:R-:W-:-:S02]  /*07c0*/  PLOP3.LUT P0, PT, PT, PT, PT, 0x8, 0x80 ;  /* 0x000000000080781c */ /* 0x000fc40003f0e170 */
[----:B------:R-:W-:Y:S01]  /*07d0*/  IADD3 R11, PT, PT, R11, 0x800, RZ ;  /* 0x000008000b0b7810 */ /* 0x000fe20007ffe0ff */
[----:B--2--5:R-:W-:-:S04]  /*07e0*/  FADD R7, R0, R7 ;  /* 0x0000000700077221 */ /* 0x024fc80000000000 */
[----:B---3--:R-:W-:-:S04]  /*07f0*/  FADD R6, R7, R6 ;  /* 0x0000000607067221 */ /* 0x008fc80000000000 */
[----:B----4-:R-:W-:-:S04]  /*0800*/  FADD R6, R6, R13 ;  /* 0x0000000d06067221 */ /* 0x010fc80000000000 */
[----:B------:R-:W-:-:S04]  /*0810*/  FADD R6, R6, R15 ;  /* 0x0000000f06067221 */ /* 0x000fc80000000000 */
[----:B------:R-:W-:-:S04]  /*0820*/  FADD R6, R6, R17 ;  /* 0x0000001106067221 */ /* 0x000fc80000000000 */
[----:B------:R-:W-:-:S04]  /*0830*/  FADD R6, R6, R19 ;  /* 0x0000001306067221 */ /* 0x000fc80000000000 */
[----:B------:R-:W-:-:S04]  /*0840*/  FADD R6, R6, R21 ;  /* 0x0000001506067221 */ /* 0x000fc80000000000 */
[----:B------:R-:W-:-:S07]  /*0850*/  FADD R0, R6, R23 ;  /* 0x0000001706007221 */ /* 0x000fce0000000000 */
.L_x_177:
[----:B------:R-:W-:Y:S05]  /*0860*/  BSYNC.RECONVERGENT B2 ;  /* 0x0000000000027941 */ /* 0x000fea0003800200 */
.L_x_176:
[----:B------:R-:W-:-:S13]  /*0870*/  ISETP.LT.OR P0, PT, R11, R20, P0 ;  /* 0x000000140b00720c */ /* 0x000fda0000701670 */
[----:B------:R-:W-:Y:S05]  /*0880*/  @!P0 BRA `(.L_x_169) ;  /* 0x0000000000288947 */ /* 0x000fea0003800000 */
[----:B------:R-:W0:Y:S02]  /*0890*/  LDC.64 R2, c[0x0][0x380] ;  /* 0x0000e000ff027b82 */ /* 0x000e240000000a00 */
[----:B0-----:R-:W-:-:S05]  /*08a0*/  IMAD.WIDE R2, R11, 0x4, R2 ;  /* 0x000000040b027825 */ /* 0x001fca00078e0202 */
[----:B------:R-:W2:Y:S04]  /*08b0*/  LDG.E.CONSTANT R5, desc[UR6][R2.64] ;  /* 0x0000000602057981 */ /* 0x000ea8000c1e9900 */
[----:B------:R-:W3:Y:S04]  /*08c0*/  LDG.E.CONSTANT R4, desc[UR6][R2.64+0x400] ;  /* 0x0004000602047981 */ /* 0x000ee8000c1e9900 */
[----:B------:R-:W4:Y:S04]  /*08d0*/  LDG.E.CONSTANT R7, desc[UR6][R2.64+0x800] ;  /* 0x0008000602077981 */ /* 0x000f28000c1e9900 */
[----:B------:R-:W4:Y:S01]  /*08e0*/  LDG.E.CONSTANT R11, desc[UR6][R2.64+0xc00] ;  /* 0x000c0006020b7981 */ /* 0x000f22000c1e9900 */
[----:B--2--5:R-:W-:-:S04]  /*08f0*/  FADD R5, R0, R5 ;  /* 0x0000000500057221 */ /* 0x024fc80000000000 */
[----:B---3--:R-:W-:-:S04]  /*0900*/  FADD R4, R5, R4 ;  /* 0x0000000405047221 */ /* 0x008fc80000000000 */
[----:B----4-:R-:W-:-:S04]  /*0910*/  FADD R4, R4, R7 ;  /* 0x0000000704047221 */ /* 0x010fc80000000000 */
[----:B------:R-:W-:-:S07]  /*0920*/  FADD R0, R4, R11 ;  /* 0x0000000b04007221 */ /* 0x000fce0000000000 */
.L_x_169:
[----:B------:R-:W-:Y:S05]  /*0930*/  BSYNC.RECONVERGENT B1 ;  /* 0x0000000000017941 */ /* 0x000fea0003800200 */
.L_x_168:
[----:B------:R-:W-:Y:S02]  /*0940*/  ISETP.GE.AND P0, PT, R20, 0x100, PT ;  /* 0x000001001400780c */ /* 0x000fe40003f06270 */
[----:B-----5:R-:W-:-:S11]  /*0950*/  MOV R7, R0 ;  /* 0x0000000000077202 */ /* 0x020fd60000000f00 */
[----:B------:R-:W-:Y:S05]  /*0960*/  @!P0 BRA `(.L_x_178) ;  /* 0x0000000000ac8947 */ /* 0x000fea0003800000 */
[----:B------:R-:W1:Y:S01]  /*0970*/  S2R R6, SR_LANEID ;  /* 0x0000000000067919 */ /* 0x000e620000000000 */
[----:B------:R-:W2:Y:S02]  /*0980*/  SHFL.DOWN PT, R0, R7, 0x1, 0x1f ;  /* 0x08201f0007007f89 */ /* 0x000ea400000e0000 */
[----:B--2---:R-:W-:Y:S01]  /*0990*/  FADD R0, R0, R7 ;  /* 0x0000000700007221 */ /* 0x004fe20000000000 */
[C---:B-1----:R-:W-:Y:S02]  /*09a0*/  ISETP.GT.AND P0, PT, R6.reuse, 0x1e, PT ;  /* 0x0000001e0600780c */ /* 0x042fe40003f04270 */
[C---:B------:R-:W-:Y:S02]  /*09b0*/  ISETP.NE.AND P1, PT, R6.reuse, RZ, PT ;  /* 0x000000ff0600720c */ /* 0x040fe40003f25270 */
[----:B------:R-:W-:Y:S02]  /*09c0*/  FSEL R0, R7, R0, P0 ;  /* 0x0000000007007208 */ /* 0x000fe40000000000 */
[----:B------:R-:W-:-:S03]  /*09d0*/  ISETP.GT.AND P0, PT, R6, 0x1d, PT ;  /* 0x0000001d0600780c */ /* 0x000fc60003f04270 */
[----:B0-----:R-:W0:Y:S06]  /*09e0*/  SHFL.DOWN PT, R3, R0, 0x2, 0x1f ;  /* 0x08401f0000037f89 */ /* 0x001e2c00000e0000 */
[----:B------:R-:W1:Y:S01]  /*09f0*/  @!P1 S2R R5, SR_CgaCtaId ;  /* 0x0000000000059919 */ /* 0x000e620000008800 */
[----:B------:R-:W-:Y:S02]  /*0a00*/  @!P1 MOV R4, 0x400 ;  /* 0x0000040000049802 */ /* 0x000fe40000000f00 */
[----:B------:R-:W-:-:S04]  /*0a10*/  @!P1 SHF.R.U32.HI R2, RZ, 0x3, R9 ;  /* 0x00000003ff029819 */ /* 0x000fc80000011609 */
[----:B------:R-:W-:Y:S01]  /*0a20*/  @!P1 LOP3.LUT R2, R2, 0x7c, RZ, 0xc0, !PT ;  /* 0x0000007c02029812 */ /* 0x000fe200078ec0ff */
[----:B0-----:R-:W-:Y:S01]  /*0a30*/  @!P0 FADD R0, R0, R3 ;  /* 0x0000000300008221 */ /* 0x001fe20000000000 */
[----:B------:R-:W-:-:S04]  /*0a40*/  ISETP.GT.AND P0, PT, R6, 0x1b, PT ;  /* 0x0000001b0600780c */ /* 0x000fc80003f04270 */
[----:B------:R-:W0:Y:S01]  /*0a50*/  SHFL.DOWN PT, R3, R0, 0x4, 0x1f ;  /* 0x08801f0000037f89 */ /* 0x000e2200000e0000 */
[----:B-1----:R-:W-:-:S04]  /*0a60*/  @!P1 LEA R5, R5, R4, 0x18 ;  /* 0x0000000405059211 */ /* 0x002fc800078ec0ff */
[----:B------:R-:W-:-:S04]  /*0a70*/  @!P1 IADD3 R2, PT, PT, R2, R5, RZ ;  /* 0x0000000502029210 */ /* 0x000fc80007ffe0ff */
[----:B0-----:R-:W-:Y:S01]  /*0a80*/  @!P0 FADD R0, R0, R3 ;  /* 0x0000000300008221 */ /* 0x001fe20000000000 */
[----:B------:R-:W-:-:S04]  /*0a90*/  ISETP.GT.AND P0, PT, R6, 0x17, PT ;  /* 0x000000170600780c */ /* 0x000fc80003f04270 */
[----:B------:R-:W0:Y:S09]  /*0aa0*/  SHFL.DOWN PT, R3, R0, 0x8, 0x1f ;  /* 0x09001f0000037f89 */ /* 0x000e3200000e0000 */
[----:B0-----:R-:W-:Y:S01]  /*0ab0*/  @!P0 FADD R0, R0, R3 ;  /* 0x0000000300008221 */ /* 0x001fe20000000000 */
[----:B------:R-:W-:-:S04]  /*0ac0*/  ISETP.NE.AND P0, PT, R9, RZ, PT ;  /* 0x000000ff0900720c */ /* 0x000fc80003f05270 */
[----:B------:R-:W0:Y:S02]  /*0ad0*/  SHFL.DOWN PT, R3, R0, 0x10, 0x1f ;  /* 0x0a001f0000037f89 */ /* 0x000e2400000e0000 */
[----:B0-----:R-:W-:-:S05]  /*0ae0*/  FADD R3, R0, R3 ;  /* 0x0000000300037221 */ /* 0x001fca0000000000 */
[----:B------:R0:W-:Y:S01]  /*0af0*/  @!P1 STS [R2+0x8], R3 ;  /* 0x0000080302009388 */ /* 0x0001e20000000800 */
[----:B------:R-:W-:Y:S01]  /*0b00*/  BAR.SYNC.DEFER_BLOCKING 0x0 ;  /* 0x0000000000007b1d */ /* 0x000fe20000010000 */
[----:B------:R-:W-:-:S04]  /*0b10*/  ISETP.GT.AND P1, PT, R6, 0xf, PT ;  /* 0x0000000f0600780c */ /* 0x000fc80003f24270 */
[----:B------:R-:W-:Y:S01]  /*0b20*/  FSEL R0, R0, R3, P1 ;  /* 0x0000000300007208 */ /* 0x000fe20000800000 */
[----:B------:R-:W-:Y:S08]  /*0b30*/  @P0 BRA `(.L_x_179) ;  /* 0x0000003000900947 */ /* 0x000ff00003800000 */
[----:B------:R-:W1:Y:S01]  /*0b40*/  S2UR UR5, SR_CgaCtaId ;  /* 0x00000000000579c3 */ /* 0x000e620000008800 */
[----:B------:R-:W-:Y:S02]  /*0b50*/  UMOV UR4, 0x400 ;  /* 0x0000040000047882 */ /* 0x000fe40000000000 */
[----:B-1----:R-:W-:-:S09]  /*0b60*/  ULEA UR4, UR5, UR4, 0x18 ;  /* 0x0000000405047291 */ /* 0x002fd2000f8ec0ff */
[----:B0-----:R-:W0:Y:S04]  /*0b70*/  LDS R3, [UR4+0xc] ;  /* 0x00000c04ff037984 */ /* 0x001e280008000800 */
[----:B------:R-:W1:Y:S04]  /*0b80*/  LDS.128 R4, [UR4+0x10] ;  /* 0x00001004ff047984 */ /* 0x000e680008000c00 */
[----:B------:R-:W2:Y:S01]  /*0b90*/  LDS.64 R8, [UR4+0x20] ;  /* 0x00002004ff087984 */ /* 0x000ea20008000a00 */
[----:B0-----:R-:W-:-:S04]  /*0ba0*/  FADD R3, R0, R3 ;  /* 0x0000000300037221 */ /* 0x001fc80000000000 */
[----:B-1----:R-:W-:-:S04]  /*0bb0*/  FADD R4, R3, R4 ;  /* 0x0000000403047221 */ /* 0x002fc80000000000 */
[----:B------:R-:W-:-:S04]  /*0bc0*/  FADD R5, R4, R5 ;  /* 0x0000000504057221 */ /* 0x000fc80000000000 */
[----:B------:R-:W-:-:S04]  /*0bd0*/  FADD R6, R5, R6 ;  /* 0x0000000605067221 */ /* 0x000fc80000000000 */
[----:B------:R-:W-:-:S04]  /*0be0*/  FADD R7, R6, R7 ;  /* 0x0000000706077221 */ /* 0x000fc80000000000 */
[----:B--2---:R-:W-:-:S04]  /*0bf0*/  FADD R8, R7, R8 ;  /* 0x0000000807087221 */ /* 0x004fc80000000000 */
[----:B------:R-:W-:Y:S01]  /*0c00*/  FADD R0, R8, R9 ;  /* 0x0000000908007221 */ /* 0x000fe20000000000 */
[----:B------:R-:W-:Y:S06]  /*0c10*/  BRA `(.L_x_179) ;  /* 0x0000003000587947 */ /* 0x000fec0003800000 */
.L_x_178:
[----:B------:R-:W1:Y:S01]  /*0c20*/  S2R R4, SR_LANEID ;  /* 0x0000000000047919 */ /* 0x000e620000000000 */
[----:B------:R-:W-:-:S04]  /*0c30*/  LOP3.LUT R0, R9, 0x3e0, RZ, 0xc0, !PT ;  /* 0x000003e009007812 */ /* 0x000fc800078ec0ff */
[----:B0-----:R-:W-:Y:S02]  /*0c40*/  IADD3 R3, PT, PT, R0, 0x20, RZ ;  /* 0x0000002000037810 */ /* 0x001fe40007ffe0ff */
[----:B------:R-:W-:Y:S02]  /*0c50*/  LOP3.LUT R5, RZ, R0, RZ, 0x33, !PT ;  /* 0x00000000ff057212 */ /* 0x000fe400078e33ff */
[-C--:B------:R-:W-:Y:S02]  /*0c60*/  ISETP.GT.AND P0, PT, R3, R20.reuse, PT ;  /* 0x000000140300720c */ /* 0x080fe40003f04270 */
[----:B------:R-:W-:-:S04]  /*0c70*/  IADD3 R5, PT, PT, R5, R20, RZ ;  /* 0x0000001405057210 */ /* 0x000fc80007ffe0ff */
[----:B------:R-:W-:-:S05]  /*0c80*/  SEL R5, R5, 0x1f, P0 ;  /* 0x0000001f05057807 */ /* 0x000fca0000000000 */
[----:B------:R-:W0:Y:S01]  /*0c90*/  SHFL.DOWN PT, R0, R7, 0x1, R5 ;  /* 0x0820000007007989 */ /* 0x000e2200000e0005 */
[C---:B-1----:R-:W-:Y:S02]  /*0ca0*/  ISETP.GE.AND P0, PT, R4.reuse, R5, PT ;  /* 0x000000050400720c */ /* 0x042fe40003f06270 */
[C---:B------:R-:W-:Y:S02]  /*0cb0*/  IADD3 R2, PT, PT, R4.reuse, 0x2, RZ ;  /* 0x0000000204027810 */ /* 0x040fe40007ffe0ff */
[----:B------:R-:W-:-:S09]  /*0cc0*/  ISETP.NE.AND P1, PT, R4, RZ, PT ;  /* 0x000000ff0400720c */ /* 0x000fd20003f25270 */
[----:B0-----:R-:W-:Y:S01]  /*0cd0*/  @!P0 FADD R7, R0, R7 ;  /* 0x0000000700078221 */ /* 0x001fe20000000000 */
[-C--:B------:R-:W-:Y:S02]  /*0ce0*/  ISETP.GT.AND P0, PT, R2, R5.reuse, PT ;  /* 0x000000050200720c */ /* 0x080fe40003f04270 */
[----:B------:R-:W-:Y:S01]  /*0cf0*/  IADD3 R2, PT, PT, R4, 0x4, RZ ;  /* 0x0000000404027810 */ /* 0x000fe20007ffe0ff */
[----:B------:R-:W0:Y:S01]  /*0d00*/  @!P1 S2R R6, SR_CgaCtaId ;  /* 0x0000000000069919 */ /* 0x000e220000008800 */
[----:B------:R-:W-:Y:S01]  /*0d10*/  @!P1 MOV R3, 0x400 ;  /* 0x0000040000039802 */ /* 0x000fe20000000f00 */
[----:B------:R-:W1:Y:S08]  /*0d20*/  SHFL.DOWN PT, R0, R7, 0x2, R5 ;  /* 0x0840000007007989 */ /* 0x000e7000000e0005 */
[----:B-1----:R-:W-:Y:S01]  /*0d30*/  @!P0 FADD R7, R7, R0 ;  /* 0x0000000007078221 */ /* 0x002fe20000000000 */
[----:B------:R-:W-:-:S02]  /*0d40*/  ISETP.GT.AND P0, PT, R2, R5, PT ;  /* 0x000000050200720c */ /* 0x000fc40003f04270 */
[----:B------:R-:W-:Y:S02]  /*0d50*/  IADD3 R2, PT, PT, R4, 0x8, RZ ;  /* 0x0000000804027810 */ /* 0x000fe40007ffe0ff */
[----:B------:R-:W1:Y:S01]  /*0d60*/  SHFL.DOWN PT, R0, R7, 0x4, R5 ;  /* 0x0880000007007989 */ /* 0x000e6200000e0005 */
[----:B0-----:R-:W-:-:S08]  /*0d70*/  @!P1 LEA R3, R6, R3, 0x18 ;  /* 0x0000000306039211 */ /* 0x001fd000078ec0ff */
[----:B-1----:R-:W-:Y:S01]  /*0d80*/  @!P0 FADD R7, R7, R0 ;  /* 0x0000000007078221 */ /* 0x002fe20000000000 */
[----:B------:R-:W-:Y:S01]  /*0d90*/  ISETP.GT.AND P0, PT, R2, R5, PT ;  /* 0x000000050200720c */ /* 0x000fe20003f04270 */
[----:B------:R-:W-:-:S03]  /*0da0*/  VIADD R2, R4, 0x10 ;  /* 0x0000001004027836 */ /* 0x000fc60000000000 */
[----:B------:R-:W0:Y:S09]  /*0db0*/  SHFL.DOWN PT, R0, R7, 0x8, R5 ;  /* 0x0900000007007989 */ /* 0x000e3200000e0005 */
[----:B0-----:R-:W-:Y:S01]  /*0dc0*/  @!P0 FADD R7, R7, R0 ;  /* 0x0000000007078221 */ /* 0x001fe20000000000 */
[----:B------:R-:W-:-:S02]  /*0dd0*/  ISETP.GT.AND P0, PT, R2, R5, PT ;  /* 0x000000050200720c */ /* 0x000fc40003f04270 */
[----:B------:R-:W-:Y:S02]  /*0de0*/  @!P1 SHF.R.U32.HI R2, RZ, 0x3, R9 ;  /* 0x00000003ff029819 */ /* 0x000fe40000011609 */
[----:B------:R-:W0:Y:S02]  /*0df0*/  SHFL.DOWN PT, R0, R7, 0x10, R5 ;  /* 0x0a00000007007989 */ /* 0x000e2400000e0005 */
[----:B------:R-:W-:-:S04]  /*0e00*/  @!P1 LOP3.LUT R2, R2, 0x7c, RZ, 0xc0, !PT ;  /* 0x0000007c02029812 */ /* 0x000fc800078ec0ff */
[----:B------:R-:W-:-:S03]  /*0e10*/  @!P1 IADD3 R3, PT, PT, R2, R3, RZ ;  /* 0x0000000302039210 */ /* 0x000fc60007ffe0ff */
[----:B0-----:R-:W-:Y:S01]  /*0e20*/  @!P0 FADD R7, R7, R0 ;  /* 0x0000000007078221 */ /* 0x001fe20000000000 */
[----:B------:R-:W-:-:S04]  /*0e30*/  ISETP.NE.AND P0, PT, R9, RZ, PT ;  /* 0x000000ff0900720c */ /* 0x000fc80003f05270 */
[----:B------:R-:W-:-:S05]  /*0e40*/  MOV R0, R7 ;  /* 0x0000000700007202 */ /* 0x000fca0000000f00 */
[----:B------:R4:W-:Y:S01]  /*0e50*/  @!P1 STS [R3+0x8], R0 ;  /* 0x0000080003009388 */ /* 0x0009e20000000800 */
[----:B------:R-:W-:Y:S06]  /*0e60*/  BAR.SYNC.DEFER_BLOCKING 0x0 ;  /* 0x0000000000007b1d */ /* 0x000fec0000010000 */
[----:B------:R-:W-:Y:S05]  /*0e70*/  @P0 BRA `(.L_x_179) ;  /* 0x0000002c00c00947 */ /* 0x000fea0003800000 */
[----:B------:R-:W0:Y:S01]  /*0e80*/  S2UR UR5, SR_CgaCtaId ;  /* 0x00000000000579c3 */ /* 0x000e220000008800 */
[----:B------:R-:W-:Y:S01]  /*0e90*/  UMOV UR4, 0x400 ;  /* 0x0000040000047882 */ /* 0x000fe20000000000 */
[C---:B------:R-:W-:Y:S02]  /*0ea0*/  ISETP.GT.AND P2, PT, R20.reuse, 0x20, PT ;  /* 0x000000201400780c */ /* 0x040fe40003f44270 */
[C---:B------:R-:W-:Y:S02]  /*0eb0*/  ISETP.GT.AND P4, PT, R20.reuse, 0x40, PT ;  /* 0x000000401400780c */ /* 0x040fe40003f84270 */
[C---:B------:R-:W-:Y:S02]  /*0ec0*/  ISETP.GT.AND P3, PT, R20.reuse, 0x60, PT ;  /* 0x000000601400780c */ /* 0x040fe40003f64270 */
[----:B------:R-:W-:Y:S01]  /*0ed0*/  ISETP.GT.AND P1, PT, R20, 0x80, PT ;  /* 0x000000801400780c */ /* 0x000fe20003f24270 */
[----:B0-----:R-:W-:-:S09]  /*0ee0*/  ULEA UR4, UR5, UR4, 0x18 ;  /* 0x0000000405047291 */ /* 0x001fd2000f8ec0ff */
[----:B----4-:R-:W0:Y:S04]  /*0ef0*/  LDS R3, [UR4+0xc] ;  /* 0x00000c04ff037984 */ /* 0x010e280008000800 */
[----:B------:R-:W1:Y:S04]  /*0f00*/  LDS.128 R4, [UR4+0x10] ;  /* 0x00001004ff047984 */ /* 0x000e680008000c00 */
[----:B------:R-:W2:Y:S01]  /*0f10*/  LDS.64 R8, [UR4+0x20] ;  /* 0x00002004ff087984 */ /* 0x000ea20008000a00 */
[----:B0-----:R-:W-:Y:S01]  /*0f20*/  @P2 FADD R0, R0, R3 ;  /* 0x0000000300002221 */ /* 0x001fe20000000000 */
[----:B------:R-:W-:-:S03]  /*0f30*/  ISETP.GT.AND P2, PT, R20, 0xa0, PT ;  /* 0x000000a01400780c */ /* 0x000fc60003f44270 */
[----:B-1----:R-:W-:Y:S01]  /*0f40*/  @P4 FADD R0, R0, R4 ;  /* 0x0000000400004221 */ /* 0x002fe20000000000 */
[----:B------:R-:W-:-:S03]  /*0f50*/  ISETP.GT.AND P4, PT, R20, 0xc0, PT ;  /* 0x000000c01400780c */ /* 0x000fc60003f84270 */
[----:B------:R-:W-:Y:S01]  /*0f60*/  @P3 FADD R0, R0, R5 ;  /* 0x0000000500003221 */ /* 0x000fe20000000000 */
[----:B------:R-:W-:-:S03]  /*0f70*/  ISETP.GT.AND P3, PT, R20, 0xe0, PT ;  /* 0x000000e01400780c */ /* 0x000fc60003f64270 */
[----:B------:R-:W-:-:S04]  /*0f80*/  @P1 FADD R0, R0, R6 ;  /* 0x0000000600001221 */ /* 0x000fc80000000000 */
[----:B------:R-:W-:-:S04]  /*0f90*/  @P2 FADD R0, R0, R7 ;  /* 0x0000000700002221 */ /* 0x000fc80000000000 */
[----:B--2---:R-:W-:-:S04]  /*0fa0*/  @P4 FADD R0, R0, R8 ;  /* 0x0000000800004221 */ /* 0x004fc80000000000 */
[----:B------:R-:W-:Y:S01]  /*0fb0*/  @P3 FADD R0, R0, R9 ;  /* 0x0000000900003221 */ /* 0x000fe20000000000 */
[----:B------:R-:W-:Y:S06]  /*0fc0*/  BRA `(.L_x_179) ;  /* 0x0000002c006c7947 */ /* 0x000fec0003800000 */
.L_x_165:
[----:B------:R-:W0:Y:S01]  /*0fd0*/  S2R R0, SR_TID.X ;  /* 0x0000000000007919 */ /* 0x000e220000002100 */
[----:B------:R-:W1:Y:S01]  /*0fe0*/  LDC.64 R2, c[0x0][0x380] ;  /* 0x0000e000ff027b82 */ /* 0x000e620000000a00 */
[----:B0-----:R-:W-:-:S05]  /*0ff0*/  SHF.L.U32 R5, R0, 0x2, RZ ;  /* 0x0000000200057819 */ /* 0x001fca00000006ff */
[----:B-1----:R-:W-:-:S05]  /*1000*/  IMAD.WIDE.U32 R2, R5, 0x4, R2 ;  /* 0x0000000405027825 */ /* 0x002fca00078e0002 */
[----:B------:R-:W2:Y:S04]  /*1010*/  LDG.E.128.CONSTANT R4, desc[UR6][R2.64] ;  /* 0x0000000602047981 */ /* 0x000ea8000c1e9d00 */
[----:B------:R-:W3:Y:S04]  /*1020*/  LDG.E.128.CONSTANT R8, desc[UR6][R2.64+0x1000] ;  /* 0x0010000602087981 */ /* 0x000ee8000c1e9d00 */
[----:B------:R-:W4:Y:S04]  /*1030*/  LDG.E.128.CONSTANT R12, desc[UR6][R2.64+0x2000] ;  /* 0x00200006020c7981 */ /* 0x000f28000c1e9d00 */
[----:B------:R-:W5:Y:S01]  /*1040*/  LDG.E.128.CONSTANT R16, desc[UR6][R2.64+0x3000] ;  /* 0x0030000602107981 */ /* 0x000f62000c1e9d00 */
[----:B------:R-:W-:Y:S01]  /*1050*/  ISETP.GE.U32.AND P0, PT, R20, 0x2000, PT ;  /* 0x000020001400780c */ /* 0x000fe20003f06070 */
[----:B------:R-:W-:-:S02]  /*1060*/  HFMA2 R23, -RZ, RZ, 0, 0.00048828125 ;  /* 0x00001000ff177431 */ /* 0x000fc400000001ff */
[----:B--2---:R-:W-:Y:S01]  /*1070*/  FADD R4, R4, R5 ;  /* 0x0000000504047221 */ /* 0x004fe20000000000 */
[----:B------:R-:W-:Y:S01]  /*1080*/  FADD R7, R6, R7 ;  /* 0x0000000706077221 */ /* 0x000fe20000000000 */
[----:B---3--:R-:W-:Y:S01]  /*1090*/  FADD R8, R8, R9 ;  /* 0x0000000908087221 */ /* 0x008fe20000000000 */
[----:B------:R-:W-:Y:S02]  /*10a0*/  FADD R11, R10, R11 ;  /* 0x0000000b0a0b7221 */ /* 0x000fe40000000000 */
[----:B------:R-:W-:Y:S01]  /*10b0*/  FADD R4, R4, R7 ;  /* 0x0000000704047221 */ /* 0x000fe20000000000 */
[----:B----4-:R-:W-:Y:S01]  /*10c0*/  FADD R12, R12, R13 ;  /* 0x0000000d0c0c7221 */ /* 0x010fe20000000000 */
[----:B------:R-:W-:Y:S01]  /*10d0*/  FADD R15, R14, R15 ;  /* 0x0000000f0e0f7221 */ /* 0x000fe20000000000 */
[----:B------:R-:W-:Y:S01]  /*10e0*/  FADD R11, R8, R11 ;  /* 0x0000000b080b7221 */ /* 0x000fe20000000000 */
[----:B-----5:R-:W-:Y:S01]  /*10f0*/  FADD R16, R16, R17 ;  /* 0x0000001110107221 */ /* 0x020fe20000000000 */
[----:B------:R-:W-:Y:S01]  /*1100*/  FADD R19, R18, R19 ;  /* 0x0000001312137221 */ /* 0x000fe20000000000 */
[----:B------:R-:W-:Y:S01]  /*1110*/  FADD R12, R12, R15 ;  /* 0x0000000f0c0c7221 */ /* 0x000fe20000000000 */
[----:B------:R-:W-:-:S02]  /*1120*/  FADD R4, R4, R11 ;  /* 0x0000000b04047221 */ /* 0x000fc40000000000 */
[----:B------:R-:W-:-:S04]  /*1130*/  FADD R19, R16, R19 ;  /* 0x0000001310137221 */ /* 0x000fc80000000000 */
[----:B------:R-:W-:-:S04]  /*1140*/  FADD R19, R12, R19 ;  /* 0x000000130c137221 */ /* 0x000fc80000000000 */
[----:B------:R-:W-:Y:S01]  /*1150*/  FADD R21, R4, R19 ;  /* 0x0000001304157221 */ /* 0x000fe20000000000 */
[----:B------:R-:W-:Y:S06]  /*1160*/  @!P0 BRA `(.L_x_180) ;  /* 0x00000000007c8947 */ /* 0x000fec0003800000 */
[----:B------:R-:W0:Y:S01]  /*1170*/  LDC R24, c[0x0][0x390] ;  /* 0x0000e400ff187b82 */ /* 0x000e220000000800 */
[----:B------:R-:W-:Y:S02]  /*1180*/  IADD3 R22, PT, PT, R20, -0x1000, RZ ;  /* 0xfffff00014167810 */ /* 0x000fe40007ffe0ff */
[----:B------:R-:W-:-:S07]  /*1190*/  MOV R23, 0x1000 ;  /* 0x0000100000177802 */ /* 0x000fce0000000f00 */
.L_x_182:
[----:B------:R-:W-:-:S05]  /*11a0*/  IMAD.WIDE R26, R23, 0x4, R2 ;  /* 0x00000004171a7825 */ /* 0x000fca00078e0202 */
[----:B------:R-:W2:Y:S04]  /*11b0*/  LDG.E.128.CONSTANT R16, desc[UR6][R26.64+0x2000] ;  /* 0x002000061a107981 */ /* 0x000ea8000c1e9d00 */
[----:B------:R-:W3:Y:S04]  /*11c0*/  LDG.E.128.CONSTANT R4, desc[UR6][R26.64+0x3000] ;  /* 0x003000061a047981 */ /* 0x000ee8000c1e9d00 */
[----:B------:R-:W4:Y:S04]  /*11d0*/  LDG.E.128.CONSTANT R8, desc[UR6][R26.64] ;  /* 0x000000061a087981 */ /* 0x000f28000c1e9d00 */
[----:B------:R-:W5:Y:S01]  /*11e0*/  LDG.E.128.CONSTANT R12, desc[UR6][R26.64+0x1000] ;  /* 0x001000061a0c7981 */ /* 0x000f62000c1e9d00 */
[----:B0-----:R-:W-:Y:S01]  /*11f0*/  MOV R20, R24 ;  /* 0x0000001800147202 */ /* 0x001fe20000000f00 */
[----:B--2---:R-:W-:Y:S01]  /*1200*/  FADD R17, R17, R18 ;  /* 0x0000001211117221 */ /* 0x004fe20000000000 */
[----:B---3--:R-:W-:-:S02]  /*1210*/  FADD R18, R19, R4 ;  /* 0x0000000413127221 */ /* 0x008fc40000000000 */
[----:B------:R-:W-:Y:S01]  /*1220*/  IADD3 R4, PT, PT, -R23, R20, RZ ;  /* 0x0000001417047210 */ /* 0x000fe20007ffe1ff */
[----:B------:R-:W-:Y:S01]  /*1230*/  FADD R5, R5, R6 ;  /* 0x0000000605057221 */ /* 0x000fe20000000000 */
[----:B----4-:R-:W-:Y:S01]  /*1240*/  FADD R9, R9, R10 ;  /* 0x0000000a09097221 */ /* 0x010fe20000000000 */
[----:B------:R-:W-:Y:S01]  /*1250*/  FADD R8, R8, R21 ;  /* 0x0000001508087221 */ /* 0x000fe20000000000 */
[----:B------:R-:W-:Y:S01]  /*1260*/  ISETP.GE.AND P0, PT, R4, 0x1000, PT ;  /* 0x000010000400780c */ /* 0x000fe20003f06270 */
[----:B-----5:R-:W-:Y:S01]  /*1270*/  FADD R13, R13, R14 ;  /* 0x0000000e0d0d7221 */ /* 0x020fe20000000000 */
[----:B------:R-:W-:Y:S01]  /*1280*/  FADD R10, R11, R12 ;  /* 0x0000000c0b0a7221 */ /* 0x000fe20000000000 */
[----:B------:R-:W-:Y:S01]  /*1290*/  FADD R14, R15, R16 ;  /* 0x000000100f0e7221 */ /* 0x000fe20000000000 */
[----:B------:R-:W-:Y:S01]  /*12a0*/  FADD R8, R8, R9 ;  /* 0x0000000908087221 */ /* 0x000fe20000000000 */
[----:B------:R-:W-:Y:S01]  /*12b0*/  FADD R5, R18, R5 ;  /* 0x0000000512057221 */ /* 0x000fe20000000000 */
[----:B------:R-:W-:Y:S01]  /*12c0*/  FADD R13, R10, R13 ;  /* 0x0000000d0a0d7221 */ /* 0x000fe20000000000 */
[----:B------:R-:W-:-:S03]  /*12d0*/  FADD R14, R14, R17 ;  /* 0x000000110e0e7221 */ /* 0x000fc60000000000 */
[----:B------:R-:W-:Y:S01]  /*12e0*/  FADD R8, R8, R13 ;  /* 0x0000000d08087221 */ /* 0x000fe20000000000 */
[----:B------:R-:W-:-:S04]  /*12f0*/  FADD R5, R14, R5 ;  /* 0x000000050e057221 */ /* 0x000fc80000000000 */
[----:B------:R-:W-:-:S04]  /*1300*/  FADD R5, R8, R5 ;  /* 0x0000000508057221 */ /* 0x000fc80000000000 */
[----:B------:R-:W-:Y:S01]  /*1310*/  FADD R21, R7, R5 ;  /* 0x0000000507157221 */ /* 0x000fe20000000000 */
[----:B------:R-:W-:Y:S06]  /*1320*/  @!P0 BRA `(.L_x_181) ;  /* 0x0000000800308947 */ /* 0x000fec0003800000 */
[----:B------:R-:W-:-:S04]  /*1330*/  IADD3 R23, PT, PT, R23, 0x1000, RZ ;  /* 0x0000100017177810 */ /* 0x000fc80007ffe0ff */
[----:B------:R-:W-:-:S13]  /*1340*/  ISETP.GT.AND P0, PT, R23, R22, PT ;  /* 0x000000161700720c */ /* 0x000fda0003f04270 */
[----:B------:R-:W-:Y:S05]  /*1350*/  @!P0 BRA `(.L_x_182) ;  /* 0xfffffffc00908947 */ /* 0x000fea000383ffff */
.L_x_180:
[----:B------:R-:W-:-:S13]  /*1360*/  ISETP.GE.AND P0, PT, R23, R20, PT ;  /* 0x000000141700720c */ /* 0x000fda0003f06270 */
[----:B------:R-:W-:Y:S05]  /*1370*/  @P0 BRA `(.L_x_181) ;  /* 0x00000008001c0947 */ /* 0x000fea0003800000 */
[----:B------:R-:W-:Y:S01]  /*1380*/  IMAD.IADD R9, R20, 0x1, -R23 ;  /* 0x0000000114097824 */ /* 0x000fe200078e0a17 */
[----:B------:R-:W-:Y:S04]  /*1390*/  BSSY.RECONVERGENT B1, `(.L_x_181) ;  /* 0x0000085000017945 */ /* 0x000fe80003800200 */
[----:B------:R-:W-:-:S13]  /*13a0*/  ISETP.GE.AND P0, PT, R0, R9, PT ;  /* 0x000000090000720c */ /* 0x000fda0003f06270 */
[----:B------:R-:W-:Y:S05]  /*13b0*/  @P0 BRA `(.L_x_183) ;  /* 0x0000000800080947 */ /* 0x000fea0003800000 */
[-C--:B------:R-:W-:Y:S01]  /*13c0*/  LOP3.LUT R2, RZ, R0.reuse, RZ, 0x33, !PT ;  /* 0x00000000ff027212 */ /* 0x080fe200078e33ff */
[----:B------:R-:W-:Y:S01]  /*13d0*/  BSSY.RECONVERGENT B2, `(.L_x_184) ;  /* 0x0000015000027945 */ /* 0x000fe20003800200 */
[----:B------:R-:W-:Y:S02]  /*13e0*/  MOV R8, R0 ;  /* 0x0000000000087202 */ /* 0x000fe40000000f00 */
[----:B------:R-:W-:-:S04]  /*13f0*/  IADD3 R2, PT, PT, -R23, R20, R2 ;  /* 0x0000001417027210 */ /* 0x000fc80007ffe102 */
[C---:B------:R-:W-:Y:S02]  /*1400*/  LOP3.LUT R3, R2.reuse, 0x300, RZ, 0xc0, !PT ;  /* 0x0000030002037812 */ /* 0x040fe400078ec0ff */
[----:B------:R-:W-:Y:S02]  /*1410*/  ISETP.GE.U32.AND P1, PT, R2, 0x300, PT ;  /* 0x000003000200780c */ /* 0x000fe40003f26070 */
[----:B------:R-:W-:-:S13]  /*1420*/  ISETP.NE.AND P0, PT, R3, 0x300, PT ;  /* 0x000003000300780c */ /* 0x000fda0003f05270 */
[----:B------:R-:W-:Y:S05]  /*1430*/  @!P0 BRA `(.L_x_185) ;  /* 0x0000000000388947 */ /* 0x000fea0003800000 */
[----:B------:R-:W0:Y:S01]  /*1440*/  LDC.64 R4, c[0x0][0x380] ;  /* 0x0000e000ff047b82 */ /* 0x000e220000000a00 */
[----:B------:R-:W-:Y:S02]  /*1450*/  LEA.HI R2, R2, 0x1, RZ, 0x18 ;  /* 0x0000000102027811 */ /* 0x000fe400078fc0ff */
[----:B------:R-:W-:Y:S02]  /*1460*/  IADD3 R7, PT, PT, R0, R23, RZ ;  /* 0x0000001700077210 */ /* 0x000fe40007ffe0ff */
[----:B------:R-:W-:Y:S02]  /*1470*/  LOP3.LUT R2, R2, 0x3, RZ, 0xc0, !PT ;  /* 0x0000000302027812 */ /* 0x000fe400078ec0ff */
[----:B------:R-:W-:Y:S02]  /*1480*/  MOV R8, R0 ;  /* 0x0000000000087202 */ /* 0x000fe40000000f00 */
[----:B------:R-:W-:-:S07]  /*1490*/  IADD3 R6, PT, PT, -R2, RZ, RZ ;  /* 0x000000ff02067210 */ /* 0x000fce0007ffe1ff */
.L_x_186:
[----:B0-----:R-:W-:-:S06]  /*14a0*/  IMAD.WIDE.U32 R2, R7, 0x4, R4 ;  /* 0x0000000407027825 */ /* 0x001fcc00078e0004 */
[----:B------:R-:W2:Y:S01]  /*14b0*/  LDG.E.CONSTANT R2, desc[UR6][R2.64] ;  /* 0x0000000602027981 */ /* 0x000ea2000c1e9900 */
[----:B------:R-:W-:Y:S02]  /*14c0*/  IADD3 R6, PT, PT, R6, 0x1, RZ ;  /* 0x0000000106067810 */ /* 0x000fe40007ffe0ff */
[----:B------:R-:W-:Y:S02]  /*14d0*/  IADD3 R8, PT, PT, R8, 0x100, RZ ;  /* 0x0000010008087810 */ /* 0x000fe40007ffe0ff */
[----:B------:R-:W-:Y:S02]  /*14e0*/  ISETP.NE.AND P0, PT, R6, RZ, PT ;  /* 0x000000ff0600720c */ /* 0x000fe40003f05270 */
[----:B------:R-:W-:Y:S01]  /*14f0*/  IADD3 R7, PT, PT, R7, 0x100, RZ ;  /* 0x0000010007077810 */ /* 0x000fe20007ffe0ff */
[----:B--2---:R-:W-:-:S10]  /*1500*/  FADD R21, R2, R21 ;  /* 0x0000001502157221 */ /* 0x004fd40000000000 */
[----:B------:R-:W-:Y:S05]  /*1510*/  @P0 BRA `(.L_x_186) ;  /* 0xfffffffc00e00947 */ /* 0x000fea000383ffff */
.L_x_185:
[----:B------:R-:W-:Y:S05]  /*1520*/  BSYNC.RECONVERGENT B2 ;  /* 0x0000000000027941 */ /* 0x000fea0003800200 */
.L_x_184:
[----:B------:R-:W-:Y:S05]  /*1530*/  @!P1 BRA `(.L_x_183) ;  /* 0x0000000400a89947 */ /* 0x000fea0003800000 */
[----:B------:R-:W0:Y:S01]  /*1540*/  LDCU.64 UR4, c[0x0][0x380] ;  /* 0x00007000ff0477ac */ /* 0x000e220008000a00 */
[----:B------:R-:W-:Y:S01]  /*1550*/  IADD3 R5, PT, PT, R9, -R8, RZ ;  /* 0x8000000809057210 */ /* 0x000fe20007ffe0ff */
[----:B------:R-:W-:Y:S01]  /*1560*/  BSSY.RECONVERGENT B2, `(.L_x_187) ;  /* 0x000003b000027945 */ /* 0x000fe20003800200 */
[CC--:B------:R-:W-:Y:S02]  /*1570*/  IADD3 R3, P0, PT, R8.reuse, R23.reuse, RZ ;  /* 0x0000001708037210 */ /* 0x0c0fe40007f1e0ff */
[----:B------:R-:W-:Y:S02]  /*1580*/  ISETP.GT.AND P1, PT, R5, 0xc00, PT ;  /* 0x00000c000500780c */ /* 0x000fe40003f24270 */
[----:B------:R-:W-:Y:S02]  /*1590*/  IADD3.X R4, PT, PT, RZ, RZ, RZ, P0, !PT ;  /* 0x000000ffff047210 */ /* 0x000fe400007fe4ff */
[----:B------:R-:W-:Y:S02]  /*15a0*/  IADD3 R11, PT, PT, R8, R23, RZ ;  /* 0x00000017080b7210 */ /* 0x000fe40007ffe0ff */
[----:B0-----:R-:W-:-:S04]  /*15b0*/  LEA R2, P0, R3, UR4, 0x2 ;  /* 0x0000000403027c11 */ /* 0x001fc8000f8010ff */
[----:B------:R-:W-:Y:S02]  /*15c0*/  LEA.HI.X R3, R3, UR5, R4, 0x2, P0 ;  /* 0x0000000503037c11 */ /* 0x000fe400080f1404 */
[----:B------:R-:W-:-:S05]  /*15d0*/  IADD3 R2, P0, PT, R2, 0x800, RZ ;  /* 0x0000080002027810 */ /* 0x000fca0007f1e0ff */
[----:B------:R-:W-:Y:S01]  /*15e0*/  IMAD.X R3, RZ, RZ, R3, P0 ;  /* 0x000000ffff037224 */ /* 0x000fe200000e0603 */
[----:B------:R-:W-:Y:S01]  /*15f0*/  PLOP3.LUT P0, PT, PT, PT, PT, 0x80, 0x8 ;  /* 0x000000000008781c */ /* 0x000fe20003f0f070 */
[----:B------:R-:W-:-:S12]  /*1600*/  @!P1 BRA `(.L_x_188) ;  /* 0x0000000000c09947 */ /* 0x000fd80003800000 */
[----:B------:R-:W-:Y:S02]  /*1610*/  PLOP3.LUT P0, PT, PT, PT, PT, 0x8, 0x80 ;  /* 0x000000000080781c */ /* 0x000fe40003f0e170 */
[----:B------:R-:W-:-:S11]  /*1620*/  IADD3 R13, PT, PT, R9, -0xc00, RZ ;  /* 0xfffff400090d7810 */ /* 0x000fd60007ffe0ff */
.L_x_189:
[----:B------:R-:W0:Y:S01]  /*1630*/  LDC.64 R4, c[0x0][0x380] ;  /* 0x0000e000ff047b82 */ /* 0x000e220000000a00 */
[----:B------:R-:W2:Y:S01]  /*1640*/  LDG.E.CONSTANT R10, desc[UR6][R2.64+-0x400] ;  /* 0xfffc0006020a7981 */ /* 0x000ea2000c1e9900 */
[----:B------:R-:W-:-:S03]  /*1650*/  IADD3 R25, PT, PT, R11, 0x400, RZ ;  /* 0x000004000b197810 */ /* 0x000fc60007ffe0ff */
[----:B------:R-:W3:Y:S04]  /*1660*/  LDG.E.CONSTANT R19, desc[UR6][R2.64] ;  /* 0x0000000602137981 */ /* 0x000ee8000c1e9900 */
[----:B------:R-:W4:Y:S01]  /*1670*/  LDG.E.CONSTANT R18, desc[UR6][R2.64+0x400] ;  /* 0x0004000602127981 */ /* 0x000f22000c1e9900 */
[----:B------:R-:W-:-:S03]  /*1680*/  IADD3 R7, PT, PT, R11, 0x800, RZ ;  /* 0x000008000b077810 */ /* 0x000fc60007ffe0ff */
[----:B------:R-:W5:Y:S04]  /*1690*/  LDG.E.CONSTANT R16, desc[UR6][R2.64+0xc00] ;  /* 0x000c000602107981 */ /* 0x000f68000c1e9900 */
[----:B------:R-:W5:Y:S04]  /*16a0*/  LDG.E.CONSTANT R15, desc[UR6][R2.64+0x1000] ;  /* 0x00100006020f7981 */ /* 0x000f68000c1e9900 */
[----:B------:R-:W5:Y:S01]  /*16b0*/  LDG.E.CONSTANT R14, desc[UR6][R2.64+0x1400] ;  /* 0x00140006020e7981 */ /* 0x000f62000c1e9900 */
[----:B0-----:R-:W-:-:S03]  /*16c0*/  IMAD.WIDE.U32 R22, R11, 0x4, R4 ;  /* 0x000000040b167825 */ /* 0x001fc600078e0004 */
[----:B------:R-:W5:Y:S04]  /*16d0*/  LDG.E.CONSTANT R20, desc[UR6][R2.64+0x2000] ;  /* 0x0020000602147981 */ /* 0x000f68000c1e9900 */
[----:B------:R0:W2:Y:S01]  /*16e0*/  LDG.E.CONSTANT R12, desc[UR6][R22.64] ;  /* 0x00000006160c7981 */ /* 0x0000a2000c1e9900 */
[----:B------:R-:W-:-:S03]  /*16f0*/  IMAD.WIDE.U32 R24, R25, 0x4, R4 ;  /* 0x0000000419187825 */ /* 0x000fc600078e0004 */
[----:B------:R-:W5:Y:S04]  /*1700*/  LDG.E.CONSTANT R26, desc[UR6][R2.64+0x3000] ;  /* 0x00300006021a7981 */ /* 0x000f68000c1e9900 */
[----:B------:R-:W5:Y:S01]  /*1710*/  LDG.E.CONSTANT R17, desc[UR6][R24.64] ;  /* 0x0000000618117981 */ /* 0x000f62000c1e9900 */
[--C-:B------:R-:W-:Y:S01]  /*1720*/  IMAD.WIDE.U32 R6, R7, 0x4, R4.reuse ;  /* 0x0000000407067825 */ /* 0x100fe200078e0004 */
[----:B0-----:R-:W-:Y:S02]  /*1730*/  IADD3 R23, PT, PT, R11, 0xc00, RZ ;  /* 0x00000c000b177810 */ /* 0x001fe40007ffe0ff */
[----:B------:R-:W5:Y:S04]  /*1740*/  LDG.E.CONSTANT R22, desc[UR6][R2.64+0x1c00] ;  /* 0x001c000602167981 */ /* 0x000f68000c1e9900 */
[----:B------:R-:W5:Y:S01]  /*1750*/  LDG.E.CONSTANT R6, desc[UR6][R6.64] ;  /* 0x0000000606067981 */ /* 0x000f62000c1e9900 */
[----:B------:R-:W-:-:S03]  /*1760*/  IMAD.WIDE.U32 R4, R23, 0x4, R4 ;  /* 0x0000000417047825 */ /* 0x000fc600078e0004 */
[----:B------:R-:W5:Y:S04]  /*1770*/  LDG.E.CONSTANT R23, desc[UR6][R2.64+0x2400] ;  /* 0x0024000602177981 */ /* 0x000f68000c1e9900 */
[----:B------:R-:W5:Y:S04]  /*1780*/  LDG.E.CONSTANT R4, desc[UR6][R4.64] ;  /* 0x0000000604047981 */ /* 0x000f68000c1e9900 */
[----:B------:R-:W5:Y:S04]  /*1790*/  LDG.E.CONSTANT R24, desc[UR6][R2.64+0x2c00] ;  /* 0x002c000602187981 */ /* 0x000f68000c1e9900 */
[----:B------:R0:W5:Y:S01]  /*17a0*/  LDG.E.CONSTANT R25, desc[UR6][R2.64+0x3400] ;  /* 0x0034000602197981 */ /* 0x000162000c1e9900 */
[----:B------:R-:W-:-:S04]  /*17b0*/  IADD3 R8, PT, PT, R8, 0x1000, RZ ;  /* 0x0000100008087810 */ /* 0x000fc80007ffe0ff */
[----:B------:R-:W-:Y:S02]  /*17c0*/  ISETP.GE.AND P1, PT, R8, R13, PT ;  /* 0x0000000d0800720c */ /* 0x000fe40003f26270 */
[----:B0-----:R-:W-:Y:S02]  /*17d0*/  IADD3 R2, P2, PT, R2, 0x4000, RZ ;  /* 0x0000400002027810 */ /* 0x001fe40007f5e0ff */
[----:B------:R-:W-:Y:S02]  /*17e0*/  IADD3 R11, PT, PT, R11, 0x1000, RZ ;  /* 0x000010000b0b7810 */ /* 0x000fe40007ffe0ff */
[----:B------:R-:W-:Y:S01]  /*17f0*/  IADD3.X R3, PT, PT, RZ, R3, RZ, P2, !PT ;  /* 0x00000003ff037210 */ /* 0x000fe200017fe4ff */
[----:B--2---:R-:W-:-:S04]  /*1800*/  FADD R21, R12, R21 ;  /* 0x000000150c157221 */ /* 0x004fc80000000000 */
[----:B------:R-:W-:-:S04]  /*1810*/  FADD R10, R21, R10 ;  /* 0x0000000a150a7221 */ /* 0x000fc80000000000 */
[----:B---3--:R-:W-:-:S04]  /*1820*/  FADD R19, R10, R19 ;  /* 0x000000130a137221 */ /* 0x008fc80000000000 */
[----:B----4-:R-:W-:-:S04]  /*1830*/  FADD R18, R19, R18 ;  /* 0x0000001213127221 */ /* 0x010fc80000000000 */
[----:B-----5:R-:W-:-:S04]  /*1840*/  FADD R17, R18, R17 ;  /* 0x0000001112117221 */ /* 0x020fc80000000000 */
        /* <DEDUP_REMOVED lines=12> */
.L_x_188:
[----:B------:R-:W-:Y:S05]  /*1910*/  BSYNC.RECONVERGENT B2 ;  /* 0x0000000000027941 */ /* 0x000fea0003800200 */
.L_x_187:
[----:B------:R-:W-:Y:S01]  /*1920*/  IADD3 R4, PT, PT, R9, -R8, RZ ;  /* 0x8000000809047210 */ /* 0x000fe20007ffe0ff */
[----:B------:R-:W-:Y:S03]  /*1930*/  BSSY.RECONVERGENT B2, `(.L_x_190) ;  /* 0x000001e000027945 */ /* 0x000fe60003800200 */
[----:B------:R-:W-:-:S13]  /*1940*/  ISETP.GT.AND P1, PT, R4, 0x400, PT ;  /* 0x000004000400780c */ /* 0x000fda0003f24270 */
[----:B------:R-:W-:Y:S05]  /*1950*/  @!P1 BRA `(.L_x_191) ;  /* 0x00000000006c9947 */ /* 0x000fea0003800000 */
[----:B------:R-:W0:Y:S01]  /*1960*/  LDC.64 R6, c[0x0][0x380] ;  /* 0x0000e000ff067b82 */ /* 0x000e220000000a00 */
[----:B------:R-:W2:Y:S01]  /*1970*/  LDG.E.CONSTANT R10, desc[UR6][R2.64+-0x400] ;  /* 0xfffc0006020a7981 */ /* 0x000ea2000c1e9900 */
[----:B------:R-:W-:-:S03]  /*1980*/  VIADD R15, R11, 0x400 ;  /* 0x000004000b0f7836 */ /* 0x000fc60000000000 */
[----:B------:R-:W3:Y:S04]  /*1990*/  LDG.E.CONSTANT R13, desc[UR6][R2.64] ;  /* 0x00000006020d7981 */ /* 0x000ee8000c1e9900 */
[----:B------:R-:W4:Y:S04]  /*19a0*/  LDG.E.CONSTANT R17, desc[UR6][R2.64+0xc00] ;  /* 0x000c000602117981 */ /* 0x000f28000c1e9900 */
[----:B------:R-:W5:Y:S04]  /*19b0*/  LDG.E.CONSTANT R19, desc[UR6][R2.64+0x1000] ;  /* 0x0010000602137981 */ /* 0x000f68000c1e9900 */
[----:B------:R1:W5:Y:S01]  /*19c0*/  LDG.E.CONSTANT R23, desc[UR6][R2.64+0x1400] ;  /* 0x0014000602177981 */ /* 0x000362000c1e9900 */
[----:B0-----:R-:W-:-:S06]  /*19d0*/  IMAD.WIDE.U32 R4, R11, 0x4, R6 ;  /* 0x000000040b047825 */ /* 0x001fcc00078e0006 */
[----:B------:R-:W2:Y:S01]  /*19e0*/  LDG.E.CONSTANT R4, desc[UR6][R4.64] ;  /* 0x0000000604047981 */ /* 0x000ea2000c1e9900 */
[----:B------:R-:W-:-:S03]  /*19f0*/  IMAD.WIDE.U32 R6, R15, 0x4, R6 ;  /* 0x000000040f067825 */ /* 0x000fc600078e0006 */
[----:B------:R-:W4:Y:S04]  /*1a00*/  LDG.E.CONSTANT R15, desc[UR6][R2.64+0x400] ;  /* 0x00040006020f7981 */ /* 0x000f28000c1e9900 */
[----:B------:R-:W5:Y:S01]  /*1a10*/  LDG.E.CONSTANT R7, desc[UR6][R6.64] ;  /* 0x0000000606077981 */ /* 0x000f62000c1e9900 */
[----:B------:R-:W-:Y:S02]  /*1a20*/  PLOP3.LUT P0, PT, PT, PT, PT, 0x8, 0x80 ;  /* 0x000000000080781c */ /* 0x000fe40003f0e170 */
[----:B------:R-:W-:Y:S02]  /*1a30*/  IADD3 R8, PT, PT, R8, 0x800, RZ ;  /* 0x0000080008087810 */ /* 0x000fe40007ffe0ff */
[----:B------:R-:W-:Y:S01]  /*1a40*/  IADD3 R11, PT, PT, R11, 0x800, RZ ;  /* 0x000008000b0b7810 */ /* 0x000fe20007ffe0ff */
[----:B--2---:R-:W-:-:S04]  /*1a50*/  FADD R21, R21, R4 ;  /* 0x0000000415157221 */ /* 0x004fc80000000000 */
[----:B------:R-:W-:-:S04]  /*1a60*/  FADD R10, R21, R10 ;  /* 0x0000000a150a7221 */ /* 0x000fc80000000000 */
[----:B---3--:R-:W-:-:S04]  /*1a70*/  FADD R10, R10, R13 ;  /* 0x0000000d0a0a7221 */ /* 0x008fc80000000000 */
[----:B----4-:R-:W-:-:S04]  /*1a80*/  FADD R10, R10, R15 ;  /* 0x0000000f0a0a7221 */ /* 0x010fc80000000000 */
[----:B-----5:R-:W-:Y:S01]  /*1a90*/  FADD R10, R10, R7 ;  /* 0x000000070a0a7221 */ /* 0x020fe20000000000 */
[----:B------:R-:W-:-:S03]  /*1aa0*/  IADD3 R4, P1, PT, R2, 0x2000, RZ ;  /* 0x0000200002047810 */ /* 0x000fc60007f3e0ff */
[----:B------:R-:W-:Y:S01]  /*1ab0*/  FADD R10, R10, R17 ;  /* 0x000000110a0a7221 */ /* 0x000fe20000000000 */
[----:B------:R-:W-:-:S03]  /*1ac0*/  IADD3.X R5, PT, PT, RZ, R3, RZ, P1, !PT ;  /* 0x00000003ff057210 */ /* 0x000fc60000ffe4ff */
[----:B------:R-:W-:Y:S01]  /*1ad0*/  FADD R10, R10, R19 ;  /* 0x000000130a0a7221 */ /* 0x000fe20000000000 */
[----:B-1----:R-:W-:Y:S02]  /*1ae0*/  MOV R2, R4 ;  /* 0x0000000400027202 */ /* 0x002fe40000000f00 */
[----:B------:R-:W-:Y:S01]  /*1af0*/  MOV R3, R5 ;  /* 0x0000000500037202 */ /* 0x000fe20000000f00 */
[----:B------:R-:W-:-:S07]  /*1b00*/  FADD R21, R10, R23 ;  /* 0x000000170a157221 */ /* 0x000fce0000000000 */
.L_x_191:
[----:B------:R-:W-:Y:S05]  /*1b10*/  BSYNC.RECONVERGENT B2 ;  /* 0x0000000000027941 */ /* 0x000fea0003800200 */
.L_x_190:
[----:B------:R-:W-:-:S13]  /*1b20*/  ISETP.LT.OR P0, PT, R8, R9, P0 ;  /* 0x000000090800720c */ /* 0x000fda0000701670 */
[----:B------:R-:W-:Y:S05]  /*1b30*/  @!P0 BRA `(.L_x_183) ;  /* 0x0000000000288947 */ /* 0x000fea0003800000 */
[----:B------:R-:W0:Y:S01]  /*1b40*/  LDC.64 R4, c[0x0][0x380] ;  /* 0x0000e000ff047b82 */ /* 0x000e220000000a00 */
[----:B------:R-:W2:Y:S04]  /*1b50*/  LDG.E.CONSTANT R6, desc[UR6][R2.64+-0x400] ;  /* 0xfffc000602067981 */ /* 0x000ea8000c1e9900 */
[----:B------:R-:W3:Y:S04]  /*1b60*/  LDG.E.CONSTANT R7, desc[UR6][R2.64] ;  /* 0x0000000602077981 */ /* 0x000ee8000c1e9900 */
[----:B------:R-:W4:Y:S01]  /*1b70*/  LDG.E.CONSTANT R9, desc[UR6][R2.64+0x400] ;  /* 0x0004000602097981 */ /* 0x000f22000c1e9900 */
[----:B0-----:R-:W-:-:S06]  /*1b80*/  IMAD.WIDE.U32 R4, R11, 0x4, R4 ;  /* 0x000000040b047825 */ /* 0x001fcc00078e0004 */
[----:B------:R-:W5:Y:S02]  /*1b90*/  LDG.E.CONSTANT R4, desc[UR6][R4.64] ;  /* 0x0000000604047981 */ /* 0x000f64000c1e9900 */
[----:B-----5:R-:W-:-:S04]  /*1ba0*/  FADD R21, R21, R4 ;  /* 0x0000000415157221 */ /* 0x020fc80000000000 */
[----:B--2---:R-:W-:-:S04]  /*1bb0*/  FADD R6, R21, R6 ;  /* 0x0000000615067221 */ /* 0x004fc80000000000 */
[----:B---3--:R-:W-:-:S04]  /*1bc0*/  FADD R6, R6, R7 ;  /* 0x0000000706067221 */ /* 0x008fc80000000000 */
[----:B----4-:R-:W-:-:S07]  /*1bd0*/  FADD R21, R6, R9 ;  /* 0x0000000906157221 */ /* 0x010fce0000000000 */
.L_x_183:
[----:B------:R-:W-:Y:S05]  /*1be0*/  BSYNC.RECONVERGENT B1 ;  /* 0x0000000000017941 */ /* 0x000fea0003800200 */
.L_x_181:
[----:B------:R-:W0:Y:S01]  /*1bf0*/  S2R R6, SR_LANEID ;  /* 0x0000000000067919 */ /* 0x000e220000000000 */
[----:B------:R-:W1:Y:S01]  /*1c00*/  SHFL.DOWN PT, R2, R21, 0x1, 0x1f ;  /* 0x08201f0015027f89 */ /* 0x000e6200000e0000 */
[C---:B0-----:R-:W-:Y:S02]  /*1c10*/  ISETP.GT.AND P0, PT, R6.reuse, 0x1e, PT ;  /* 0x0000001e0600780c */ /* 0x041fe40003f04270 */
[----:B------:R-:W-:-:S11]  /*1c20*/  ISETP.NE.AND P1, PT, R6, RZ, PT ;  /* 0x000000ff0600720c */ /* 0x000fd60003f25270 */
[----:B-1----:R-:W-:Y:S01]  /*1c30*/  @!P0 FADD R21, R2, R21 ;  /* 0x0000001502158221 */ /* 0x002fe20000000000 */
[----:B------:R-:W-:Y:S01]  /*1c40*/  ISETP.GT.AND P0, PT, R6, 0x1d, PT ;  /* 0x0000001d0600780c */ /* 0x000fe20003f04270 */
[----:B------:R-:W0:Y:S01]  /*1c50*/  @!P1 S2R R5, SR_CgaCtaId ;  /* 0x0000000000059919 */ /* 0x000e220000008800 */
[----:B------:R-:W-:Y:S02]  /*1c60*/  @!P1 MOV R4, 0x400 ;  /* 0x0000040000049802 */ /* 0x000fe40000000f00 */
[----:B------:R-:W-:Y:S01]  /*1c70*/  @!P1 SHF.R.U32.HI R3, RZ, 0x3, R0 ;  /* 0x00000003ff039819 */ /* 0x000fe20000011600 */
[----:B------:R-:W1:Y:S03]  /*1c80*/  SHFL.DOWN PT, R2, R21, 0x2, 0x1f ;  /* 0x08401f0015027f89 */ /* 0x000e6600000e0000 */
[----:B------:R-:W-:-:S05]  /*1c90*/  @!P1 LOP3.LUT R3, R3, 0x7c, RZ, 0xc0, !PT ;  /* 0x0000007c03039812 */ /* 0x000fca00078ec0ff */
[----:B-1----:R-:W-:Y:S01]  /*1ca0*/  @!P0 FADD R21, R21, R2 ;  /* 0x0000000215158221 */ /* 0x002fe20000000000 */
[----:B------:R-:W-:Y:S02]  /*1cb0*/  ISETP.GT.AND P0, PT, R6, 0x1b, PT ;  /* 0x0000001b0600780c */ /* 0x000fe40003f04270 */
[----:B0-----:R-:W-:Y:S02]  /*1cc0*/  @!P1 LEA R4, R5, R4, 0x18 ;  /* 0x0000000405049211 */ /* 0x001fe400078ec0ff */
[----:B------:R-:W0:Y:S02]  /*1cd0*/  SHFL.DOWN PT, R2, R21, 0x4, 0x1f ;  /* 0x08801f0015027f89 */ /* 0x000e2400000e0000 */
[----:B------:R-:W-:-:S07]  /*1ce0*/  @!P1 IADD3 R3, PT, PT, R3, R4, RZ ;  /* 0x0000000403039210 */ /* 0x000fce0007ffe0ff */
        /* <DEDUP_REMOVED lines=12> */
[----:B------:R-:W0:Y:S01]  /*1db0*/  S2UR UR5, SR_CgaCtaId ;  /* 0x00000000000579c3 */ /* 0x000e220000008800 */
[----:B------:R-:W-:Y:S02]  /*1dc0*/  UMOV UR4, 0x400 ;  /* 0x0000040000047882 */ /* 0x000fe40000000000 */
[----:B0-----:R-:W-:-:S09]  /*1dd0*/  ULEA UR4, UR5, UR4, 0x18 ;  /* 0x0000000405047291 */ /* 0x001fd2000f8ec0ff */
[----:B---3--:R-:W0:Y:S04]  /*1de0*/  LDS R3, [UR4+0xc] ;  /* 0x00000c04ff037984 */ /* 0x008e280008000800 */
        /* <DEDUP_REMOVED lines=10> */
.L_x_164:
        /* <DEDUP_REMOVED lines=12> */
.L_x_194:
[----:B------:R-:W-:Y:S05]  /*1f50*/  BSYNC.RECONVERGENT B1 ;  /* 0x0000000000017941 */ /* 0x000fea0003800200 */
.L_x_193:
[----:B------:R-:W-:Y:S01]  /*1f60*/  ISETP.GE.AND P0, PT, R11, R20, PT ;  /* 0x000000140b00720c */ /* 0x000fe20003f06270 */
[----:B------:R-:W-:-:S12]  /*1f70*/  BSSY.RECONVERGENT B1, `(.L_x_195) ;  /* 0x0000074000017945 */ /* 0x000fd80003800200 */
[----:B------:R-:W-:Y:S05]  /*1f80*/  @P0 BRA `(.L_x_196) ;  /* 0x0000000400c80947 */ /* 0x000fea0003800000 */
[----:B0-----:R-:W-:Y:S01]  /*1f90*/  LOP3.LUT R3, RZ, R11, RZ, 0x33, !PT ;  /* 0x0000000bff037212 */ /* 0x001fe200078e33ff */
[----:B------:R-:W-:Y:S04]  /*1fa0*/  BSSY.RECONVERGENT B2, `(.L_x_197) ;  /* 0x0000015000027945 */ /* 0x000fe80003800200 */
[----:B------:R-:W-:-:S05]  /*1fb0*/  IMAD.IADD R4, R3, 0x1, R20 ;  /* 0x0000000103047824 */ /* 0x000fca00078e0214 */
        /* <DEDUP_REMOVED lines=10> */
.L_x_199:
[----:B------:R-:W-:-:S06]  /*2060*/  MOV R3, R5 ;  /* 0x0000000500037202 */ /* 0x000fcc0000000f00 */
[----:B------:R0:W2:Y:S01]  /*2070*/  LDG.E.CONSTANT R3, desc[UR6][R2.64] ;  /* 0x0000000602037981 */ /* 0x0000a2000c1e9900 */
[----:B------:R-:W-:Y:S02]  /*2080*/  IADD3 R4, PT, PT, R4, 0x1, RZ ;  /* 0x0000000104047810 */ /* 0x000fe40007ffe0ff */
[----:B------:R-:W-:Y:S02]  /*2090*/  IADD3 R11, PT, PT, R11, 0x100, RZ ;  /* 0x000001000b0b7810 */ /* 0x000fe40007ffe0ff */
[----:B------:R-:W-:Y:S02]  /*20a0*/  ISETP.NE.AND P0, PT, R4, RZ, PT ;  /* 0x000000ff0400720c */ /* 0x000fe40003f05270 */
[----:B0-----:R-:W-:-:S04]  /*20b0*/  IADD3 R2, P2, PT, R2, 0x400, RZ ;  /* 0x0000040002027810 */ /* 0x001fc80007f5e0ff */
[----:B------:R-:W-:Y:S01]  /*20c0*/  IADD3.X R5, PT, PT, RZ, R5, RZ, P2, !PT ;  /* 0x00000005ff057210 */ /* 0x000fe200017fe4ff */
[----:B--2--5:R-:W-:-:S06]  /*20d0*/  FADD R0, R3, R0 ;  /* 0x0000000003007221 */ /* 0x024fcc0000000000 */
[----:B------:R-:W-:Y:S05]  /*20e0*/  @P0 BRA `(.L_x_199) ;  /* 0xfffffffc00dc0947 */ /* 0x000fea000383ffff */
.L_x_198:
[----:B------:R-:W-:Y:S05]  /*20f0*/  BSYNC.RECONVERGENT B2 ;  /* 0x0000000000027941 */ /* 0x000fea0003800200 */
.L_x_197:
        /* <DEDUP_REMOVED lines=8> */
.L_x_202:
        /* <DEDUP_REMOVED lines=9> */
[----:B------:R-:W-:-:S03]  /*2210*/  VIADD R3, R11, 0x800 ;  /* 0x000008000b037836 */ /* 0x000fc60000000000 */
[----:B------:R-:W4:Y:S01]  /*2220*/  LDG.E.CONSTANT R15, desc[UR6][R4.64+0x400] ;  /* 0x00040006040f7981 */ /* 0x000f22000c1e9900 */
        /* <DEDUP_REMOVED lines=32> */
.L_x_201:
[----:B------:R-:W-:Y:S05]  /*2430*/  BSYNC.RECONVERGENT B2 ;  /* 0x0000000000027941 */ /* 0x000fea0003800200 */
.L_x_200:
[----:B------:R-:W-:Y:S01]  /*2440*/  IADD3 R2, PT, PT, -R11, R20, RZ ;  /* 0x000000140b027210 */ /* 0x000fe20007ffe1ff */
[----:B------:R-:W-:Y:S03]  /*2450*/  BSSY.RECONVERGENT B2, `(.L_x_203) ;  /* 0x0000019000027945 */ /* 0x000fe60003800200 */
[----:B------:R-:W-:-:S13]  /*2460*/  ISETP.GT.AND P1, PT, R2, 0x400, PT ;  /* 0x000004000200780c */ /* 0x000fda0003f24270 */
[----:B------:R-:W-:Y:S05]  /*2470*/  @!P1 BRA `(.L_x_204) ;  /* 0x0000000000589947 */ /* 0x000fea0003800000 */
        /* <DEDUP_REMOVED lines=22> */
.L_x_204:
[----:B------:R-:W-:Y:S05]  /*25e0*/  BSYNC.RECONVERGENT B2 ;  /* 0x0000000000027941 */ /* 0x000fea0003800200 */
.L_x_203:
        /* <DEDUP_REMOVED lines=12> */
.L_x_196:
[----:B------:R-:W-:Y:S05]  /*26b0*/  BSYNC.RECONVERGENT B1 ;  /* 0x0000000000017941 */ /* 0x000fea0003800200 */
.L_x_195:
        /* <DEDUP_REMOVED lines=35> */
[----:B--2---:R-:W0:Y:S04]  /*28f0*/  LDS R3, [UR4+0xc] ;  /* 0x00000c04ff037984 */ /* 0x004e280008000800 */
        /* <DEDUP_REMOVED lines=10> */
.L_x_205:
[----:B0-----:R-:W0:Y:S01]  /*29a0*/  S2R R2, SR_LANEID ;  /* 0x0000000000027919 */ /* 0x001e220000000000 */
[----:B------:R-:W-:-:S04]  /*29b0*/  LOP3.LUT R0, R9, 0x3e0, RZ, 0xc0, !PT ;  /* 0x000003e009007812 */ /* 0x000fc800078ec0ff */
[----:B------:R-:W-:Y:S02]  /*29c0*/  IADD3 R3, PT, PT, R0, 0x20, RZ ;  /* 0x0000002000037810 */ /* 0x000fe40007ffe0ff */
[----:B------:R-:W-:Y:S02]  /*29d0*/  LOP3.LUT R7, RZ, R0, RZ, 0x33, !PT ;  /* 0x00000000ff077212 */ /* 0x000fe400078e33ff */
[-C--:B------:R-:W-:Y:S02]  /*29e0*/  ISETP.GT.AND P0, PT, R3, R20.reuse, PT ;  /* 0x000000140300720c */ /* 0x080fe40003f04270 */
[----:B------:R-:W-:-:S04]  /*29f0*/  IADD3 R7, PT, PT, R7, R20, RZ ;  /* 0x0000001407077210 */ /* 0x000fc80007ffe0ff */
[----:B------:R-:W-:-:S05]  /*2a00*/  SEL R4, R7, 0x1f, P0 ;  /* 0x0000001f07047807 */ /* 0x000fca0000000000 */
[----:B------:R-:W1:Y:S01]  /*2a10*/  SHFL.DOWN PT, R0, R5, 0x1, R4 ;  /* 0x0820000005007989 */ /* 0x000e6200000e0004 */
[C---:B0-----:R-:W-:Y:S01]  /*2a20*/  ISETP.GE.AND P0, PT, R2.reuse, R4, PT ;  /* 0x000000040200720c */ /* 0x041fe20003f06270 */
[C---:B------:R-:W-:Y:S01]  /*2a30*/  VIADD R3, R2.reuse, 0x2 ;  /* 0x0000000202037836 */ /* 0x040fe20000000000 */
[----:B------:R-:W-:-:S11]  /*2a40*/  ISETP.NE.AND P1, PT, R2, RZ, PT ;  /* 0x000000ff0200720c */ /* 0x000fd60003f25270 */
[----:B-1----:R-:W-:Y:S01]  /*2a50*/  @!P0 FADD R5, R0, R5 ;  /* 0x0000000500058221 */ /* 0x002fe20000000000 */
[-C--:B------:R-:W-:Y:S01]  /*2a60*/  ISETP.GT.AND P0, PT, R3, R4.reuse, PT ;  /* 0x000000040300720c */ /* 0x080fe20003f04270 */
[----:B------:R-:W0:Y:S01]  /*2a70*/  @!P1 S2R R6, SR_CgaCtaId ;  /* 0x0000000000069919 */ /* 0x000e220000008800 */
[----:B------:R-:W-:Y:S02]  /*2a80*/  IADD3 R3, PT, PT, R2, 0x4, RZ ;  /* 0x0000000402037810 */ /* 0x000fe40007ffe0ff */
[----:B------:R-:W1:Y:S09]  /*2a90*/  SHFL.DOWN PT, R0, R5, 0x2, R4 ;  /* 0x0840000005007989 */ /* 0x000e7200000e0004 */
[----:B-1----:R-:W-:Y:S01]  /*2aa0*/  @!P0 FADD R5, R5, R0 ;  /* 0x0000000005058221 */ /* 0x002fe20000000000 */
[----:B------:R-:W-:-:S02]  /*2ab0*/  ISETP.GT.AND P0, PT, R3, R4, PT ;  /* 0x000000040300720c */ /* 0x000fc40003f04270 */
[----:B------:R-:W-:Y:S02]  /*2ac0*/  IADD3 R3, PT, PT, R2, 0x8, RZ ;  /* 0x0000000802037810 */ /* 0x000fe40007ffe0ff */
[----:B------:R-:W1:Y:S09]  /*2ad0*/  SHFL.DOWN PT, R0, R5, 0x4, R4 ;  /* 0x0880000005007989 */ /* 0x000e7200000e0004 */
[----:B-1----:R-:W-:Y:S01]  /*2ae0*/  @!P0 FADD R5, R5, R0 ;  /* 0x0000000005058221 */ /* 0x002fe20000000000 */
[----:B------:R-:W-:-:S02]  /*2af0*/  ISETP.GT.AND P0, PT, R3, R4, PT ;  /* 0x000000040300720c */ /* 0x000fc40003f04270 */
[----:B------:R-:W-:Y:S02]  /*2b00*/  IADD3 R3, PT, PT, R2, 0x10, RZ ;  /* 0x0000001002037810 */ /* 0x000fe40007ffe0ff */
[----:B------:R-:W1:Y:S01]  /*2b10*/  SHFL.DOWN PT, R0, R5, 0x8, R4 ;  /* 0x0900000005007989 */ /* 0x000e6200000e0004 */
[----:B------:R-:W-:-:S04]  /*2b20*/  @!P1 SHF.R.U32.HI R2, RZ, 0x3, R9 ;  /* 0x00000003ff029819 */ /* 0x000fc80000011609 */
[----:B------:R-:W-:-:S04]  /*2b30*/  @!P1 LOP3.LUT R2, R2, 0x7c, RZ, 0xc0, !PT ;  /* 0x0000007c02029812 */ /* 0x000fc800078ec0ff */
[----:B-1----:R-:W-:Y:S01]  /*2b40*/  @!P0 FADD R5, R5, R0 ;  /* 0x0000000005058221 */ /* 0x002fe20000000000 */
[----:B------:R-:W-:Y:S02]  /*2b50*/  ISETP.GT.AND P0, PT, R3, R4, PT ;  /* 0x000000040300720c */ /* 0x000fe40003f04270 */
[----:B------:R-:W-:Y:S02]  /*2b60*/  @!P1 MOV R3, 0x400 ;  /* 0x0000040000039802 */ /* 0x000fe40000000f00 */
[----:B------:R-:W1:Y:S02]  /*2b70*/  SHFL.DOWN PT, R0, R5, 0x10, R4 ;  /* 0x0a00000005007989 */ /* 0x000e6400000e0004 */
[----:B0-----:R-:W-:-:S04]  /*2b80*/  @!P1 LEA R3, R6, R3, 0x18 ;  /* 0x0000000306039211 */ /* 0x001fc800078ec0ff */
[----:B------:R-:W-:-:S03]  /*2b90*/  @!P1 IADD3 R3, PT, PT, R2, R3, RZ ;  /* 0x0000000302039210 */ /* 0x000fc60007ffe0ff */
[----:B-1----:R-:W-:Y:S01]  /*2ba0*/  @!P0 FADD R5, R5, R0 ;  /* 0x0000000005058221 */ /* 0x002fe20000000000 */
        /* <DEDUP_REMOVED lines=12> */
[----:B-1----:R-:W0:Y:S04]  /*2c70*/  LDS R3, [UR4+0xc] ;  /* 0x00000c04ff037984 */ /* 0x002e280008000800 */
        /* <DEDUP_REMOVED lines=13> */
.L_x_192:
[----:B------:R-:W0:Y:S01]  /*2d50*/  S2R R8, SR_TID.X ;  /* 0x0000000000087919 */ /* 0x000e220000002100 */
[----:B------:R-:W0:Y:S02]  /*2d60*/  LDC.64 R2, c[0x0][0x380] ;  /* 0x0000e000ff027b82 */ /* 0x000e240000000a00 */
[----:B0-----:R-:W-:-:S05]  /*2d70*/  IMAD.WIDE.U32 R2, R8, 0x4, R2 ;  /* 0x0000000408027825 */ /* 0x001fca00078e0002 */
[----:B------:R-:W2:Y:S04]  /*2d80*/  LDG.E.CONSTANT R19, desc[UR6][R2.64] ;  /* 0x0000000602137981 */ /* 0x000ea8000c1e9900 */
[----:B------:R-:W2:Y:S04]  /*2d90*/  LDG.E.CONSTANT R0, desc[UR6][R2.64+0x400] ;  /* 0x0004000602007981 */ /* 0x000ea8000c1e9900 */
[----:B------:R-:W3:Y:S04]  /*2da0*/  LDG.E.CONSTANT R4, desc[UR6][R2.64+0x800] ;  /* 0x0008000602047981 */ /* 0x000ee8000c1e9900 */
[----:B------:R-:W3:Y:S04]  /*2db0*/  LDG.E.CONSTANT R5, desc[UR6][R2.64+0xc00] ;  /* 0x000c000602057981 */ /* 0x000ee8000c1e9900 */
[----:B------:R-:W4:Y:S04]  /*2dc0*/  LDG.E.CONSTANT R6, desc[UR6][R2.64+0x1000] ;  /* 0x0010000602067981 */ /* 0x000f28000c1e9900 */
[----:B------:R-:W4:Y:S04]  /*2dd0*/  LDG.E.CONSTANT R7, desc[UR6][R2.64+0x1400] ;  /* 0x0014000602077981 */ /* 0x000f28000c1e9900 */
[----:B------:R-:W5:Y:S04]  /*2de0*/  LDG.E.CONSTANT R9, desc[UR6][R2.64+0x1800] ;  /* 0x0018000602097981 */ /* 0x000f68000c1e9900 */
        /* <DEDUP_REMOVED lines=8> */
[----:B------:R-:W5:Y:S01]  /*2e70*/  LDG.E.CONSTANT R18, desc[UR6][R2.64+0x3c00] ;  /* 0x003c000602127981 */ /* 0x000f62000c1e9900 */
[----:B------:R-:W-:Y:S01]  /*2e80*/  ISETP.GE.U32.AND P0, PT, R20, 0x2000, PT ;  /* 0x000020001400780c */ /* 0x000fe20003f06070 */
[----:B--2---:R-:W-:Y:S01]  /*2e90*/  FADD R0, R19, R0 ;  /* 0x0000000013007221 */ /* 0x004fe20000000000 */
[----:B---3--:R-:W-:-:S04]  /*2ea0*/  FADD R5, R4, R5 ;  /* 0x0000000504057221 */ /* 0x008fc80000000000 */
[----:B------:R-:W-:Y:S01]  /*2eb0*/  FADD R0, R0, R5 ;  /* 0x0000000500007221 */ /* 0x000fe20000000000 */
[----:B----4-:R-:W-:Y:S01]  /*2ec0*/  FADD R6, R6, R7 ;  /* 0x0000000706067221 */ /* 0x010fe20000000000 */
[----:B-----5:R-:W-:-:S04]  /*2ed0*/  FADD R9, R9, R10 ;  /* 0x0000000a09097221 */ /* 0x020fc80000000000 */
[----:B------:R-:W-:Y:S01]  /*2ee0*/  FADD R9, R6, R9 ;  /* 0x0000000906097221 */ /* 0x000fe20000000000 */
[----:B------:R-:W-:-:S03]  /*2ef0*/  FADD R11, R11, R12 ;  /* 0x0000000c0b0b7221 */ /* 0x000fc60000000000 */
[----:B------:R-:W-:Y:S01]  /*2f00*/  FADD R0, R0, R9 ;  /* 0x0000000900007221 */ /* 0x000fe20000000000 */
[----:B------:R-:W-:-:S04]  /*2f10*/  FADD R14, R13, R14 ;  /* 0x0000000e0d0e7221 */ /* 0x000fc80000000000 */
[----:B------:R-:W-:Y:S01]  /*2f20*/  FADD R11, R11, R14 ;  /* 0x0000000e0b0b7221 */ /* 0x000fe20000000000 */
[----:B------:R-:W-:Y:S01]  /*2f30*/  FADD R15, R15, R16 ;  /* 0x000000100f0f7221 */ /* 0x000fe20000000000 */
[----:B------:R-:W-:-:S04]  /*2f40*/  FADD R18, R17, R18 ;  /* 0x0000001211127221 */ /* 0x000fc80000000000 */
[----:B------:R-:W-:-:S04]  /*2f50*/  FADD R18, R15, R18 ;  /* 0x000000120f127221 */ /* 0x000fc80000000000 */
[----:B------:R-:W-:Y:S01]  /*2f60*/  FADD R5, R11, R18 ;  /* 0x000000120b057221 */ /* 0x000fe20000000000 */
[----:B------:R-:W-:-:S03]  /*2f70*/  HFMA2 R11, -RZ, RZ, 0, 0.00048828125 ;  /* 0x00001000ff0b7431 */ /* 0x000fc600000001ff */
[----:B------:R-:W-:Y:S01]  /*2f80*/  FADD R0, R0, R5 ;  /* 0x0000000500007221 */ /* 0x000fe20000000000 */
[----:B------:R-:W-:Y:S06]  /*2f90*/  @!P0 BRA `(.L_x_206) ;  /* 0x0000000000ac8947 */ /* 0x000fec0003800000 */
[----:B------:R-:W0:Y:S01]  /*2fa0*/  LDC R7, c[0x0][0x390] ;  /* 0x0000e400ff077b82 */ /* 0x000e220000000800 */
[----:B------:R-:W-:Y:S02]  /*2fb0*/  IADD3 R6, PT, PT, R20, -0x1000, RZ ;  /* 0xfffff00014067810 */ /* 0x000fe40007ffe0ff */
[----:B------:R-:W-:-:S07]  /*2fc0*/  MOV R11, 0x1000 ;  /* 0x00001000000b7802 */ /* 0x000fce0000000f00 */
.L_x_208:
[----:B------:R-:W-:-:S05]  /*2fd0*/  IMAD.WIDE R4, R11, 0x4, R2 ;  /* 0x000000040b047825 */ /* 0x000fca00078e0202 */
[----:B------:R-:W2:Y:S04]  /*2fe0*/  LDG.E.CONSTANT R20, desc[UR6][R4.64+0x400] ;  /* 0x0004000604147981 */ /* 0x000ea8000c1e9900 */
[----:B------:R-:W2:Y:S04]  /*2ff0*/  LDG.E.CONSTANT R21, desc[UR6][R4.64+0x800] ;  /* 0x0008000604157981 */ /* 0x000ea8000c1e9900 */
        /* <DEDUP_REMOVED lines=13> */
[----:B------:R1:W5:Y:S01]  /*30d0*/  LDG.E.CONSTANT R18, desc[UR6][R4.64+0x3c00] ;  /* 0x003c000604127981 */ /* 0x000362000c1e9900 */
[----:B--2---:R-:W-:Y:S01]  /*30e0*/  FADD R21, R20, R21 ;  /* 0x0000001514157221 */ /* 0x004fe20000000000 */
[----:B0-----:R-:W-:-:S05]  /*30f0*/  MOV R20, R7 ;  /* 0x0000000700147202 */ /* 0x001fca0000000f00 */
[----:B-1----:R-:W-:Y:S02]  /*3100*/  IMAD.IADD R4, R20, 0x1, -R11 ;  /* 0x0000000114047824 */ /* 0x002fe400078e0a0b */
[----:B---3--:R-:W-:-:S03]  /*3110*/  FADD R0, R19, R0 ;  /* 0x0000000013007221 */ /* 0x008fc60000000000 */
[----:B------:R-:W-:Y:S01]  /*3120*/  ISETP.GE.AND P0, PT, R4, 0x1000, PT ;  /* 0x000010000400780c */ /* 0x000fe20003f06270 */
[----:B----4-:R-:W-:Y:S01]  /*3130*/  FADD R22, R22, R23 ;  /* 0x0000001716167221 */ /* 0x010fe20000000000 */
[----:B------:R-:W-:Y:S01]  /*3140*/  FADD R0, R0, R21 ;  /* 0x0000001500007221 */ /* 0x000fe20000000000 */
[----:B-----5:R-:W-:-:S04]  /*3150*/  FADD R25, R24, R25 ;  /* 0x0000001918197221 */ /* 0x020fc80000000000 */
[----:B------:R-:W-:Y:S01]  /*3160*/  FADD R25, R22, R25 ;  /* 0x0000001916197221 */ /* 0x000fe20000000000 */
[----:B------:R-:W-:Y:S01]  /*3170*/  FADD R16, R16, R17 ;  /* 0x0000001110107221 */ /* 0x000fe20000000000 */
[----:B------:R-:W-:-:S04]  /*3180*/  FADD R15, R15, R10 ;  /* 0x0000000a0f0f7221 */ /* 0x000fc80000000000 */
[----:B------:R-:W-:Y:S01]  /*3190*/  FADD R15, R16, R15 ;  /* 0x0000000f100f7221 */ /* 0x000fe20000000000 */
[----:B------:R-:W-:Y:S01]  /*31a0*/  FADD R9, R14, R9 ;  /* 0x000000090e097221 */ /* 0x000fe20000000000 */
[----:B------:R-:W-:-:S04]  /*31b0*/  FADD R12, R13, R12 ;  /* 0x0000000c0d0c7221 */ /* 0x000fc80000000000 */
[----:B------:R-:W-:Y:S01]  /*31c0*/  FADD R12, R9, R12 ;  /* 0x0000000c090c7221 */ /* 0x000fe20000000000 */
[----:B------:R-:W-:-:S03]  /*31d0*/  FADD R0, R0, R25 ;  /* 0x0000001900007221 */ /* 0x000fc60000000000 */
[----:B------:R-:W-:-:S04]  /*31e0*/  FADD R15, R15, R12 ;  /* 0x0000000c0f0f7221 */ /* 0x000fc80000000000 */
[----:B------:R-:W-:-:S04]  /*31f0*/  FADD R15, R0, R15 ;  /* 0x0000000f000f7221 */ /* 0x000fc80000000000 */
[----:B------:R-:W-:Y:S01]  /*3200*/  FADD R0, R18, R15 ;  /* 0x0000000f12007221 */ /* 0x000fe20000000000 */
[----:B------:R-:W-:Y:S06]  /*3210*/  @!P0 BRA `(.L_x_207) ;  /* 0x0000000800308947 */ /* 0x000fec0003800000 */
[----:B------:R-:W-:-:S04]  /*3220*/  IADD3 R11, PT, PT, R11, 0x1000, RZ ;  /* 0x000010000b0b7810 */ /* 0x000fc80007ffe0ff */
[----:B------:R-:W-:-:S13]  /*3230*/  ISETP.GT.AND P0, PT, R11, R6, PT ;  /* 0x000000060b00720c */ /* 0x000fda0003f04270 */
[----:B------:R-:W-:Y:S05]  /*3240*/  @!P0 BRA `(.L_x_208) ;  /* 0xfffffffc00608947 */ /* 0x000fea000383ffff */
.L_x_206:
[----:B------:R-:W-:-:S13]  /*3250*/  ISETP.GE.AND P0, PT, R11, R20, PT ;  /* 0x000000140b00720c */ /* 0x000fda0003f06270 */
[----:B------:R-:W-:Y:S05]  /*3260*/  @P0 BRA `(.L_x_207) ;  /* 0x00000008001c0947 */ /* 0x000fea0003800000 */
[----:B------:R-:W-:Y:S01]  /*3270*/  IADD3 R9, PT, PT, -R11, R20, RZ ;  /* 0x000000140b097210 */ /* 0x000fe20007ffe1ff */
[----:B------:R-:W-:Y:S03]  /*3280*/  BSSY.RECONVERGENT B1, `(.L_x_207) ;  /* 0x0000085000017945 */ /* 0x000fe60003800200 */
        /* <DEDUP_REMOVED lines=16> */
.L_x_212:
        /* <DEDUP_REMOVED lines=8> */
.L_x_211:
[----:B------:R-:W-:Y:S05]  /*3410*/  BSYNC.RECONVERGENT B2 ;  /* 0x0000000000027941 */ /* 0x000fea0003800200 */
.L_x_210:
[----:B------:R-:W-:Y:S05]  /*3420*/  @!P1 BRA `(.L_x_209) ;  /* 0x0000000400a89947 */ /* 0x000fea0003800000 */
[----:B------:R-:W0:Y:S01]  /*3430*/  LDCU.64 UR4, c[0x0][0x380] ;  /* 0x00007000ff0477ac */ /* 0x000e220008000a00 */
[----:B------:R-:W-:Y:S01]  /*3440*/  IADD3 R5, PT, PT, R9, -R10, RZ ;  /* 0x8000000a09057210 */ /* 0x000fe20007ffe0ff */
[----:B------:R-:W-:Y:S01]  /*3450*/  BSSY.RECONVERGENT B2, `(.L_x_213) ;  /* 0x000003b000027945 */ /* 0x000fe20003800200 */
[CC--:B------:R-:W-:Y:S02]  /*3460*/  IADD3 R3, P0, PT, R10.reuse, R11.reuse, RZ ;  /* 0x0000000b0a037210 */ /* 0x0c0fe40007f1e0ff */
[----:B------:R-:W-:Y:S02]  /*3470*/  ISETP.GT.AND P1, PT, R5, 0xc00, PT ;  /* 0x00000c000500780c */ /* 0x000fe40003f24270 */
[----:B------:R-:W-:Y:S01]  /*3480*/  IADD3 R11, PT, PT, R10, R11, RZ ;  /* 0x0000000b0a0b7210 */ /* 0x000fe20007ffe0ff */
[----:B------:R-:W-:Y:S01]  /*3490*/  IMAD.X R4, RZ, RZ, RZ, P0 ;  /* 0x000000ffff047224 */ /* 0x000fe200000e06ff */
[----:B0-----:R-:W-:-:S04]  /*34a0*/  LEA R2, P0, R3, UR4, 0x2 ;  /* 0x0000000403027c11 */ /* 0x001fc8000f8010ff */
[----:B------:R-:W-:Y:S02]  /*34b0*/  LEA.HI.X R3, R3, UR5, R4, 0x2, P0 ;  /* 0x0000000503037c11 */ /* 0x000fe400080f1404 */
[----:B------:R-:W-:-:S04]  /*34c0*/  IADD3 R2, P0, PT, R2, 0x800, RZ ;  /* 0x0000080002027810 */ /* 0x000fc80007f1e0ff */
[----:B------:R-:W-:Y:S02]  /*34d0*/  IADD3.X R3, PT, PT, RZ, R3, RZ, P0, !PT ;  /* 0x00000003ff037210 */ /* 0x000fe400007fe4ff */
[----:B------:R-:W-:Y:S01]  /*34e0*/  PLOP3.LUT P0, PT, PT, PT, PT, 0x80, 0x8 ;  /* 0x000000000008781c */ /* 0x000fe20003f0f070 */
[----:B------:R-:W-:-:S12]  /*34f0*/  @!P1 BRA `(.L_x_214) ;  /* 0x0000000000c09947 */ /* 0x000fd80003800000 */
[----:B------:R-:W-:Y:S02]  /*3500*/  PLOP3.LUT P0, PT, PT, PT, PT, 0x8, 0x80 ;  /* 0x000000000080781c */ /* 0x000fe40003f0e170 */
[----:B------:R-:W-:-:S11]  /*3510*/  IADD3 R13, PT, PT, R9, -0xc00, RZ ;  /* 0xfffff400090d7810 */ /* 0x000fd60007ffe0ff */
.L_x_215:
[----:B------:R-:W0:Y:S01]  /*3520*/  LDC.64 R4, c[0x0][0x380] ;  /* 0x0000e000ff047b82 */ /* 0x000e220000000a00 */
[----:B------:R-:W2:Y:S01]  /*3530*/  LDG.E.CONSTANT R12, desc[UR6][R2.64+-0x400] ;  /* 0xfffc0006020c7981 */ /* 0x000ea2000c1e9900 */
[----:B------:R-:W-:-:S03]  /*3540*/  IADD3 R25, PT, PT, R11, 0x400, RZ ;  /* 0x000004000b197810 */ /* 0x000fc60007ffe0ff */
[----:B------:R-:W3:Y:S04]  /*3550*/  LDG.E.CONSTANT R20, desc[UR6][R2.64] ;  /* 0x0000000602147981 */ /* 0x000ee8000c1e9900 */
[----:B------:R-:W4:Y:S01]  /*3560*/  LDG.E.CONSTANT R19, desc[UR6][R2.64+0x400] ;  /* 0x0004000602137981 */ /* 0x000f22000c1e9900 */
[----:B------:R-:W-:-:S03]  /*3570*/  IADD3 R7, PT, PT, R11, 0x800, RZ ;  /* 0x000008000b077810 */ /* 0x000fc60007ffe0ff */
[----:B------:R-:W5:Y:S04]  /*3580*/  LDG.E.CONSTANT R17, desc[UR6][R2.64+0xc00] ;  /* 0x000c000602117981 */ /* 0x000f68000c1e9900 */
[----:B------:R-:W5:Y:S01]  /*3590*/  LDG.E.CONSTANT R16, desc[UR6][R2.64+0x1000] ;  /* 0x0010000602107981 */ /* 0x000f62000c1e9900 */
[----:B------:R-:W-:-:S03]  /*35a0*/  IADD3 R23, PT, PT, R11, 0xc00, RZ ;  /* 0x00000c000b177810 */ /* 0x000fc60007ffe0ff */
[----:B------:R-:W5:Y:S01]  /*35b0*/  LDG.E.CONSTANT R22, desc[UR6][R2.64+0x1c00] ;  /* 0x001c000602167981 */ /* 0x000f62000c1e9900 */
[----:B0-----:R-:W-:-:S03]  /*35c0*/  IMAD.WIDE.U32 R14, R11, 0x4, R4 ;  /* 0x000000040b0e7825 */ /* 0x001fc600078e0004 */
[----:B------:R-:W5:Y:S04]  /*35d0*/  LDG.E.CONSTANT R21, desc[UR6][R2.64+0x2000] ;  /* 0x0020000602157981 */ /* 0x000f68000c1e9900 */
[----:B------:R-:W5:Y:S04]  /*35e0*/  LDG.E.CONSTANT R26, desc[UR6][R2.64+0x3000] ;  /* 0x00300006021a7981 */ /* 0x000f68000c1e9900 */
[----:B------:R-:W2:Y:S01]  /*35f0*/  LDG.E.CONSTANT R15, desc[UR6][R14.64] ;  /* 0x000000060e0f7981 */ /* 0x000ea2000c1e9900 */
[----:B------:R-:W-:-:S05]  /*3600*/  IMAD.WIDE.U32 R24, R25, 0x4, R4 ;  /* 0x0000000419187825 */ /* 0x000fca00078e0004 */
[----:B------:R-:W5:Y:S01]  /*3610*/  LDG.E.CONSTANT R18, desc[UR6][R24.64] ;  /* 0x0000000618127981 */ /* 0x000f62000c1e9900 */
[----:B------:R-:W-:-:S03]  /*3620*/  IMAD.WIDE.U32 R6, R7, 0x4, R4 ;  /* 0x0000000407067825 */ /* 0x000fc600078e0004 */
        /* <DEDUP_REMOVED lines=8> */
[----:B------:R-:W-:Y:S01]  /*36b0*/  ISETP.GE.AND P1, PT, R10, R13, PT ;  /* 0x0000000d0a00720c */ /* 0x000fe20003f26270 */
[----:B------:R-:W-:Y:S01]  /*36c0*/  VIADD R11, R11, 0x1000 ;  /* 0x000010000b0b7836 */ /* 0x000fe20000000000 */
[----:B0-----:R-:W-:-:S04]  /*36d0*/  IADD3 R2, P2, PT, R2, 0x4000, RZ ;  /* 0x0000400002027810 */ /* 0x001fc80007f5e0ff */
        /* <DEDUP_REMOVED lines=18> */
.L_x_214:
[----:B------:R-:W-:Y:S05]  /*3800*/  BSYNC.RECONVERGENT B2 ;  /* 0x0000000000027941 */ /* 0x000fea0003800200 */
.L_x_213:
[----:B------:R-:W-:Y:S01]  /*3810*/  IADD3 R4, PT, PT, R9, -R10, RZ ;  /* 0x8000000a09047210 */ /* 0x000fe20007ffe0ff */
[----:B------:R-:W-:Y:S03]  /*3820*/  BSSY.RECONVERGENT B2, `(.L_x_216) ;  /* 0x000001e000027945 */ /* 0x000fe60003800200 */
[----:B------:R-:W-:-:S13]  /*3830*/  ISETP.GT.AND P1, PT, R4, 0x400, PT ;  /* 0x000004000400780c */ /* 0x000fda0003f24270 */
[----:B------:R-:W-:Y:S05]  /*3840*/  @!P1 BRA `(.L_x_217) ;  /* 0x00000000006c9947 */ /* 0x000fea0003800000 */
[----:B------:R-:W0:Y:S01]  /*3850*/  LDC.64 R6, c[0x0][0x380] ;  /* 0x0000e000ff067b82 */ /* 0x000e220000000a00 */
[----:B------:R-:W2:Y:S01]  /*3860*/  LDG.E.CONSTANT R13, desc[UR6][R2.64+-0x400] ;  /* 0xfffc0006020d7981 */ /* 0x000ea2000c1e9900 */
[----:B------:R-:W-:-:S03]  /*3870*/  IADD3 R17, PT, PT, R11, 0x400, RZ ;  /* 0x000004000b117810 */ /* 0x000fc60007ffe0ff */
[----:B------:R-:W3:Y:S04]  /*3880*/  LDG.E.CONSTANT R15, desc[UR6][R2.64] ;  /* 0x00000006020f7981 */ /* 0x000ee8000c1e9900 */
[----:B------:R-:W4:Y:S04]  /*3890*/  LDG.E.CONSTANT R19, desc[UR6][R2.64+0xc00] ;  /* 0x000c000602137981 */ /* 0x000f28000c1e9900 */
[----:B------:R-:W5:Y:S04]  /*38a0*/  LDG.E.CONSTANT R21, desc[UR6][R2.64+0x1000] ;  /* 0x0010000602157981 */ /* 0x000f68000c1e9900 */
[----:B------:R-:W5:Y:S01]  /*38b0*/  LDG.E.CONSTANT R23, desc[UR6][R2.64+0x1400] ;  /* 0x0014000602177981 */ /* 0x000f62000c1e9900 */
[----:B0-----:R-:W-:-:S06]  /*38c0*/  IMAD.WIDE.U32 R4, R11, 0x4, R6 ;  /* 0x000000040b047825 */ /* 0x001fcc00078e0006 */
[----:B------:R0:W2:Y:S01]  /*38d0*/  LDG.E.CONSTANT R5, desc[UR6][R4.64] ;  /* 0x0000000604057981 */ /* 0x0000a2000c1e9900 */
[----:B------:R-:W-:-:S03]  /*38e0*/  IMAD.WIDE.U32 R6, R17, 0x4, R6 ;  /* 0x0000000411067825 */ /* 0x000fc600078e0006 */
[----:B------:R1:W4:Y:S04]  /*38f0*/  LDG.E.CONSTANT R17, desc[UR6][R2.64+0x400] ;  /* 0x0004000602117981 */ /* 0x000328000c1e9900 */
[----:B------:R-:W5:Y:S01]  /*3900*/  LDG.E.CONSTANT R7, desc[UR6][R6.64] ;  /* 0x0000000606077981 */ /* 0x000f62000c1e9900 */
[----:B0-----:R-:W-:Y:S02]  /*3910*/  IADD3 R4, P1, PT, R2, 0x2000, RZ ;  /* 0x0000200002047810 */ /* 0x001fe40007f3e0ff */
[----:B------:R-:W-:Y:S02]  /*3920*/  PLOP3.LUT P0, PT, PT, PT, PT, 0x8, 0x80 ;  /* 0x000000000080781c */ /* 0x000fe40003f0e170 */
[----:B------:R-:W-:Y:S02]  /*3930*/  IADD3 R10, PT, PT, R10, 0x800, RZ ;  /* 0x000008000a0a7810 */ /* 0x000fe40007ffe0ff */
[----:B------:R-:W-:-:S02]  /*3940*/  IADD3 R11, PT, PT, R11, 0x800, RZ ;  /* 0x000008000b0b7810 */ /* 0x000fc40007ffe0ff */
[----:B-1----:R-:W-:Y:S01]  /*3950*/  MOV R2, R4 ;  /* 0x0000000400027202 */ /* 0x002fe20000000f00 */
[----:B--2---:R-:W-:-:S04]  /*3960*/  FADD R0, R0, R5 ;  /* 0x0000000500007221 */ /* 0x004fc80000000000 */
[----:B------:R-:W-:-:S04]  /*3970*/  FADD R0, R0, R13 ;  /* 0x0000000d00007221 */ /* 0x000fc80000000000 */
[----:B---3--:R-:W-:-:S04]  /*3980*/  FADD R0, R0, R15 ;  /* 0x0000000f00007221 */ /* 0x008fc80000000000 */
[----:B----4-:R-:W-:-:S04]  /*3990*/  FADD R0, R0, R17 ;  /* 0x0000001100007221 */ /* 0x010fc80000000000 */
[----:B-----5:R-:W-:-:S04]  /*39a0*/  FADD R0, R0, R7 ;  /* 0x0000000700007221 */ /* 0x020fc80000000000 */
[----:B------:R-:W-:Y:S01]  /*39b0*/  FADD R0, R0, R19 ;  /* 0x0000001300007221 */ /* 0x000fe20000000000 */
[----:B------:R-:W-:-:S03]  /*39c0*/  IADD3.X R5, PT, PT, RZ, R3, RZ, P1, !PT ;  /* 0x00000003ff057210 */ /* 0x000fc60000ffe4ff */
[----:B------:R-:W-:Y:S01]  /*39d0*/  FADD R0, R0, R21 ;  /* 0x0000001500007221 */ /* 0x000fe20000000000 */
[----:B------:R-:W-:-:S03]  /*39e0*/  MOV R3, R5 ;  /* 0x0000000500037202 */ /* 0x000fc60000000f00 */
[----:B------:R-:W-:-:S07]  /*39f0*/  FADD R0, R0, R23 ;  /* 0x0000001700007221 */ /* 0x000fce0000000000 */
.L_x_217:
[----:B------:R-:W-:Y:S05]  /*3a00*/  BSYNC.RECONVERGENT B2 ;  /* 0x0000000000027941 */ /* 0x000fea0003800200 */
.L_x_216:
[----:B------:R-:W-:-:S13]  /*3a10*/  ISETP.LT.OR P0, PT, R10, R9, P0 ;  /* 0x000000090a00720c */ /* 0x000fda0000701670 */
[----:B------:R-:W-:Y:S05]  /*3a20*/  @!P0 BRA `(.L_x_209) ;  /* 0x0000000000288947 */ /* 0x000fea0003800000 */
[----:B------:R-:W0:Y:S01]  /*3a30*/  LDC.64 R4, c[0x0][0x380] ;  /* 0x0000e000ff047b82 */ /* 0x000e220000000a00 */
[----:B------:R-:W2:Y:S04]  /*3a40*/  LDG.E.CONSTANT R7, desc[UR6][R2.64+-0x400] ;  /* 0xfffc000602077981 */ /* 0x000ea8000c1e9900 */
[----:B------:R-:W3:Y:S01]  /*3a50*/  LDG.E.CONSTANT R9, desc[UR6][R2.64] ;  /* 0x0000000602097981 */ /* 0x000ee2000c1e9900 */
[----:B0-----:R-:W-:-:S03]  /*3a60*/  IMAD.WIDE.U32 R4, R11, 0x4, R4 ;  /* 0x000000040b047825 */ /* 0x001fc600078e0004 */
[----:B------:R-:W4:Y:S04]  /*3a70*/  LDG.E.CONSTANT R11, desc[UR6][R2.64+0x400] ;  /* 0x00040006020b7981 */ /* 0x000f28000c1e9900 */
[----:B------:R-:W5:Y:S02]  /*3a80*/  LDG.E.CONSTANT R5, desc[UR6][R4.64] ;  /* 0x0000000604057981 */ /* 0x000f64000c1e9900 */
[----:B-----5:R-:W-:-:S04]  /*3a90*/  FADD R0, R0, R5 ;  /* 0x0000000500007221 */ /* 0x020fc80000000000 */
[----:B--2---:R-:W-:-:S04]  /*3aa0*/  FADD R0, R0, R7 ;  /* 0x0000000700007221 */ /* 0x004fc80000000000 */
[----:B---3--:R-:W-:-:S04]  /*3ab0*/  FADD R0, R0, R9 ;  /* 0x0000000900007221 */ /* 0x008fc80000000000 */
[----:B----4-:R-:W-:-:S07]  /*3ac0*/  FADD R0, R0, R11 ;  /* 0x0000000b00007221 */ /* 0x010fce0000000000 */
.L_x_209:
[----:B------:R-:W-:Y:S05]  /*3ad0*/  BSYNC.RECONVERGENT B1 ;  /* 0x0000000000017941 */ /* 0x000fea0003800200 */
.L_x_207:
[----:B------:R-:W0:Y:S01]  /*3ae0*/  S2R R6, SR_LANEID ;  /* 0x0000000000067919 */ /* 0x000e220000000000 */
[----:B------:R-:W-:-:S05]  /*3af0*/  MOV R3, R0 ;  /* 0x0000000000037202 */ /* 0x000fca0000000f00 */
        /* <DEDUP_REMOVED lines=30> */
[----:B------:R-:W1:Y:S04]  /*3ce0*/  LDS R3, [UR4+0xc] ;  /* 0x00000c04ff037984 */ /* 0x000e680008000800 */
[----:B0-----:R-:W0:Y:S04]  /*3cf0*/  LDS.128 R4, [UR4+0x10] ;  /* 0x00001004ff047984 */ /* 0x001e280008000c00 */
[----:B------:R-:W2:Y:S01]  /*3d00*/  LDS.64 R8, [UR4+0x20] ;  /* 0x00002004ff087984 */ /* 0x000ea20008000a00 */
[----:B-1----:R-:W-:-:S04]  /*3d10*/  FADD R3, R0, R3 ;  /* 0x0000000300037221 */ /* 0x002fc80000000000 */
[----:B0-----:R-:W-:-:S04]  /*3d20*/  FADD R4, R3, R4 ;  /* 0x0000000403047221 */ /* 0x001fc80000000000 */
[----:B------:R-:W-:-:S04]  /*3d30*/  FADD R5, R4, R5 ;  /* 0x0000000504057221 */ /* 0x000fc80000000000 */
[----:B------:R-:W-:-:S04]  /*3d40*/  FADD R6, R5, R6 ;  /* 0x0000000605067221 */ /* 0x000fc80000000000 */
[----:B------:R-:W-:-:S04]  /*3d50*/  FADD R7, R6, R7 ;  /* 0x0000000706077221 */ /* 0x000fc80000000000 */
[----:B--2---:R-:W-:-:S04]  /*3d60*/  FADD R8, R7, R8 ;  /* 0x0000000807087221 */ /* 0x004fc80000000000 */
[----:B------:R-:W-:-:S07]  /*3d70*/  FADD R0, R8, R9 ;  /* 0x0000000908007221 */ /* 0x000fce0000000000 */
.L_x_179:
[----:B------:R-:W-:Y:S05]  /*3d80*/  BSYNC.RECONVERGENT B0 ;  /* 0x0000000000007941 */ /* 0x000fea0003800200 */
.L_x_163:
[----:B------:R-:W-:Y:S05]  /*3d90*/  @P0 EXIT ;  /* 0x000000000000094d */ /* 0x000fea0003800000 */
[----:B01234-:R-:W0:Y:S01]  /*3da0*/  LDC.64 R2, c[0x0][0x388] ;  /* 0x0000e200ff027b82 */ /* 0x01fe220000000a00 */
[----:B------:R-:W1:Y:S02]  /*3db0*/  LDCU UR4, c[0x0][0x398] ;  /* 0x00007300ff0477ac */ /* 0x000e640008000800 */
[----:B-1----:R-:W-:-:S05]  /*3dc0*/  FADD R5, R0, UR4 ;  /* 0x0000000400057e21 */ /* 0x002fca0008000000 */
[----:B0-----:R-:W-:Y:S01]  /*3dd0*/  STG.E desc[UR6][R2.64], R5 ;  /* 0x0000000502007986 */ /* 0x001fe2000c101906 */
[----:B------:R-:W-:Y:S05]  /*3de0*/  EXIT ;  /* 0x000000000000794d */ /* 0x000fea0003800000 */
.L_x_218:
        /* <DEDUP_REMOVED lines=9> */
.L_x_409:


//--------------------- .text._ZN3cub18CUB_300001_SM_10006detail6reduce18DeviceReduceKernelINS2_10policy_hubIfyN4cuda3std3__44plusIfEEE10Policy1000EN6thrust24THRUST_300001_SM_1000_NS6detail15normal_iteratorINSD_10device_ptrIfEEEEyS9_fNS7_10__identityEEEvT0_PT3_T1_NS0_13GridEvenShareISN_EET2_T4_ --------------------------
	.section	.text._ZN3cub18CUB_300001_SM_10006detail6reduce18DeviceReduceKernelINS2_10policy_hubIfyN4cuda3std3__44plusIfEEE10Policy1000EN6thrust24THRUST_300001_SM_1000_NS6detail15normal_iteratorINSD_10device_ptrIfEEEEyS9_fNS7_10__identityEEEvT0_PT3_T1_NS0_13GridEvenShareISN_EET2_T4_,"ax",@progbits
	.align	128
        .global         _ZN3cub18CUB_300001_SM_10006detail6reduce18DeviceReduceKernelINS2_10policy_hubIfyN4cuda3std3__44plusIfEEE10Policy1000EN6thrust24THRUST_300001_SM_1000_NS6detail15normal_iteratorINSD_10device_ptrIfEEEEyS9_fNS7_10__identityEEEvT0_PT3_T1_NS0_13GridEvenShareISN_EET2_T4_
        .type           _ZN3cub18CUB_300001_SM_10006detail6reduce18DeviceReduceKernelINS2_10policy_hubIfyN4cuda3std3__44plusIfEEE10Policy1000EN6thrust24THRUST_300001_SM_1000_NS6detail15normal_iteratorINSD_10device_ptrIfEEEEyS9_fNS7_10__identityEEEvT0_PT3_T1_NS0_13GridEvenShareISN_EET2_T4_,@function
        .size           _ZN3cub18CUB_300001_SM_10006detail6reduce18DeviceReduceKernelINS2_10policy_hubIfyN4cuda3std3__44plusIfEEE10Policy1000EN6thrust24THRUST_300001_SM_1000_NS6detail15normal_iteratorINSD_10device_ptrIfEEEEyS9_fNS7_10__identityEEEvT0_PT3_T1_NS0_13GridEvenShareISN_EET2_T4_,(.L_x_410 - _ZN3cub18CUB_300001_SM_10006detail6reduce18DeviceReduceKernelINS2_10policy_hubIfyN4cuda3std3__44plusIfEEE10Policy1000EN6thrust24THRUST_300001_SM_1000_NS6detail15normal_iteratorINSD_10device_ptrIfEEEEyS9_fNS7_10__identityEEEvT0_PT3_T1_NS0_13GridEvenShareISN_EET2_T4_)
        .other          _ZN3cub18CUB_300001_SM_10006detail6reduce18DeviceReduceKernelINS2_10policy_hubIfyN4cuda3std3__44plusIfEEE10Policy1000EN6thrust24THRUST_300001_SM_1000_NS6detail15normal_iteratorINSD_10device_ptrIfEEEEyS9_fNS7_10__identityEEEvT0_PT3_T1_NS0_13GridEvenShareISN_EET2_T4_,@"STO_CUDA_ENTRY STV_DEFAULT"
_ZN3cub18CUB_300001_SM_10006detail6reduce18DeviceReduceKernelINS2_10policy_hubIfyN4cuda3std3__44plusIfEEE10Policy1000EN6thrust24THRUST_300001_SM_1000_NS6detail15normal_iteratorINSD_10device_ptrIfEEEEyS9_fNS7_10__identityEEEvT0_PT3_T1_NS0_13GridEvenShareISN_EET2_T4_:
.text._ZN3cub18CUB_300001_SM_10006detail6reduce18DeviceReduceKernelINS2_10policy_hubIfyN4cuda3std3__44plusIfEEE10Policy1000EN6thrust24THRUST_300001_SM_1000_NS6detail15normal_iteratorINSD_10device_ptrIfEEEEyS9_fNS7_10__identityEEEvT0_PT3_T1_NS0_13GridEvenShareISN_EET2_T4_:
[----:B------:R-:W-:Y:S08]  /*0000*/  LDC R1, c[0x0][0x37c] ;  /* 0x0000df00ff017b82 */ /* 0x000ff00000000800 */
[----:B------:R-:W0:Y:S01]  /*0010*/  S2UR UR16, SR_CTAID.X ;  /* 0x00000000001079c3 */ /* 0x000e220000002500 */
[----:B------:R-:W1:Y:S01]  /*0020*/  LDCU.64 UR8, c[0x0][0x3b8] ;  /* 0x00007700ff0877ac */ /* 0x000e620008000a00 */
[----:B------:R-:W-:Y:S01]  /*0030*/  BSSY.RECONVERGENT B0, `(.L_x_219) ;  /* 0x0000229000007945 */ /* 0x000fe20003800200 */
[----:B------:R-:W2:Y:S01]  /*0040*/  LDCU UR5, c[0x0][0x3c0] ;  /* 0x00007800ff0577ac */ /* 0x000ea20008000800 */
[----:B------:R-:W3:Y:S01]  /*0050*/  LDCU.64 UR14, c[0x0][0x358] ;  /* 0x00006b00ff0e77ac */ /* 0x000ee20008000a00 */
[----:B-1----:R-:W-:-:S02]  /*0060*/  IMAD.U32 R2, RZ, RZ, UR8 ;  /* 0x00000008ff027e24 */ /* 0x002fc4000f8e00ff */
[----:B------:R-:W-:Y:S01]  /*0070*/  IMAD.U32 R3, RZ, RZ, UR9 ;  /* 0x00000009ff037e24 */ /* 0x000fe2000f8e00ff */
[----:B--2---:R-:W-:Y:S02]  /*0080*/  USHF.L.U32 UR5, UR5, 0xc, URZ ;  /* 0x0000000c05057899 */ /* 0x004fe400080006ff */
[----:B0-----:R-:W-:Y:S02]  /*0090*/  USHF.L.U32 UR7, UR16, 0xc, URZ ;  /* 0x0000000c10077899 */ /* 0x001fe400080006ff */
[----:B------:R-:W-:-:S04]  /*00a0*/  USHF.R.S32.HI UR4, URZ, 0x1f, UR5 ;  /* 0x0000001fff047899 */ /* 0x000fc80008011405 */
[----:B------:R-:W-:-:S04]  /*00b0*/  IADD3 R23, P1, PT, R2, -UR7, RZ ;  /* 0x8000000702177c10 */ /* 0x000fc8000ff3e0ff */
[----:B------:R-:W-:Y:S02]  /*00c0*/  ISETP.GT.U32.AND P0, PT, R23, 0xfff, PT ;  /* 0x00000fff1700780c */ /* 0x000fe40003f04070 */
[----:B------:R-:W-:-:S04]  /*00d0*/  IADD3.X R22, PT, PT, R3, -0x1, RZ, P1, !PT ;  /* 0xffffffff03167810 */ /* 0x000fc80000ffe4ff */
[----:B------:R-:W-:-:S13]  /*00e0*/  ISETP.GT.U32.AND.EX P0, PT, R22, RZ, PT, P0 ;  /* 0x000000ff1600720c */ /* 0x000fda0003f04100 */
[----:B---3--:R-:W-:Y:S05]  /*00f0*/  @P0 BRA `(.L_x_220) ;  /* 0x0000000c00c40947 */ /* 0x008fea0003800000 */
[----:B------:R-:W0:Y:S01]  /*0100*/  S2R R0, SR_TID.X ;  /* 0x0000000000007919 */ /* 0x000e220000002100 */
[----:B------:R-:W-:Y:S01]  /*0110*/  IADD3 R5, PT, PT, R2, -UR7, RZ ;  /* 0x8000000702057c10 */ /* 0x000fe2000fffe0ff */
[----:B------:R-:W-:Y:S01]  /*0120*/  BSSY.RECONVERGENT B1, `(.L_x_221) ;  /* 0x000000a000017945 */ /* 0x000fe20003800200 */
[----:B------:R-:W-:Y:S02]  /*0130*/  IMAD.MOV.U32 R4, RZ, RZ, RZ ;  /* 0x000000ffff047224 */ /* 0x000fe400078e00ff */
[----:B0-----:R-:W-:Y:S02]  /*0140*/  ISETP.GE.AND P0, PT, R0, R5, PT ;  /* 0x000000050000720c */ /* 0x001fe40003f06270 */
[----:B------:R-:W-:-:S11]  /*0150*/  MOV R6, R0 ;  /* 0x0000000000067202 */ /* 0x000fd60000000f00 */
[----:B------:R-:W-:Y:S05]  /*0160*/  @P0 BRA `(.L_x_222) ;  /* 0x0000000000140947 */ /* 0x000fea0003800000 */
[----:B------:R-:W0:Y:S01]  /*0170*/  LDC.64 R8, c[0x0][0x380] ;  /* 0x0000e000ff087b82 */ /* 0x000e220000000a00 */
[----:B------:R-:W-:-:S04]  /*0180*/  VIADD R3, R0, UR7 ;  /* 0x0000000700037c36 */ /* 0x000fc80008000000 */
[----:B0-----:R-:W-:-:S05]  /*0190*/  IMAD.WIDE.U32 R8, R3, 0x4, R8 ;  /* 0x0000000403087825 */ /* 0x001fca00078e0008 */
[----:B------:R0:W5:Y:S01]  /*01a0*/  LDG.E R4, desc[UR14][R8.64] ;  /* 0x0000000e08047981 */ /* 0x000162000c1e1900 */
[----:B------:R-:W-:-:S07]  /*01b0*/  IADD3 R6, PT, PT, R0, 0x100, RZ ;  /* 0x0000010000067810 */ /* 0x000fce0007ffe0ff */
.L_x_222:
[----:B------:R-:W-:Y:S05]  /*01c0*/  BSYNC.RECONVERGENT B1 ;  /* 0x0000000000017941 */ /* 0x000fea0003800200 */
.L_x_221:
[----:B------:R-:W-:Y:S01]  /*01d0*/  ISETP.GE.AND P0, PT, R6, R5, PT ;  /* 0x000000050600720c */ /* 0x000fe20003f06270 */
[----:B------:R-:W-:-:S12]  /*01e0*/  BSSY.RECONVERGENT B1, `(.L_x_223) ;  /* 0x0000079000017945 */ /* 0x000fd80003800200 */
[----:B------:R-:W-:Y:S05]  /*01f0*/  @P0 BRA `(.L_x_224) ;  /* 0x0000000400dc0947 */ /* 0x000fea0003800000 */
[----:B------:R-:W-:Y:S01]  /*0200*/  LOP3.LUT R3, RZ, R6, RZ, 0x33, !PT ;  /* 0x00000006ff037212 */ /* 0x000fe200078e33ff */
[----:B------:R-:W-:Y:S03]  /*0210*/  BSSY.RECONVERGENT B2, `(.L_x_225) ;  /* 0x0000037000027945 */ /* 0x000fe60003800200 */
[----:B------:R-:W-:-:S04]  /*0220*/  IADD3 R3, PT, PT, R2, -UR7, R3 ;  /* 0x8000000702037c10 */ /* 0x000fc8000fffe003 */
[C---:B------:R-:W-:Y:S02]  /*0230*/  ISETP.GE.U32.AND P1, PT, R3.reuse, 0xf00, PT ;  /* 0x00000f000300780c */ /* 0x040fe40003f26070 */
[----:B------:R-:W-:-:S04]  /*0240*/  LEA.HI R7, R3, 0x1, RZ, 0x18 ;  /* 0x0000000103077811 */ /* 0x000fc800078fc0ff */
[----:B------:R-:W-:-:S04]  /*0250*/  LOP3.LUT R22, R7, 0xf, RZ, 0xc0, !PT ;  /* 0x0000000f07167812 */ /* 0x000fc800078ec0ff */
[----:B------:R-:W-:-:S03]  /*0260*/  ISETP.NE.AND P0, PT, R22, RZ, PT ;  /* 0x000000ff1600720c */ /* 0x000fc60003f05270 */
[----:B------:R-:W-:Y:S10]  /*0270*/  @!P1 BRA `(.L_x_226) ;  /* 0x0000000000c09947 */ /* 0x000ff40003800000 */
[----:B------:R-:W1:Y:S01]  /*0280*/  LDCU.64 UR8, c[0x0][0x380] ;  /* 0x00007000ff0877ac */ /* 0x000e620008000a00 */
[----:B------:R-:W-:Y:S01]  /*0290*/  IMAD.WIDE.U32 R2, R6, 0x4, RZ ;  /* 0x0000000406027825 */ /* 0x000fe200078e00ff */
[----:B------:R-:W-:Y:S01]  /*02a0*/  LOP3.LUT R11, R7, 0x1fffff0, RZ, 0xc0, !PT ;  /* 0x01fffff0070b7812 */ /* 0x000fe200078ec0ff */
[----:B------:R-:W-:-:S04]  /*02b0*/  UIMAD.WIDE.U32 UR4, UR16, 0x4000, URZ ;  /* 0x00004000100478a5 */ /* 0x000fc8000f8e00ff */
[----:B------:R-:W-:Y:S02]  /*02c0*/  IMAD.MOV R11, RZ, RZ, -R11 ;  /* 0x000000ffff0b7224 */ /* 0x000fe400078e0a0b */
[----:B------:R-:W-:Y:S02]  /*02d0*/  LOP3.LUT R2, R2, UR4, RZ, 0xfc, !PT ;  /* 0x0000000402027c12 */ /* 0x000fe4000f8efcff */
[----:B------:R-:W-:Y:S02]  /*02e0*/  LOP3.LUT R3, R3, UR5, RZ, 0xfc, !PT ;  /* 0x0000000503037c12 */ /* 0x000fe4000f8efcff */
[----:B-1----:R-:W-:-:S04]  /*02f0*/  IADD3 R2, P1, PT, R2, UR8, RZ ;  /* 0x0000000802027c10 */ /* 0x002fc8000ff3e0ff */
[----:B------:R-:W-:-:S04]  /*0300*/  IADD3 R2, P2, PT, R2, 0x2000, RZ ;  /* 0x0000200002027810 */ /* 0x000fc80007f5e0ff */
[----:B------:R-:W-:-:S09]  /*0310*/  IADD3.X R3, PT, PT, RZ, UR9, R3, P2, P1 ;  /* 0x00000009ff037c10 */ /* 0x000fd200097e2403 */
.L_x_227:
[----:B------:R-:W2:Y:S04]  /*0320*/  LDG.E R21, desc[UR14][R2.64+-0x2000] ;  /* 0xffe0000e02157981 */ /* 0x000ea8000c1e1900 */
[----:B------:R-:W3:Y:S04]  /*0330*/  LDG.E R20, desc[UR14][R2.64+-0x1c00] ;  /* 0xffe4000e02147981 */ /* 0x000ee8000c1e1900 */
[----:B------:R-:W4:Y:S04]  /*0340*/  LDG.E R23, desc[UR14][R2.64+-0x1800] ;  /* 0xffe8000e02177981 */ /* 0x000f28000c1e1900 */
        /* <DEDUP_REMOVED lines=11> */
[----:B0-----:R-:W4:Y:S04]  /*0400*/  LDG.E R9, desc[UR14][R2.64+0x1800] ;  /* 0x0018000e02097981 */ /* 0x001f28000c1e1900 */
[----:B------:R0:W4:Y:S01]  /*0410*/  LDG.E R8, desc[UR14][R2.64+0x1c00] ;  /* 0x001c000e02087981 */ /* 0x000122000c1e1900 */
[----:B------:R-:W-:-:S02]  /*0420*/  IADD3 R11, PT, PT, R11, 0x10, RZ ;  /* 0x000000100b0b7810 */ /* 0x000fc40007ffe0ff */
[----:B------:R-:W-:Y:S02]  /*0430*/  IADD3 R6, PT, PT, R6, 0x1000, RZ ;  /* 0x0000100006067810 */ /* 0x000fe40007ffe0ff */
[----:B------:R-:W-:Y:S02]  /*0440*/  ISETP.NE.AND P1, PT, R11, RZ, PT ;  /* 0x000000ff0b00720c */ /* 0x000fe40003f25270 */
[----:B0-----:R-:W-:-:S05]  /*0450*/  IADD3 R2, P2, PT, R2, 0x4000, RZ ;  /* 0x0000400002027810 */ /* 0x001fca0007f5e0ff */
[----:B------:R-:W-:Y:S02]  /*0460*/  IMAD.X R3, RZ, RZ, R3, P2 ;  /* 0x000000ffff037224 */ /* 0x000fe400010e0603 */
        /* <DEDUP_REMOVED lines=16> */
[----:B------:R-:W-:Y:S06]  /*0570*/  @P1 BRA `(.L_x_227) ;  /* 0xfffffffc00681947 */ /* 0x000fec000383ffff */
.L_x_226:
[----:B------:R-:W-:Y:S05]  /*0580*/  BSYNC.RECONVERGENT B2 ;  /* 0x0000000000027941 */ /* 0x000fea0003800200 */
.L_x_225:
[----:B------:R-:W-:Y:S05]  /*0590*/  @!P0 BRA `(.L_x_224) ;  /* 0x0000000000f48947 */ /* 0x000fea0003800000 */
[----:B------:R-:W-:Y:S01]  /*05a0*/  ISETP.GE.U32.AND P0, PT, R22, 0x8, PT ;  /* 0x000000081600780c */ /* 0x000fe20003f06070 */
[----:B------:R-:W-:Y:S01]  /*05b0*/  BSSY.RECONVERGENT B2, `(.L_x_228) ;  /* 0x000001a000027945 */ /* 0x000fe20003800200 */
[----:B------:R-:W-:-:S04]  /*05c0*/  LOP3.LUT R10, R7, 0x7, RZ, 0xc0, !PT ;  /* 0x00000007070a7812 */ /* 0x000fc800078ec0ff */
[----:B------:R-:W-:-:S07]  /*05d0*/  ISETP.NE.AND P1, PT, R10, RZ, PT ;  /* 0x000000ff0a00720c */ /* 0x000fce0003f25270 */
[----:B------:R-:W-:Y:S06]  /*05e0*/  @!P0 BRA `(.L_x_229) ;  /* 0x0000000000588947 */ /* 0x000fec0003800000 */
[----:B------:R-:W1:Y:S01]  /*05f0*/  LDCU.64 UR4, c[0x0][0x380] ;  /* 0x00007000ff0477ac */ /* 0x000e620008000a00 */
[----:B------:R-:W-:-:S04]  /*0600*/  IADD3 R3, P0, PT, R6, UR7, RZ ;  /* 0x0000000706037c10 */ /* 0x000fc8000ff1e0ff */
[----:B0-----:R-:W-:Y:S02]  /*0610*/  LEA.HI.X.SX32 R8, R6, RZ, 0x1, P0 ;  /* 0x000000ff06087211 */ /* 0x001fe400000f0eff */
[----:B-1----:R-:W-:-:S04]  /*0620*/  LEA R2, P0, R3, UR4, 0x2 ;  /* 0x0000000403027c11 */ /* 0x002fc8000f8010ff */
[----:B------:R-:W-:-:S05]  /*0630*/  LEA.HI.X R3, R3, UR5, R8, 0x2, P0 ;  /* 0x0000000503037c11 */ /* 0x000fca00080f1408 */
[----:B------:R-:W2:Y:S04]  /*0640*/  LDG.E R9, desc[UR14][R2.64] ;  /* 0x0000000e02097981 */ /* 0x000ea8000c1e1900 */
[----:B------:R-:W3:Y:S04]  /*0650*/  LDG.E R8, desc[UR14][R2.64+0x400] ;  /* 0x0004000e02087981 */ /* 0x000ee8000c1e1900 */
[----:B------:R-:W4:Y:S04]  /*0660*/  LDG.E R11, desc[UR14][R2.64+0x800] ;  /* 0x0008000e020b7981 */ /* 0x000f28000c1e1900 */
[----:B------:R-:W4:Y:S04]  /*0670*/  LDG.E R13, desc[UR14][R2.64+0xc00] ;  /* 0x000c000e020d7981 */ /* 0x000f28000c1e1900 */
[----:B------:R-:W4:Y:S04]  /*0680*/  LDG.E R15, desc[UR14][R2.64+0x1000] ;  /* 0x0010000e020f7981 */ /* 0x000f28000c1e1900 */
[----:B------:R-:W4:Y:S04]  /*0690*/  LDG.E R17, desc[UR14][R2.64+0x1400] ;  /* 0x0014000e02117981 */ /* 0x000f28000c1e1900 */
[----:B------:R-:W4:Y:S04]  /*06a0*/  LDG.E R19, desc[UR14][R2.64+0x1800] ;  /* 0x0018000e02137981 */ /* 0x000f28000c1e1900 */
[----:B------:R-:W4:Y:S01]  /*06b0*/  LDG.E R21, desc[UR14][R2.64+0x1c00] ;  /* 0x001c000e02157981 */ /* 0x000f22000c1e1900 */
[----:B------:R-:W-:-:S02]  /*06c0*/  VIADD R6, R6, 0x800 ;  /* 0x0000080006067836 */ /* 0x000fc40000000000 */
        /* <DEDUP_REMOVED lines=8> */
.L_x_229:
[----:B------:R-:W-:Y:S05]  /*0750*/  BSYNC.RECONVERGENT B2 ;  /* 0x0000000000027941 */ /* 0x000fea0003800200 */
.L_x_228:
        /* <DEDUP_REMOVED lines=14> */
[----:B------:R-:W4:Y:S01]  /*0840*/  LDG.E R13, desc[UR14][R2.64+0xc00] ;  /* 0x000c000e020d7981 */ /* 0x000f22000c1e1900 */
[----:B------:R-:W-:Y:S01]  /*0850*/  IADD3 R6, PT, PT, R6, 0x400, RZ ;  /* 0x0000040006067810 */ /* 0x000fe20007ffe0ff */
[----:B--2--5:R-:W-:-:S04]  /*0860*/  FADD R9, R4, R9 ;  /* 0x0000000904097221 */ /* 0x024fc80000000000 */
[----:B---3--:R-:W-:-:S04]  /*0870*/  FADD R8, R9, R8 ;  /* 0x0000000809087221 */ /* 0x008fc80000000000 */
[----:B----4-:R-:W-:-:S04]  /*0880*/  FADD R8, R8, R11 ;  /* 0x0000000b08087221 */ /* 0x010fc80000000000 */
[----:B------:R-:W-:-:S07]  /*0890*/  FADD R4, R8, R13 ;  /* 0x0000000d08047221 */ /* 0x000fce0000000000 */
.L_x_231:
[----:B------:R-:W-:Y:S05]  /*08a0*/  BSYNC.RECONVERGENT B2 ;  /* 0x0000000000027941 */ /* 0x000fea0003800200 */
.L_x_230:
[----:B------:R-:W-:Y:S05]  /*08b0*/  @!P1 BRA `(.L_x_224) ;  /* 0x00000000002c9947 */ /* 0x000fea0003800000 */
[----:B------:R-:W1:Y:S01]  /*08c0*/  LDC.64 R2, c[0x0][0x380] ;  /* 0x0000e000ff027b82 */ /* 0x000e620000000a00 */
[----:B0-----:R-:W-:Y:S01]  /*08d0*/  IMAD.U32 R9, RZ, RZ, UR16 ;  /* 0x00000010ff097e24 */ /* 0x001fe2000f8e00ff */
[----:B------:R-:W-:-:S03]  /*08e0*/  IADD3 R7, PT, PT, -R7, RZ, RZ ;  /* 0x000000ff07077210 */ /* 0x000fc60007ffe1ff */
[----:B-1----:R-:W-:-:S07]  /*08f0*/  IMAD.WIDE.U32 R2, R9, 0x4000, R2 ;  /* 0x0000400009027825 */ /* 0x002fce00078e0002 */
.L_x_232:
[----:B------:R-:W-:-:S06]  /*0900*/  IMAD.WIDE R8, R6, 0x4, R2 ;  /* 0x0000000406087825 */ /* 0x000fcc00078e0202 */
[----:B------:R-:W2:Y:S01]  /*0910*/  LDG.E R9, desc[UR14][R8.64] ;  /* 0x0000000e08097981 */ /* 0x000ea2000c1e1900 */
[----:B------:R-:W-:Y:S01]  /*0920*/  VIADD R7, R7, 0x1 ;  /* 0x0000000107077836 */ /* 0x000fe20000000000 */
[----:B------:R-:W-:-:S04]  /*0930*/  IADD3 R6, PT, PT, R6, 0x100, RZ ;  /* 0x0000010006067810 */ /* 0x000fc80007ffe0ff */
[----:B------:R-:W-:Y:S01]  /*0940*/  ISETP.NE.AND P0, PT, R7, RZ, PT ;  /* 0x000000ff0700720c */ /* 0x000fe20003f05270 */
[----:B--2--5:R-:W-:-:S12]  /*0950*/  FADD R4, R9, R4 ;  /* 0x0000000409047221 */ /* 0x024fd80000000000 */
[----:B------:R-:W-:Y:S05]  /*0960*/  @P0 BRA `(.L_x_232) ;  /* 0xfffffffc00e40947 */ /* 0x000fea000383ffff */
.L_x_224:
[----:B------:R-:W-:Y:S05]  /*0970*/  BSYNC.RECONVERGENT B1 ;  /* 0x0000000000017941 */ /* 0x000fea0003800200 */
.L_x_223:
[----:B------:R-:W-:Y:S01]  /*0980*/  ISETP.GE.AND P0, PT, R5, 0x100, PT ;  /* 0x000001000500780c */ /* 0x000fe20003f06270 */
[----:B-----5:R-:W-:-:S12]  /*0990*/  IMAD.MOV.U32 R11, RZ, RZ, R4 ;  /* 0x000000ffff0b7224 */ /* 0x020fd800078e0004 */
[----:B------:R-:W-:Y:S05]  /*09a0*/  @!P0 BRA `(.L_x_233) ;  /* 0x0000000000ac8947 */ /* 0x000fea0003800000 */
[----:B------:R-:W1:Y:S01]  /*09b0*/  S2R R7, SR_LANEID ;  /* 0x0000000000077919 */ /* 0x000e620000000000 */
[----:B------:R-:W2:Y:S02]  /*09c0*/  SHFL.DOWN PT, R2, R11, 0x1, 0x1f ;  /* 0x08201f000b027f89 */ /* 0x000ea400000e0000 */
[----:B--2---:R-:W-:Y:S01]  /*09d0*/  FADD R2, R2, R11 ;  /* 0x0000000b02027221 */ /* 0x004fe20000000000 */
[C---:B-1----:R-:W-:Y:S02]  /*09e0*/  ISETP.GT.AND P0, PT, R7.reuse, 0x1e, PT ;  /* 0x0000001e0700780c */ /* 0x042fe40003f04270 */
[----:B------:R-:W-:Y:S02]  /*09f0*/  ISETP.NE.AND P1, PT, R7, RZ, PT ;  /* 0x000000ff0700720c */ /* 0x000fe40003f25270 */
[----:B------:R-:W-:Y:S02]  /*0a00*/  FSEL R2, R11, R2, P0 ;  /* 0x000000020b027208 */ /* 0x000fe40000000000 */
[----:B------:R-:W-:-:S03]  /*0a10*/  ISETP.GT.AND P0, PT, R7, 0x1d, PT ;  /* 0x0000001d0700780c */ /* 0x000fc60003f04270 */
[----:B------:R-:W1:Y:S06]  /*0a20*/  SHFL.DOWN PT, R3, R2, 0x2, 0x1f ;  /* 0x08401f0002037f89 */ /* 0x000e6c00000e0000 */
[----:B------:R-:W2:Y:S01]  /*0a30*/  @!P1 S2R R6, SR_CgaCtaId ;  /* 0x0000000000069919 */ /* 0x000ea20000008800 */
[----:B------:R-:W-:Y:S02]  /*0a40*/  @!P1 MOV R5, 0x400 ;  /* 0x0000040000059802 */ /* 0x000fe40000000f00 */
[----:B------:R-:W-:-:S04]  /*0a50*/  @!P1 SHF.R.U32.HI R4, RZ, 0x3, R0 ;  /* 0x00000003ff049819 */ /* 0x000fc80000011600 */
[----:B------:R-:W-:Y:S01]  /*0a60*/  @!P1 LOP3.LUT R4, R4, 0x7c, RZ, 0xc0, !PT ;  /* 0x0000007c04049812 */ /* 0x000fe200078ec0ff */
[----:B-1----:R-:W-:Y:S01]  /*0a70*/  @!P0 FADD R2, R2, R3 ;  /* 0x0000000302028221 */ /* 0x002fe20000000000 */
[----:B------:R-:W-:-:S04]  /*0a80*/  ISETP.GT.AND P0, PT, R7, 0x1b, PT ;  /* 0x0000001b0700780c */ /* 0x000fc80003f04270 */
[----:B------:R-:W1:Y:S01]  /*0a90*/  SHFL.DOWN PT, R3, R2, 0x4, 0x1f ;  /* 0x08801f0002037f89 */ /* 0x000e6200000e0000 */
[----:B--2---:R-:W-:-:S04]  /*0aa0*/  @!P1 LEA R5, R6, R5, 0x18 ;  /* 0x0000000506059211 */ /* 0x004fc800078ec0ff */
[----:B------:R-:W-:-:S04]  /*0ab0*/  @!P1 IADD3 R4, PT, PT, R4, R5, RZ ;  /* 0x0000000504049210 */ /* 0x000fc80007ffe0ff */
[----:B-1----:R-:W-:Y:S01]  /*0ac0*/  @!P0 FADD R2, R2, R3 ;  /* 0x0000000302028221 */ /* 0x002fe20000000000 */
[----:B------:R-:W-:-:S04]  /*0ad0*/  ISETP.GT.AND P0, PT, R7, 0x17, PT ;  /* 0x000000170700780c */ /* 0x000fc80003f04270 */
[----:B------:R-:W1:Y:S09]  /*0ae0*/  SHFL.DOWN PT, R3, R2, 0x8, 0x1f ;  /* 0x09001f0002037f89 */ /* 0x000e7200000e0000 */
[----:B-1----:R-:W-:Y:S01]  /*0af0*/  @!P0 FADD R2, R2, R3 ;  /* 0x0000000302028221 */ /* 0x002fe20000000000 */
[----:B------:R-:W-:-:S04]  /*0b00*/  ISETP.NE.AND P0, PT, R0, RZ, PT ;  /* 0x000000ff0000720c */ /* 0x000fc80003f05270 */
[----:B------:R-:W1:Y:S02]  /*0b10*/  SHFL.DOWN PT, R3, R2, 0x10, 0x1f ;  /* 0x0a001f0002037f89 */ /* 0x000e6400000e0000 */
[----:B-1----:R-:W-:-:S05]  /*0b20*/  FADD R3, R2, R3 ;  /* 0x0000000302037221 */ /* 0x002fca0000000000 */
[----:B------:R2:W-:Y:S01]  /*0b30*/  @!P1 STS [R4+0x8], R3 ;  /* 0x0000080304009388 */ /* 0x0005e20000000800 */
[----:B------:R-:W-:Y:S01]  /*0b40*/  BAR.SYNC.DEFER_BLOCKING 0x0 ;  /* 0x0000000000007b1d */ /* 0x000fe20000010000 */
[----:B------:R-:W-:-:S04]  /*0b50*/  ISETP.GT.AND P1, PT, R7, 0xf, PT ;  /* 0x0000000f0700780c */ /* 0x000fc80003f24270 */
[----:B0-----:R-:W-:Y:S01]  /*0b60*/  FSEL R9, R2, R3, P1 ;  /* 0x0000000302097208 */ /* 0x001fe20000800000 */
[----:B------:R-:W-:Y:S08]  /*0b70*/  @P0 BRA `(.L_x_234) ;  /* 0x0000001400d00947 */ /* 0x000ff00003800000 */
[----:B------:R-:W0:Y:S01]  /*0b80*/  S2UR UR5, SR_CgaCtaId ;  /* 0x00000000000579c3 */ /* 0x000e220000008800 */
[----:B------:R-:W-:Y:S02]  /*0b90*/  UMOV UR4, 0x400 ;  /* 0x0000040000047882 */ /* 0x000fe40000000000 */
[----:B0-----:R-:W-:-:S09]  /*0ba0*/  ULEA UR4, UR5, UR4, 0x18 ;  /* 0x0000000405047291 */ /* 0x001fd2000f8ec0ff */
[----:B------:R-:W0:Y:S04]  /*0bb0*/  LDS R0, [UR4+0xc] ;  /* 0x00000c04ff007984 */ /* 0x000e280008000800 */
[----:B--2---:R-:W1:Y:S04]  /*0bc0*/  LDS.128 R4, [UR4+0x10] ;  /* 0x00001004ff047984 */ /* 0x004e680008000c00 */
        /* <DEDUP_REMOVED lines=9> */
.L_x_233:
[----:B0-----:R-:W0:Y:S01]  /*0c60*/  S2R R9, SR_LANEID ;  /* 0x0000000000097919 */ /* 0x001e220000000000 */
[----:B------:R-:W-:-:S05]  /*0c70*/  LOP3.LUT R2, R0, 0x3e0, RZ, 0xc0, !PT ;  /* 0x000003e000027812 */ /* 0x000fca00078ec0ff */
[----:B------:R-:W-:Y:S01]  /*0c80*/  VIADD R4, R2, 0x20 ;  /* 0x0000002002047836 */ /* 0x000fe20000000000 */
[----:B------:R-:W-:-:S04]  /*0c90*/  LOP3.LUT R2, RZ, R2, RZ, 0x33, !PT ;  /* 0x00000002ff027212 */ /* 0x000fc800078e33ff */
[----:B------:R-:W-:Y:S02]  /*0ca0*/  ISETP.GT.AND P0, PT, R4, R5, PT ;  /* 0x000000050400720c */ /* 0x000fe40003f04270 */
[----:B------:R-:W-:-:S04]  /*0cb0*/  IADD3 R2, PT, PT, R5, R2, RZ ;  /* 0x0000000205027210 */ /* 0x000fc80007ffe0ff */
[----:B------:R-:W-:-:S05]  /*0cc0*/  SEL R2, R2, 0x1f, P0 ;  /* 0x0000001f02027807 */ /* 0x000fca0000000000 */
[----:B------:R-:W1:Y:S01]  /*0cd0*/  SHFL.DOWN PT, R3, R11, 0x1, R2 ;  /* 0x082000000b037989 */ /* 0x000e6200000e0002 */
[C---:B0-----:R-:W-:Y:S01]  /*0ce0*/  ISETP.GE.AND P0, PT, R9.reuse, R2, PT ;  /* 0x000000020900720c */ /* 0x041fe20003f06270 */
[C---:B------:R-:W-:Y:S01]  /*0cf0*/  VIADD R7, R9.reuse, 0x2 ;  /* 0x0000000209077836 */ /* 0x040fe20000000000 */
[----:B------:R-:W-:-:S11]  /*0d00*/  ISETP.NE.AND P1, PT, R9, RZ, PT ;  /* 0x000000ff0900720c */ /* 0x000fd60003f25270 */
[----:B-1----:R-:W-:Y:S01]  /*0d10*/  @!P0 FADD R11, R3, R11 ;  /* 0x0000000b030b8221 */ /* 0x002fe20000000000 */
[----:B------:R-:W-:Y:S01]  /*0d20*/  ISETP.GT.AND P0, PT, R7, R2, PT ;  /* 0x000000020700720c */ /* 0x000fe20003f04270 */
[----:B------:R-:W0:Y:S01]  /*0d30*/  @!P1 S2R R13, SR_CgaCtaId ;  /* 0x00000000000d9919 */ /* 0x000e220000008800 */
[----:B------:R-:W-:Y:S02]  /*0d40*/  IADD3 R7, PT, PT, R9, 0x4, RZ ;  /* 0x0000000409077810 */ /* 0x000fe40007ffe0ff */
[----:B------:R-:W-:Y:S01]  /*0d50*/  @!P1 MOV R6, 0x400 ;  /* 0x0000040000069802 */ /* 0x000fe20000000f00 */
[----:B------:R-:W1:Y:S01]  /*0d60*/  SHFL.DOWN PT, R3, R11, 0x2, R2 ;  /* 0x084000000b037989 */ /* 0x000e6200000e0002 */
[----:B------:R-:W-:-:S04]  /*0d70*/  @!P1 SHF.R.U32.HI R4, RZ, 0x3, R0 ;  /* 0x00000003ff049819 */ /* 0x000fc80000011600 */
[----:B------:R-:W-:-:S03]  /*0d80*/  @!P1 LOP3.LUT R4, R4, 0x7c, RZ, 0xc0, !PT ;  /* 0x0000007c04049812 */ /* 0x000fc600078ec0ff */
[----:B-1----:R-:W-:Y:S01]  /*0d90*/  @!P0 FADD R11, R11, R3 ;  /* 0x000000030b0b8221 */ /* 0x002fe20000000000 */
[----:B------:R-:W-:Y:S01]  /*0da0*/  ISETP.GT.AND P0, PT, R7, R2, PT ;  /* 0x000000020700720c */ /* 0x000fe20003f04270 */
[----:B------:R-:W-:Y:S01]  /*0db0*/  VIADD R7, R9, 0x8 ;  /* 0x0000000809077836 */ /* 0x000fe20000000000 */
[----:B0-----:R-:W-:Y:S02]  /*0dc0*/  @!P1 LEA R13, R13, R6, 0x18 ;  /* 0x000000060d0d9211 */ /* 0x001fe400078ec0ff */
[----:B------:R-:W0:Y:S03]  /*0dd0*/  SHFL.DOWN PT, R3, R11, 0x4, R2 ;  /* 0x088000000b037989 */ /* 0x000e2600000e0002 */
[----:B------:R-:W-:-:S06]  /*0de0*/  @!P1 IMAD.IADD R4, R4, 0x1, R13 ;  /* 0x0000000104049824 */ /* 0x000fcc00078e020d */
[----:B0-----:R-:W-:Y:S01]  /*0df0*/  @!P0 FADD R11, R11, R3 ;  /* 0x000000030b0b8221 */ /* 0x001fe20000000000 */
[-C--:B------:R-:W-:Y:S02]  /*0e00*/  ISETP.GT.AND P0, PT, R7, R2.reuse, PT ;  /* 0x000000020700720c */ /* 0x080fe40003f04270 */
[----:B------:R-:W-:Y:S02]  /*0e10*/  IADD3 R7, PT, PT, R9, 0x10, RZ ;  /* 0x0000001009077810 */ /* 0x000fe40007ffe0ff */
[----:B------:R-:W0:Y:S09]  /*0e20*/  SHFL.DOWN PT, R3, R11, 0x8, R2 ;  /* 0x090000000b037989 */ /* 0x000e3200000e0002 */
[----:B0-----:R-:W-:Y:S01]  /*0e30*/  @!P0 FADD R11, R11, R3 ;  /* 0x000000030b0b8221 */ /* 0x001fe20000000000 */
[----:B------:R-:W-:-:S04]  /*0e40*/  ISETP.GT.AND P0, PT, R7, R2, PT ;  /* 0x000000020700720c */ /* 0x000fc80003f04270 */
[----:B------:R-:W0:Y:S09]  /*0e50*/  SHFL.DOWN PT, R3, R11, 0x10, R2 ;  /* 0x0a0000000b037989 */ /* 0x000e3200000e0002 */
        /* <DEDUP_REMOVED lines=13> */
[----:B------:R-:W1:Y:S04]  /*0f30*/  LDS R0, [UR4+0xc] ;  /* 0x00000c04ff007984 */ /* 0x000e680008000800 */
[----:B------:R-:W0:Y:S04]  /*0f40*/  LDS.128 R12, [UR4+0x10] ;  /* 0x00001004ff0c7984 */ /* 0x000e280008000c00 */
[----:B------:R-:W2:Y:S01]  /*0f50*/  LDS.64 R2, [UR4+0x20] ;  /* 0x00002004ff027984 */ /* 0x000ea20008000a00 */
[----:B-1----:R-:W-:Y:S01]  /*0f60*/  @P2 FADD R9, R9, R0 ;  /* 0x0000000009092221 */ /* 0x002fe20000000000 */
[----:B------:R-:W-:-:S03]  /*0f70*/  ISETP.GT.AND P2, PT, R5, 0xa0, PT ;  /* 0x000000a00500780c */ /* 0x000fc60003f44270 */
[----:B0-----:R-:W-:Y:S01]  /*0f80*/  @P4 FADD R9, R9, R12 ;  /* 0x0000000c09094221 */ /* 0x001fe20000000000 */
        /* <DEDUP_REMOVED lines=8> */
.L_x_220:
[----:B------:R-:W0:Y:S01]  /*1010*/  S2R R0, SR_TID.X ;  /* 0x0000000000007919 */ /* 0x000e220000002100 */
[----:B------:R-:W1:Y:S01]  /*1020*/  LDC.64 R4, c[0x0][0x380] ;  /* 0x0000e000ff047b82 */ /* 0x000e620000000a00 */
[----:B0-----:R-:W-:-:S04]  /*1030*/  VIADD R7, R0, UR7 ;  /* 0x0000000700077c36 */ /* 0x001fc80008000000 */
[----:B-1----:R-:W-:-:S05]  /*1040*/  IMAD.WIDE.U32 R4, R7, 0x4, R4 ;  /* 0x0000000407047825 */ /* 0x002fca00078e0004 */
[----:B------:R-:W2:Y:S04]  /*1050*/  LDG.E R7, desc[UR14][R4.64] ;  /* 0x0000000e04077981 */ /* 0x000ea8000c1e1900 */
[----:B------:R-:W2:Y:S04]  /*1060*/  LDG.E R8, desc[UR14][R4.64+0x400] ;  /* 0x0004000e04087981 */ /* 0x000ea8000c1e1900 */
[----:B------:R-:W3:Y:S04]  /*1070*/  LDG.E R9, desc[UR14][R4.64+0x800] ;  /* 0x0008000e04097981 */ /* 0x000ee8000c1e1900 */
[----:B------:R-:W3:Y:S04]  /*1080*/  LDG.E R10, desc[UR14][R4.64+0xc00] ;  /* 0x000c000e040a7981 */ /* 0x000ee8000c1e1900 */
[----:B------:R-:W4:Y:S04]  /*1090*/  LDG.E R11, desc[UR14][R4.64+0x1000] ;  /* 0x0010000e040b7981 */ /* 0x000f28000c1e1900 */
[----:B------:R-:W4:Y:S04]  /*10a0*/  LDG.E R12, desc[UR14][R4.64+0x1400] ;  /* 0x0014000e040c7981 */ /* 0x000f28000c1e1900 */
[----:B------:R-:W5:Y:S04]  /*10b0*/  LDG.E R13, desc[UR14][R4.64+0x1800] ;  /* 0x0018000e040d7981 */ /* 0x000f68000c1e1900 */
        /* <DEDUP_REMOVED lines=8> */
[----:B------:R-:W5:Y:S01]  /*1140*/  LDG.E R21, desc[UR14][R4.64+0x3c00] ;  /* 0x003c000e04157981 */ /* 0x000f62000c1e1900 */
[----:B------:R-:W-:-:S04]  /*1150*/  ISETP.GE.U32.AND P0, PT, R23, UR5, PT ;  /* 0x0000000517007c0c */ /* 0x000fc8000bf06070 */
[----:B------:R-:W-:Y:S01]  /*1160*/  ISETP.GE.U32.AND.EX P0, PT, R22, UR4, PT, P0 ;  /* 0x0000000416007c0c */ /* 0x000fe2000bf06100 */
        /* <DEDUP_REMOVED lines=13> */
[----:B------:R-:W-:-:S04]  /*1240*/  FADD R6, R15, R6 ;  /* 0x000000060f067221 */ /* 0x000fc80000000000 */
[----:B------:R-:W-:Y:S01]  /*1250*/  FADD R7, R7, R6 ;  /* 0x0000000607077221 */ /* 0x000fe20000000000 */
[----:B------:R-:W-:Y:S06]  /*1260*/  @!P0 BRA `(.L_x_235) ;  /* 0x0000000c006c8947 */ /* 0x000fec0003800000 */
[----:B------:R-:W-:Y:S01]  /*1270*/  UIADD3 UR8, UP0, UPT, UR5, UR7, URZ ;  /* 0x0000000705087290 */ /* 0x000fe2000ff1e0ff */
[----:B------:R-:W-:Y:S01]  /*1280*/  IADD3 R23, P2, PT, R2, -0x1000, RZ ;  /* 0xfffff00002177810 */ /* 0x000fe20007f5e0ff */
[----:B------:R-:W0:Y:S01]  /*1290*/  LDCU.64 UR12, c[0x0][0x380] ;  /* 0x00007000ff0c77ac */ /* 0x000e220008000a00 */
[----:B------:R-:W-:Y:S02]  /*12a0*/  LOP3.LUT R5, RZ, R0, RZ, 0x33, !PT ;  /* 0x00000000ff057212 */ /* 0x000fe400078e33ff */
[----:B------:R-:W-:Y:S01]  /*12b0*/  IADD3.X R8, PT, PT, R3, -0x1, RZ, P2, !PT ;  /* 0xffffffff03087810 */ /* 0x000fe200017fe4ff */
[----:B------:R-:W-:Y:S01]  /*12c0*/  UIADD3.X UR9, UPT, UPT, URZ, UR4, URZ, UP0, !UPT ;  /* 0x00000004ff097290 */ /* 0x000fe200087fe4ff */
[----:B------:R-:W-:Y:S01]  /*12d0*/  ISETP.LT.U32.AND P0, PT, R23, UR8, PT ;  /* 0x0000000817007c0c */ /* 0x000fe2000bf01070 */
[----:B------:R-:W-:Y:S01]  /*12e0*/  UMOV UR6, UR5 ;  /* 0x0000000500067c82 */ /* 0x000fe20008000000 */
[----:B------:R-:W-:Y:S01]  /*12f0*/  IADD3 R9, P1, PT, R0, UR8, RZ ;  /* 0x0000000800097c10 */ /* 0x000fe2000ff3e0ff */
[----:B------:R-:W-:Y:S01]  /*1300*/  UMOV UR4, URZ ;  /* 0x000000ff00047c82 */ /* 0x000fe20008000000 */
[----:B------:R-:W-:Y:S01]  /*1310*/  IADD3 R5, PT, PT, R2, -UR5, R5 ;  /* 0x8000000502057c10 */ /* 0x000fe2000fffe005 */
[----:B------:R-:W-:Y:S01]  /*1320*/  UMOV UR10, UR8 ;  /* 0x00000008000a7c82 */ /* 0x000fe20008000000 */
[----:B------:R-:W-:Y:S01]  /*1330*/  MOV R11, UR9 ;  /* 0x00000009000b7c02 */ /* 0x000fe20008000f00 */
[----:B------:R-:W-:-:S03]  /*1340*/  IMAD.X R0, RZ, RZ, UR9, P1 ;  /* 0x00000009ff007e24 */ /* 0x000fc600088e06ff */
[----:B------:R-:W-:Y:S02]  /*1350*/  ISETP.GT.U32.AND.EX P0, PT, R11, R8, PT, P0 ;  /* 0x000000080b00720c */ /* 0x000fe40003f04100 */
[----:B0-----:R-:W-:-:S04]  /*1360*/  LEA R6, P2, R9, UR12, 0x2 ;  /* 0x0000000c09067c11 */ /* 0x001fc8000f8410ff */
[----:B------:R-:W-:Y:S02]  /*1370*/  IADD3 R6, P1, PT, R6, 0x2000, RZ ;  /* 0x0000200006067810 */ /* 0x000fe40007f3e0ff */
[----:B------:R-:W-:Y:S02]  /*1380*/  LEA.HI.X R9, R9, UR13, R0, 0x2, P2 ;  /* 0x0000000d09097c11 */ /* 0x000fe400090f1400 */
[----:B------:R-:W-:Y:S01]  /*1390*/  IADD3 R0, PT, PT, R5, -UR7, RZ ;  /* 0x8000000705007c10 */ /* 0x000fe2000fffe0ff */
[----:B------:R-:W-:Y:S02]  /*13a0*/  UMOV UR7, UR9 ;  /* 0x0000000900077c82 */ /* 0x000fe40008000000 */
[----:B------:R-:W-:Y:S01]  /*13b0*/  IMAD.X R9, RZ, RZ, R9, P1 ;  /* 0x000000ffff097224 */ /* 0x000fe200008e0609 */
[----:B------:R-:W-:Y:S06]  /*13c0*/  @P0 BRA `(.L_x_236) ;  /* 0x0000000400000947 */ /* 0x000fec0003800000 */
[----:B------:R-:W0:Y:S01]  /*13d0*/  LDC.64 R2, c[0x0][0x3b8] ;  /* 0x0000ee00ff027b82 */ /* 0x000e220000000a00 */
[----:B------:R-:W1:Y:S01]  /*13e0*/  LDCU.64 UR12, c[0x0][0x380] ;  /* 0x00007000ff0c77ac */ /* 0x000e620008000a00 */
[----:B------:R-:W-:Y:S01]  /*13f0*/  NOP ;  /* 0x0000000000007918 */ /* 0x000fe20000000000 */
.L_x_237:
[----:B------:R-:W2:Y:S02]  /*1400*/  S2R R5, SR_TID.X ;  /* 0x0000000000057919 */ /* 0x000ea40000002100 */
[----:B--2---:R-:W-:-:S04]  /*1410*/  IADD3 R5, P0, PT, R5, UR8, RZ ;  /* 0x0000000805057c10 */ /* 0x004fc8000ff1e0ff */
[----:B------:R-:W-:Y:S02]  /*1420*/  IADD3.X R10, PT, PT, RZ, UR9, RZ, P0, !PT ;  /* 0x00000009ff0a7c10 */ /* 0x000fe400087fe4ff */
[----:B-1----:R-:W-:-:S04]  /*1430*/  LEA R4, P0, R5, UR12, 0x2 ;  /* 0x0000000c05047c11 */ /* 0x002fc8000f8010ff */
[----:B------:R-:W-:-:S05]  /*1440*/  LEA.HI.X R5, R5, UR13, R10, 0x2, P0 ;  /* 0x0000000d05057c11 */ /* 0x000fca00080f140a */
        /* <DEDUP_REMOVED lines=15> */
[----:B------:R1:W5:Y:S01]  /*1540*/  LDG.E R22, desc[UR14][R4.64+0x3c00] ;  /* 0x003c000e04167981 */ /* 0x000362000c1e1900 */
[----:B------:R-:W-:-:S02]  /*1550*/  USHF.R.S32.HI UR11, URZ, 0x1f, UR5 ;  /* 0x0000001fff0b7899 */ /* 0x000fc40008011405 */
[----:B------:R-:W-:-:S04]  /*1560*/  UIADD3 UR6, UP0, UPT, UR5, UR10, URZ ;  /* 0x0000000a05067290 */ /* 0x000fc8000ff1e0ff */
[----:B------:R-:W-:Y:S01]  /*1570*/  UIADD3.X UR7, UPT, UPT, UR11, UR7, URZ, UP0, !UPT ;  /* 0x000000070b077290 */ /* 0x000fe200087fe4ff */
[----:B--2---:R-:W-:Y:S01]  /*1580*/  FADD R7, R24, R7 ;  /* 0x0000000718077221 */ /* 0x004fe20000000000 */
[----:B0-----:R-:W-:-:S04]  /*1590*/  IADD3 R24, P1, PT, R2, -UR8, RZ ;  /* 0x8000000802187c10 */ /* 0x001fc8000ff3e0ff */
[----:B------:R-:W-:Y:S02]  /*15a0*/  ISETP.GE.U32.AND P0, PT, R24, UR5, PT ;  /* 0x0000000518007c0c */ /* 0x000fe4000bf06070 */
[----:B-1----:R-:W-:Y:S01]  /*15b0*/  IADD3.X R4, PT, PT, R3, ~UR9, RZ, P1, !PT ;  /* 0x8000000903047c10 */ /* 0x002fe20008ffe4ff */
[----:B---3--:R-:W-:-:S03]  /*15c0*/  FADD R26, R25, R26 ;  /* 0x0000001a191a7221 */ /* 0x008fc60000000000 */
[----:B------:R-:W-:Y:S01]  /*15d0*/  ISETP.GE.U32.AND.EX P0, PT, R4, UR11, PT, P0 ;  /* 0x0000000b04007c0c */ /* 0x000fe2000bf06100 */
        /* <DEDUP_REMOVED lines=12> */
[----:B------:R-:W-:-:S04]  /*16a0*/  FADD R7, R7, R10 ;  /* 0x0000000a07077221 */ /* 0x000fc80000000000 */
[----:B------:R-:W-:Y:S01]  /*16b0*/  FADD R7, R22, R7 ;  /* 0x0000000716077221 */ /* 0x000fe20000000000 */
[----:B------:R-:W-:Y:S06]  /*16c0*/  @!P0 BRA `(.L_x_235) ;  /* 0x0000000800548947 */ /* 0x000fec0003800000 */
[----:B------:R-:W-:Y:S01]  /*16d0*/  UIADD3 UR8, UP0, UPT, UR5, UR8, URZ ;  /* 0x0000000805087290 */ /* 0x000fe2000ff1e0ff */
[----:B------:R-:W-:Y:S01]  /*16e0*/  MOV R5, R9 ;  /* 0x0000000900057202 */ /* 0x000fe20000000f00 */
[----:B------:R-:W-:Y:S01]  /*16f0*/  IMAD.U32 R11, RZ, RZ, UR5 ;  /* 0x00000005ff0b7e24 */ /* 0x000fe2000f8e00ff */
[----:B------:R-:W-:Y:S01]  /*1700*/  UIADD3 UR4, UPT, UPT, UR4, 0x1, URZ ;  /* 0x0000000104047890 */ /* 0x000fe2000fffe0ff */
[----:B------:R-:W-:Y:S01]  /*1710*/  IMAD.MOV.U32 R4, RZ, RZ, R6 ;  /* 0x000000ffff047224 */ /* 0x000fe200078e0006 */
[----:B------:R-:W-:Y:S01]  /*1720*/  UIADD3.X UR9, UPT, UPT, UR11, UR9, URZ, UP0, !UPT ;  /* 0x000000090b097290 */ /* 0x000fe200087fe4ff */
[----:B------:R-:W-:Y:S01]  /*1730*/  ISETP.LT.U32.AND P0, PT, R23, UR8, PT ;  /* 0x0000000817007c0c */ /* 0x000fe2000bf01070 */
[----:B------:R-:W-:Y:S01]  /*1740*/  VIADD R0, R0, -UR5 ;  /* 0x8000000500007c36 */ /* 0x000fe20008000000 */
[----:B------:R-:W-:Y:S01]  /*1750*/  UMOV UR10, UR6 ;  /* 0x00000006000a7c82 */ /* 0x000fe20008000000 */
[----:B------:R-:W-:Y:S02]  /*1760*/  IMAD.WIDE R4, R11, 0x4, R4 ;  /* 0x000000040b047825 */ /* 0x000fe400078e0204 */
[----:B------:R-:W-:-:S02]  /*1770*/  MOV R13, UR9 ;  /* 0x00000009000d7c02 */ /* 0x000fc40008000f00 */
[----:B------:R-:W-:Y:S01]  /*1780*/  IMAD.MOV.U32 R6, RZ, RZ, R4 ;  /* 0x000000ffff067224 */ /* 0x000fe200078e0004 */
[----:B------:R-:W-:Y:S02]  /*1790*/  MOV R9, R5 ;  /* 0x0000000500097202 */ /* 0x000fe40000000f00 */
[----:B------:R-:W-:-:S13]  /*17a0*/  ISETP.GT.U32.AND.EX P0, PT, R13, R8, PT, P0 ;  /* 0x000000080d00720c */ /* 0x000fda0003f04100 */
[----:B------:R-:W-:Y:S05]  /*17b0*/  @!P0 BRA `(.L_x_237) ;  /* 0xfffffffc00108947 */ /* 0x000fea000383ffff */
[----:B------:R-:W-:-:S05]  /*17c0*/  UMOV UR6, UR5 ;  /* 0x0000000500067c82 */ /* 0x000fca0008000000 */
.L_x_236:
[----:B------:R-:W0:Y:S01]  /*17d0*/  S2R R5, SR_TID.X ;  /* 0x0000000000057919 */ /* 0x000e220000002100 */
[C---:B------:R-:W-:Y:S01]  /*17e0*/  IADD3 R4, PT, PT, R2.reuse, -UR8, RZ ;  /* 0x8000000802047c10 */ /* 0x040fe2000fffe0ff */
[----:B------:R-:W-:Y:S01]  /*17f0*/  IMAD.U32 R8, RZ, RZ, UR9 ;  /* 0x00000009ff087e24 */ /* 0x000fe2000f8e00ff */
[----:B------:R-:W-:Y:S01]  /*1800*/  ISETP.LE.U32.AND P1, PT, R2, UR8, PT ;  /* 0x0000000802007c0c */ /* 0x000fe2000bf23070 */
[----:B------:R-:W-:Y:S01]  /*1810*/  BSSY.RECONVERGENT B1, `(.L_x_235) ;  /* 0x0000080000017945 */ /* 0x000fe20003800200 */
[----:B0-----:R-:W-:-:S04]  /*1820*/  ISETP.GE.AND P0, PT, R5, R4, PT ;  /* 0x000000040500720c */ /* 0x001fc80003f06270 */
[----:B------:R-:W-:-:S13]  /*1830*/  ISETP.GE.U32.OR.EX P0, PT, R8, R3, P0, P1 ;  /* 0x000000030800720c */ /* 0x000fda0000706510 */
[----:B------:R-:W-:Y:S05]  /*1840*/  @P0 BRA `(.L_x_238) ;  /* 0x0000000400f00947 */ /* 0x000fea0003800000 */
[----:B------:R-:W0:Y:S01]  /*1850*/  LDC R4, c[0x0][0x3c0] ;  /* 0x0000f000ff047b82 */ /* 0x000e220000000800 */
[----:B------:R-:W-:Y:S01]  /*1860*/  USHF.L.U32 UR5, UR16, 0xc, URZ ;  /* 0x0000000c10057899 */ /* 0x000fe200080006ff */
[----:B------:R-:W-:Y:S01]  /*1870*/  LOP3.LUT R3, RZ, R5, RZ, 0x33, !PT ;  /* 0x00000005ff037212 */ /* 0x000fe200078e33ff */
[----:B------:R-:W-:Y:S02]  /*1880*/  BSSY.RECONVERGENT B2, `(.L_x_239) ;  /* 0x0000037000027945 */ /* 0x000fe40003800200 */
[----:B------:R-:W-:-:S06]  /*1890*/  UIADD3 UR5, UPT, UPT, UR5, UR6, URZ ;  /* 0x0000000605057290 */ /* 0x000fcc000fffe0ff */
[----:B------:R-:W-:Y:S01]  /*18a0*/  IADD3 R2, PT, PT, R2, -UR5, R3 ;  /* 0x8000000502027c10 */ /* 0x000fe2000fffe003 */
[----:B0-----:R-:W-:Y:S01]  /*18b0*/  IMAD R3, R4, UR4, RZ ;  /* 0x0000000404037c24 */ /* 0x001fe2000f8e02ff */
[----:B------:R-:W-:-:S03]  /*18c0*/  MOV R4, R5 ;  /* 0x0000000500047202 */ /* 0x000fc60000000f00 */
[----:B------:R-:W-:-:S05]  /*18d0*/  IMAD R2, R3, -0x1000, R2 ;  /* 0xfffff00003027824 */ /* 0x000fca00078e0202 */
[C---:B------:R-:W-:Y:S02]  /*18e0*/  ISETP.GE.U32.AND P0, PT, R2.reuse, 0xf00, PT ;  /* 0x00000f000200780c */ /* 0x040fe40003f06070 */
[----:B------:R-:W-:-:S04]  /*18f0*/  LEA.HI R19, R2, 0x1, RZ, 0x18 ;  /* 0x0000000102137811 */ /* 0x000fc800078fc0ff */
[----:B------:R-:W-:-:S04]  /*1900*/  LOP3.LUT R21, R19, 0xf, RZ, 0xc0, !PT ;  /* 0x0000000f13157812 */ /* 0x000fc800078ec0ff */
[----:B------:R-:W-:-:S03]  /*1910*/  ISETP.NE.AND P1, PT, R21, RZ, PT ;  /* 0x000000ff1500720c */ /* 0x000fc60003f25270 */
[----:B------:R-:W-:Y:S10]  /*1920*/  @!P0 BRA `(.L_x_240) ;  /* 0x0000000000b08947 */ /* 0x000ff40003800000 */
[----:B------:R-:W-:Y:S01]  /*1930*/  LEA.HI R2, R0, 0x1, RZ, 0x18 ;  /* 0x0000000100027811 */ /* 0x000fe200078fc0ff */
[----:B------:R-:W-:-:S03]  /*1940*/  IMAD.MOV.U32 R4, RZ, RZ, R5 ;  /* 0x000000ffff047224 */ /* 0x000fc600078e0005 */
[----:B------:R-:W-:-:S04]  /*1950*/  LOP3.LUT R2, R2, 0x1fffff0, RZ, 0xc0, !PT ;  /* 0x01fffff002027812 */ /* 0x000fc800078ec0ff */
[----:B------:R-:W-:-:S07]  /*1960*/  IADD3 R8, PT, PT, -R2, RZ, RZ ;  /* 0x000000ff02087210 */ /* 0x000fce0007ffe1ff */
.L_x_241:
[----:B------:R-:W-:Y:S01]  /*1970*/  IMAD.MOV.U32 R2, RZ, RZ, R6 ;  /* 0x000000ffff027224 */ /* 0x000fe200078e0006 */
[----:B------:R-:W-:-:S05]  /*1980*/  MOV R3, R9 ;  /* 0x0000000900037202 */ /* 0x000fca0000000f00 */
[----:B------:R-:W2:Y:S04]  /*1990*/  LDG.E R18, desc[UR14][R2.64+-0x2000] ;  /* 0xffe0000e02127981 */ /* 0x000ea8000c1e1900 */
[----:B------:R-:W3:Y:S04]  /*19a0*/  LDG.E R17, desc[UR14][R2.64+-0x1c00] ;  /* 0xffe4000e02117981 */ /* 0x000ee8000c1e1900 */
        /* <DEDUP_REMOVED lines=14> */
[----:B------:R-:W-:-:S02]  /*1a90*/  VIADD R8, R8, 0x10 ;  /* 0x0000001008087836 */ /* 0x000fc40000000000 */
[----:B------:R-:W-:-:S03]  /*1aa0*/  VIADD R4, R4, 0x1000 ;  /* 0x0000100004047836 */ /* 0x000fc60000000000 */
[----:B------:R-:W-:Y:S01]  /*1ab0*/  ISETP.NE.AND P0, PT, R8, RZ, PT ;  /* 0x000000ff0800720c */ /* 0x000fe20003f05270 */
[----:B--2---:R-:W-:-:S04]  /*1ac0*/  FADD R18, R18, R7 ;  /* 0x0000000712127221 */ /* 0x004fc80000000000 */
        /* <DEDUP_REMOVED lines=13> */
[----:B------:R-:W-:-:S03]  /*1ba0*/  IADD3 R6, P2, PT, R2, 0x4000, RZ ;  /* 0x0000400002067810 */ /* 0x000fc60007f5e0ff */
[----:B------:R-:W-:Y:S01]  /*1bb0*/  FADD R10, R10, R9 ;  /* 0x000000090a0a7221 */ /* 0x000fe20000000000 */
[----:B------:R-:W-:-:S03]  /*1bc0*/  IADD3.X R9, PT, PT, RZ, R3, RZ, P2, !PT ;  /* 0x00000003ff097210 */ /* 0x000fc600017fe4ff */
[----:B------:R-:W-:Y:S01]  /*1bd0*/  FADD R7, R10, R5 ;  /* 0x000000050a077221 */ /* 0x000fe20000000000 */
[----:B------:R-:W-:Y:S06]  /*1be0*/  @P0 BRA `(.L_x_241) ;  /* 0xfffffffc00600947 */ /* 0x000fec000383ffff */
.L_x_240:
[----:B------:R-:W-:Y:S05]  /*1bf0*/  BSYNC.RECONVERGENT B2 ;  /* 0x0000000000027941 */ /* 0x000fea0003800200 */
.L_x_239:
[----:B------:R-:W-:Y:S05]  /*1c00*/  @!P1 BRA `(.L_x_238) ;  /* 0x0000000400009947 */ /* 0x000fea0003800000 */
[----:B------:R-:W-:Y:S01]  /*1c10*/  ISETP.GE.U32.AND P0, PT, R21, 0x8, PT ;  /* 0x000000081500780c */ /* 0x000fe20003f06070 */
[----:B------:R-:W-:Y:S01]  /*1c20*/  BSSY.RECONVERGENT B2, `(.L_x_242) ;  /* 0x0000019000027945 */ /* 0x000fe20003800200 */
[----:B------:R-:W-:-:S04]  /*1c30*/  LOP3.LUT R9, R19, 0x7, RZ, 0xc0, !PT ;  /* 0x0000000713097812 */ /* 0x000fc800078ec0ff */
[----:B------:R-:W-:-:S07]  /*1c40*/  ISETP.NE.AND P1, PT, R9, RZ, PT ;  /* 0x000000ff0900720c */ /* 0x000fce0003f25270 */
[----:B------:R-:W-:Y:S06]  /*1c50*/  @!P0 BRA `(.L_x_243) ;  /* 0x0000000000548947 */ /* 0x000fec0003800000 */
[----:B------:R-:W-:-:S04]  /*1c60*/  IADD3 R3, P0, PT, R4, UR8, RZ ;  /* 0x0000000804037c10 */ /* 0x000fc8000ff1e0ff */
[----:B------:R-:W-:Y:S02]  /*1c70*/  IADD3.X R6, PT, PT, RZ, UR9, RZ, P0, !PT ;  /* 0x00000009ff067c10 */ /* 0x000fe400087fe4ff */
[----:B------:R-:W-:-:S04]  /*1c80*/  LEA R2, P0, R3, UR12, 0x2 ;  /* 0x0000000c03027c11 */ /* 0x000fc8000f8010ff */
[----:B------:R-:W-:-:S05]  /*1c90*/  LEA.HI.X R3, R3, UR13, R6, 0x2, P0 ;  /* 0x0000000d03037c11 */ /* 0x000fca00080f1406 */
[----:B------:R-:W2:Y:S04]  /*1ca0*/  LDG.E R6, desc[UR14][R2.64] ;  /* 0x0000000e02067981 */ /* 0x000ea8000c1e1900 */
[----:B------:R-:W3:Y:S04]  /*1cb0*/  LDG.E R5, desc[UR14][R2.64+0x400] ;  /* 0x0004000e02057981 */ /* 0x000ee8000c1e1900 */
[----:B------:R-:W4:Y:S04]  /*1cc0*/  LDG.E R8, desc[UR14][R2.64+0x800] ;  /* 0x0008000e02087981 */ /* 0x000f28000c1e1900 */
[----:B------:R-:W5:Y:S04]  /*1cd0*/  LDG.E R10, desc[UR14][R2.64+0xc00] ;  /* 0x000c000e020a7981 */ /* 0x000f68000c1e1900 */
[----:B------:R-:W5:Y:S04]  /*1ce0*/  LDG.E R12, desc[UR14][R2.64+0x1000] ;  /* 0x0010000e020c7981 */ /* 0x000f68000c1e1900 */
[----:B------:R-:W5:Y:S04]  /*1cf0*/  LDG.E R14, desc[UR14][R2.64+0x1400] ;  /* 0x0014000e020e7981 */ /* 0x000f68000c1e1900 */
[----:B------:R-:W5:Y:S04]  /*1d00*/  LDG.E R16, desc[UR14][R2.64+0x1800] ;  /* 0x0018000e02107981 */ /* 0x000f68000c1e1900 */
[----:B------:R-:W5:Y:S01]  /*1d10*/  LDG.E R18, desc[UR14][R2.64+0x1c00] ;  /* 0x001c000e02127981 */ /* 0x000f62000c1e1900 */
[----:B------:R-:W-:-:S02]  /*1d20*/  VIADD R4, R4, 0x800 ;  /* 0x0000080004047836 */ /* 0x000fc40000000000 */
[----:B--2---:R-:W-:-:S04]  /*1d30*/  FADD R6, R7, R6 ;  /* 0x0000000607067221 */ /* 0x004fc80000000000 */
[----:B---3--:R-:W-:-:S04]  /*1d40*/  FADD R5, R6, R5 ;  /* 0x0000000506057221 */ /* 0x008fc80000000000 */
[----:B----4-:R-:W-:-:S04]  /*1d50*/  FADD R5, R5, R8 ;  /* 0x0000000805057221 */ /* 0x010fc80000000000 */
[----:B-----5:R-:W-:-:S04]  /*1d60*/  FADD R5, R5, R10 ;  /* 0x0000000a05057221 */ /* 0x020fc80000000000 */
[----:B------:R-:W-:-:S04]  /*1d70*/  FADD R5, R5, R12 ;  /* 0x0000000c05057221 */ /* 0x000fc80000000000 */
[----:B------:R-:W-:-:S04]  /*1d80*/  FADD R5, R5, R14 ;  /* 0x0000000e05057221 */ /* 0x000fc80000000000 */
[----:B------:R-:W-:-:S04]  /*1d90*/  FADD R5, R5, R16 ;  /* 0x0000001005057221 */ /* 0x000fc80000000000 */
[----:B------:R-:W-:-:S07]  /*1da0*/  FADD R7, R5, R18 ;  /* 0x0000001205077221 */ /* 0x000fce0000000000 */
.L_x_243:
[----:B------:R-:W-:Y:S05]  /*1db0*/  BSYNC.RECONVERGENT B2 ;  /* 0x0000000000027941 */ /* 0x000fea0003800200 */
.L_x_242:
[----:B------:R-:W-:Y:S05]  /*1dc0*/  @!P1 BRA `(.L_x_238) ;  /* 0x0000000000909947 */ /* 0x000fea0003800000 */
[----:B------:R-:W-:Y:S01]  /*1dd0*/  ISETP.GE.U32.AND P0, PT, R9, 0x4, PT ;  /* 0x000000040900780c */ /* 0x000fe20003f06070 */
[----:B------:R-:W-:Y:S01]  /*1de0*/  BSSY.RECONVERGENT B2, `(.L_x_244) ;  /* 0x0000010000027945 */ /* 0x000fe20003800200 */
[----:B------:R-:W-:-:S11]  /*1df0*/  LOP3.LUT P1, RZ, R19, 0x3, RZ, 0xc0, !PT ;  /* 0x0000000313ff7812 */ /* 0x000fd6000782c0ff */
[----:B------:R-:W-:Y:S05]  /*1e00*/  @!P0 BRA `(.L_x_245) ;  /* 0x0000000000348947 */ /* 0x000fea0003800000 */
[----:B------:R-:W-:-:S04]  /*1e10*/  IADD3 R3, P0, PT, R4, UR8, RZ ;  /* 0x0000000804037c10 */ /* 0x000fc8000ff1e0ff */
[----:B------:R-:W-:Y:S02]  /*1e20*/  IADD3.X R6, PT, PT, RZ, UR9, RZ, P0, !PT ;  /* 0x00000009ff067c10 */ /* 0x000fe400087fe4ff */
[----:B------:R-:W-:-:S04]  /*1e30*/  LEA R2, P0, R3, UR12, 0x2 ;  /* 0x0000000c03027c11 */ /* 0x000fc8000f8010ff */
[----:B------:R-:W-:-:S05]  /*1e40*/  LEA.HI.X R3, R3, UR13, R6, 0x2, P0 ;  /* 0x0000000d03037c11 */ /* 0x000fca00080f1406 */
[----:B------:R-:W2:Y:S04]  /*1e50*/  LDG.E R6, desc[UR14][R2.64] ;  /* 0x0000000e02067981 */ /* 0x000ea8000c1e1900 */
[----:B------:R-:W3:Y:S04]  /*1e60*/  LDG.E R5, desc[UR14][R2.64+0x400] ;  /* 0x0004000e02057981 */ /* 0x000ee8000c1e1900 */
[----:B------:R-:W4:Y:S04]  /*1e70*/  LDG.E R8, desc[UR14][R2.64+0x800] ;  /* 0x0008000e02087981 */ /* 0x000f28000c1e1900 */
[----:B------:R-:W5:Y:S01]  /*1e80*/  LDG.E R10, desc[UR14][R2.64+0xc00] ;  /* 0x000c000e020a7981 */ /* 0x000f62000c1e1900 */
[----:B------:R-:W-:-:S02]  /*1e90*/  VIADD R4, R4, 0x400 ;  /* 0x0000040004047836 */ /* 0x000fc40000000000 */
[----:B--2---:R-:W-:-:S04]  /*1ea0*/  FADD R6, R7, R6 ;  /* 0x0000000607067221 */ /* 0x004fc80000000000 */
[----:B---3--:R-:W-:-:S04]  /*1eb0*/  FADD R5, R6, R5 ;  /* 0x0000000506057221 */ /* 0x008fc80000000000 */
[----:B----4-:R-:W-:-:S04]  /*1ec0*/  FADD R5, R5, R8 ;  /* 0x0000000805057221 */ /* 0x010fc80000000000 */
[----:B-----5:R-:W-:-:S07]  /*1ed0*/  FADD R7, R5, R10 ;  /* 0x0000000a05077221 */ /* 0x020fce0000000000 */
.L_x_245:
[----:B------:R-:W-:Y:S05]  /*1ee0*/  BSYNC.RECONVERGENT B2 ;  /* 0x0000000000027941 */ /* 0x000fea0003800200 */
.L_x_244:
[----:B------:R-:W-:Y:S05]  /*1ef0*/  @!P1 BRA `(.L_x_238) ;  /* 0x0000000000449947 */ /* 0x000fea0003800000 */
[----:B------:R-:W-:Y:S02]  /*1f00*/  LOP3.LUT R0, R0, 0xffff, RZ, 0xc0, !PT ;  /* 0x0000ffff00007812 */ /* 0x000fe400078ec0ff */
[----:B------:R-:W-:Y:S02]  /*1f10*/  IADD3 R5, P0, PT, R4, UR10, RZ ;  /* 0x0000000a04057c10 */ /* 0x000fe4000ff1e0ff */
[----:B------:R-:W-:Y:S02]  /*1f20*/  LEA.HI R0, R0, 0x1, RZ, 0x18 ;  /* 0x0000000100007811 */ /* 0x000fe400078fc0ff */
[----:B------:R-:W-:Y:S02]  /*1f30*/  LEA R4, P1, R5, UR12, 0x2 ;  /* 0x0000000c05047c11 */ /* 0x000fe4000f8210ff */
[----:B------:R-:W-:Y:S02]  /*1f40*/  LOP3.LUT R0, R0, 0x3, RZ, 0xc0, !PT ;  /* 0x0000000300007812 */ /* 0x000fe400078ec0ff */
[----:B------:R-:W-:-:S03]  /*1f50*/  IADD3.X R2, PT, PT, RZ, UR7, RZ, P0, !PT ;  /* 0x00000007ff027c10 */ /* 0x000fc600087fe4ff */
[----:B------:R-:W-:Y:S01]  /*1f60*/  IMAD.MOV R0, RZ, RZ, -R0 ;  /* 0x000000ffff007224 */ /* 0x000fe200078e0a00 */
[----:B------:R-:W-:-:S07]  /*1f70*/  LEA.HI.X R5, R5, UR13, R2, 0x2, P1 ;  /* 0x0000000d05057c11 */ /* 0x000fce00088f1402 */
.L_x_246:
[----:B------:R-:W-:Y:S01]  /*1f80*/  MOV R2, R4 ;  /* 0x0000000400027202 */ /* 0x000fe20000000f00 */
[----:B------:R-:W-:-:S05]  /*1f90*/  IMAD.MOV.U32 R3, RZ, RZ, R5 ;  /* 0x000000ffff037224 */ /* 0x000fca00078e0005 */
[----:B------:R-:W2:Y:S01]  /*1fa0*/  LDG.E R2, desc[UR14][R2.64] ;  /* 0x0000000e02027981 */ /* 0x000ea2000c1e1900 */
[----:B------:R-:W-:Y:S02]  /*1fb0*/  IADD3 R0, PT, PT, R0, 0x1, RZ ;  /* 0x0000000100007810 */ /* 0x000fe40007ffe0ff */
[----:B------:R-:W-:Y:S02]  /*1fc0*/  IADD3 R4, P1, PT, R4, 0x400, RZ ;  /* 0x0000040004047810 */ /* 0x000fe40007f3e0ff */
[----:B------:R-:W-:-:S03]  /*1fd0*/  ISETP.NE.AND P0, PT, R0, RZ, PT ;  /* 0x000000ff0000720c */ /* 0x000fc60003f05270 */
[----:B------:R-:W-:Y:S02]  /*1fe0*/  IMAD.X R5, RZ, RZ, R5, P1 ;  /* 0x000000ffff057224 */ /* 0x000fe400008e0605 */
[----:B--2---:R-:W-:-:S08]  /*1ff0*/  FADD R7, R2, R7 ;  /* 0x0000000702077221 */ /* 0x004fd00000000000 */
[----:B------:R-:W-:Y:S05]  /*2000*/  @P0 BRA `(.L_x_246) ;  /* 0xfffffffc00dc0947 */ /* 0x000fea000383ffff */
.L_x_238:
[----:B------:R-:W-:Y:S05]  /*2010*/  BSYNC.RECONVERGENT B1 ;  /* 0x0000000000017941 */ /* 0x000fea0003800200 */
.L_x_235:
[----:B------:R-:W0:Y:S01]  /*2020*/  S2R R6, SR_LANEID ;  /* 0x0000000000067919 */ /* 0x000e220000000000 */
[----:B------:R-:W1:Y:S01]  /*2030*/  SHFL.DOWN PT, R0, R7, 0x1, 0x1f ;  /* 0x08201f0007007f89 */ /* 0x000e6200000e0000 */
[----:B------:R-:W2:Y:S01]  /*2040*/  S2R R5, SR_TID.X ;  /* 0x0000000000057919 */ /* 0x000ea20000002100 */
[C---:B0-----:R-:W-:Y:S02]  /*2050*/  ISETP.GT.AND P0, PT, R6.reuse, 0x1e, PT ;  /* 0x0000001e0600780c */ /* 0x041fe40003f04270 */
[----:B------:R-:W-:-:S11]  /*2060*/  ISETP.NE.AND P1, PT, R6, RZ, PT ;  /* 0x000000ff0600720c */ /* 0x000fd60003f25270 */
[----:B-1----:R-:W-:Y:S01]  /*2070*/  @!P0 FADD R7, R0, R7 ;  /* 0x0000000700078221 */ /* 0x002fe20000000000 */
[----:B------:R-:W-:Y:S01]  /*2080*/  ISETP.GT.AND P0, PT, R6, 0x1d, PT ;  /* 0x0000001d0600780c */ /* 0x000fe20003f04270 */
[----:B------:R-:W0:Y:S01]  /*2090*/  @!P1 S2R R4, SR_CgaCtaId ;  /* 0x0000000000049919 */ /* 0x000e220000008800 */
[----:B------:R-:W-:Y:S02]  /*20a0*/  @!P1 MOV R3, 0x400 ;  /* 0x0000040000039802 */ /* 0x000fe40000000f00 */
[----:B--2---:R-:W-:Y:S01]  /*20b0*/  @!P1 SHF.R.U32.HI R2, RZ, 0x3, R5 ;  /* 0x00000003ff029819 */ /* 0x004fe20000011605 */
        /* <DEDUP_REMOVED lines=31> */
[----:B------:R-:W-:-:S07]  /*22b0*/  FADD R9, R2, R3 ;  /* 0x0000000302097221 */ /* 0x000fce0000000000 */
.L_x_234:
[----:B------:R-:W-:Y:S05]  /*22c0*/  BSYNC.RECONVERGENT B0 ;  /* 0x0000000000007941 */ /* 0x000fea0003800200 */
.L_x_219:
[----:B------:R-:W-:Y:S05]  /*22d0*/  @P0 EXIT ;  /* 0x000000000000094d */ /* 0x000fea0003800000 */
[----:B------:R-:W3:Y:S02]  /*22e0*/  LDCU.64 UR4, c[0x0][0x388] ;  /* 0x00007100ff0477ac */ /* 0x000ee40008000a00 */
[----:B---3--:R-:W-:-:S06]  /*22f0*/  UIMAD.WIDE.U32 UR4, UR16, 0x4, UR4 ;  /* 0x00000004100478a5 */ /* 0x008fcc000f8e0004 */
[----:B------:R-:W-:Y:S01]  /*2300*/  IMAD.U32 R2, RZ, RZ, UR4 ;  /* 0x00000004ff027e24 */ /* 0x000fe2000f8e00ff */
[----:B0-2---:R-:W-:-:S05]  /*2310*/  MOV R3, UR5 ;  /* 0x0000000500037c02 */ /* 0x005fca0008000f00 */
[----:B------:R-:W-:Y:S01]  /*2320*/  STG.E desc[UR14][R2.64], R9 ;  /* 0x0000000902007986 */ /* 0x000fe2000c10190e */
[----:B------:R-:W-:Y:S05]  /*2330*/  EXIT ;  /* 0x000000000000794d */ /* 0x000fea0003800000 */
.L_x_247:
        /* <DEDUP_REMOVED lines=12> */
.L_x_410:


//--------------------- .text._ZN3cub18CUB_300001_SM_10006detail6reduce28DeviceReduceSingleTileKernelINS2_10policy_hubIfyN4cuda3std3__44plusIfEEE10Policy1000EN6thrust24THRUST_300001_SM_1000_NS6detail15normal_iteratorINSD_10device_ptrIfEEEEPfyS9_ffNS7_10__identityEEEvT0_T1_T2_T3_T4_T6_ --------------------------
	.section	.text._ZN3cub18CUB_300001_SM_10006detail6reduce28DeviceReduceSingleTileKernelINS2_10policy_hubIfyN4cuda3std3__44plusIfEEE10Policy1000EN6thrust24THRUST_300001_SM_1000_NS6detail15normal_iteratorINSD_10device_ptrIfEEEEPfyS9_ffNS7_10__identityEEEvT0_T1_T2_T3_T4_T6_,"ax",@progbits
	.align	128
        .global         _ZN3cub18CUB_300001_SM_10006detail6reduce28DeviceReduceSingleTileKernelINS2_10policy_hubIfyN4cuda3std3__44plusIfEEE10Policy1000EN6thrust24THRUST_300001_SM_1000_NS6detail15normal_iteratorINSD_10device_ptrIfEEEEPfyS9_ffNS7_10__identityEEEvT0_T1_T2_T3_T4_T6_
        .type           _ZN3cub18CUB_300001_SM_10006detail6reduce28DeviceReduceSingleTileKernelINS2_10policy_hubIfyN4cuda3std3__44plusIfEEE10Policy1000EN6thrust24THRUST_300001_SM_1000_NS6detail15normal_iteratorINSD_10device_ptrIfEEEEPfyS9_ffNS7_10__identityEEEvT0_T1_T2_T3_T4_T6_,@function
        .size           _ZN3cub18CUB_300001_SM_10006detail6reduce28DeviceReduceSingleTileKernelINS2_10policy_hubIfyN4cuda3std3__44plusIfEEE10Policy1000EN6thrust24THRUST_300001_SM_1000_NS6detail15normal_iteratorINSD_10device_ptrIfEEEEPfyS9_ffNS7_10__identityEEEvT0_T1_T2_T3_T4_T6_,(.L_x_411 - _ZN3cub18CUB_300001_SM_10006detail6reduce28DeviceReduceSingleTileKernelINS2_10policy_hubIfyN4cuda3std3__44plusIfEEE10Policy1000EN6thrust24THRUST_300001_SM_1000_NS6detail15normal_iteratorINSD_10device_ptrIfEEEEPfyS9_ffNS7_10__identityEEEvT0_T1_T2_T3_T4_T6_)
        .other          _ZN3cub18CUB_300001_SM_10006detail6reduce28DeviceReduceSingleTileKernelINS2_10policy_hubIfyN4cuda3std3__44plusIfEEE10Policy1000EN6thrust24THRUST_300001_SM_1000_NS6detail15normal_iteratorINSD_10device_ptrIfEEEEPfyS9_ffNS7_10__identityEEEvT0_T1_T2_T3_T4_T6_,@"STO_CUDA_ENTRY STV_DEFAULT"
_ZN3cub18CUB_300001_SM_10006detail6reduce28DeviceReduceSingleTileKernelINS2_10policy_hubIfyN4cuda3std3__44plusIfEEE10Policy1000EN6thrust24THRUST_300001_SM_1000_NS6detail15normal_iteratorINSD_10device_ptrIfEEEEPfyS9_ffNS7_10__identityEEEvT0_T1_T2_T3_T4_T6_:
.text._ZN3cub18CUB_300001_SM_10006detail6reduce28DeviceReduceSingleTileKernelINS2_10policy_hubIfyN4cuda3std3__44plusIfEEE10Policy1000EN6thrust24THRUST_300001_SM_1000_NS6detail15normal_iteratorINSD_10device_ptrIfEEEEPfyS9_ffNS7_10__identityEEEvT0_T1_T2_T3_T4_T6_:
[----:B------:R-:W-:Y:S01]  /*0000*/  LDC R1, c[0x0][0x37c] ;  /* 0x0000df00ff017b82 */ /* 0x000fe20000000800 */
[----:B------:R-:W0:Y:S01]  /*0010*/  LDCU.64 UR4, c[0x0][0x390] ;  /* 0x00007200ff0477ac */ /* 0x000e220008000a00 */
[----:B------:R-:W1:Y:S01]  /*0020*/  LDCU.64 UR6, c[0x0][0x358] ;  /* 0x00006b00ff0677ac */ /* 0x000e620008000a00 */
[----:B0-----:R-:W-:Y:S01]  /*0030*/  MOV R4, UR4 ;  /* 0x0000000400047c02 */ /* 0x001fe20008000f00 */
[----:B------:R-:W-:-:S03]  /*0040*/  IMAD.U32 R0, RZ, RZ, UR5 ;  /* 0x00000005ff007e24 */ /* 0x000fc6000f8e00ff */
[----:B------:R-:W-:-:S04]  /*0050*/  ISETP.NE.U32.AND P0, PT, R4, RZ, PT ;  /* 0x000000ff0400720c */ /* 0x000fc80003f05070 */
[----:B------:R-:W-:-:S13]  /*0060*/  ISETP.NE.AND.EX P0, PT, R0, RZ, PT, P0 ;  /* 0x000000ff0000720c */ /* 0x000fda0003f05300 */
        /* <DEDUP_REMOVED lines=8> */
.L_x_248:
[----:B------:R-:W-:Y:S01]  /*00f0*/  ISETP.GT.U32.AND P0, PT, R4, 0xfff, PT ;  /* 0x00000fff0400780c */ /* 0x000fe20003f04070 */
[----:B------:R-:W-:Y:S03]  /*0100*/  BSSY.RECONVERGENT B0, `(.L_x_249) ;  /* 0x00001f3000007945 */ /* 0x000fe60003800200 */
[----:B------:R-:W-:-:S13]  /*0110*/  ISETP.GT.U32.AND.EX P0, PT, R0, RZ, PT, P0 ;  /* 0x000000ff0000720c */ /* 0x000fda0003f04100 */
[----:B------:R-:W-:Y:S05]  /*0120*/  @P0 BRA `(.L_x_250) ;  /* 0x0000000c00ac0947 */ /* 0x000fea0003800000 */
[----:B------:R-:W0:Y:S01]  /*0130*/  S2R R5, SR_TID.X ;  /* 0x0000000000057919 */ /* 0x000e220000002100 */
[----:B------:R-:W-:Y:S01]  /*0140*/  BSSY.RECONVERGENT B1, `(.L_x_251) ;  /* 0x0000009000017945 */ /* 0x000fe20003800200 */
[----:B------:R-:W-:Y:S01]  /*0150*/  HFMA2 R6, -RZ, RZ, 0, 0 ;  /* 0x00000000ff067431 */ /* 0x000fe200000001ff */
[----:B0-----:R-:W-:Y:S01]  /*0160*/  ISETP.GE.U32.AND P0, PT, R5, R4, PT ;  /* 0x000000040500720c */ /* 0x001fe20003f06070 */
[----:B------:R-:W-:-:S12]  /*0170*/  IMAD.MOV.U32 R7, RZ, RZ, R5 ;  /* 0x000000ffff077224 */ /* 0x000fd800078e0005 */
[----:B------:R-:W-:Y:S05]  /*0180*/  @P0 BRA `(.L_x_252) ;  /* 0x0000000000100947 */ /* 0x000fea0003800000 */
[----:B------:R-:W0:Y:S02]  /*0190*/  LDC.64 R2, c[0x0][0x380] ;  /* 0x0000e000ff027b82 */ /* 0x000e240000000a00 */
[----:B0-----:R-:W-:-:S05]  /*01a0*/  IMAD.WIDE.U32 R2, R5, 0x4, R2 ;  /* 0x0000000405027825 */ /* 0x001fca00078e0002 */
[----:B------:R0:W5:Y:S01]  /*01b0*/  LDG.E R6, desc[UR6][R2.64] ;  /* 0x0000000602067981 */ /* 0x000162000c1e1900 */
[----:B------:R-:W-:-:S07]  /*01c0*/  IADD3 R7, PT, PT, R5, 0x100, RZ ;  /* 0x0000010005077810 */ /* 0x000fce0007ffe0ff */
.L_x_252:
[----:B------:R-:W-:Y:S05]  /*01d0*/  BSYNC.RECONVERGENT B1 ;  /* 0x0000000000017941 */ /* 0x000fea0003800200 */
.L_x_251:
[----:B------:R-:W-:Y:S01]  /*01e0*/  ISETP.GE.U32.AND P0, PT, R7, R4, PT ;  /* 0x000000040700720c */ /* 0x000fe20003f06070 */
[----:B------:R-:W-:-:S12]  /*01f0*/  BSSY.RECONVERGENT B1, `(.L_x_253) ;  /* 0x000006d000017945 */ /* 0x000fd80003800200 */
[----:B------:R-:W-:Y:S05]  /*0200*/  @P0 BRA `(.L_x_254) ;  /* 0x0000000400ac0947 */ /* 0x000fea0003800000 */
[----:B0-----:R-:W-:Y:S01]  /*0210*/  LOP3.LUT R3, RZ, R7, RZ, 0x33, !PT ;  /* 0x00000007ff037212 */ /* 0x001fe200078e33ff */
[----:B------:R-:W-:Y:S04]  /*0220*/  BSSY.RECONVERGENT B2, `(.L_x_255) ;  /* 0x0000033000027945 */ /* 0x000fe80003800200 */
[----:B------:R-:W-:-:S05]  /*0230*/  IMAD.IADD R3, R3, 0x1, R4 ;  /* 0x0000000103037824 */ /* 0x000fca00078e0204 */
[C---:B------:R-:W-:Y:S02]  /*0240*/  ISETP.GE.U32.AND P0, PT, R3.reuse, 0xf00, PT ;  /* 0x00000f000300780c */ /* 0x040fe40003f06070 */
[----:B------:R-:W-:-:S04]  /*0250*/  LEA.HI R8, R3, 0x1, RZ, 0x18 ;  /* 0x0000000103087811 */ /* 0x000fc800078fc0ff */
[----:B------:R-:W-:-:S04]  /*0260*/  LOP3.LUT R22, R8, 0xf, RZ, 0xc0, !PT ;  /* 0x0000000f08167812 */ /* 0x000fc800078ec0ff */
[----:B------:R-:W-:-:S03]  /*0270*/  ISETP.NE.AND P1, PT, R22, RZ, PT ;  /* 0x000000ff1600720c */ /* 0x000fc60003f25270 */
[----:B------:R-:W-:Y:S10]  /*0280*/  @!P0 BRA `(.L_x_256) ;  /* 0x0000000000b08947 */ /* 0x000ff40003800000 */
[----:B------:R-:W0:Y:S01]  /*0290*/  LDC.64 R2, c[0x0][0x380] ;  /* 0x0000e000ff027b82 */ /* 0x000e220000000a00 */
[----:B------:R-:W-:-:S04]  /*02a0*/  LOP3.LUT R9, R8, 0x1fffff0, RZ, 0xc0, !PT ;  /* 0x01fffff008097812 */ /* 0x000fc800078ec0ff */
[----:B------:R-:W-:Y:S01]  /*02b0*/  IADD3 R9, PT, PT, -R9, RZ, RZ ;  /* 0x000000ff09097210 */ /* 0x000fe20007ffe1ff */
[----:B0-----:R-:W-:-:S03]  /*02c0*/  IMAD.WIDE.U32 R2, R7, 0x4, R2 ;  /* 0x0000000407027825 */ /* 0x001fc600078e0002 */
[----:B------:R-:W-:-:S05]  /*02d0*/  IADD3 R2, P0, PT, R2, 0x2000, RZ ;  /* 0x0000200002027810 */ /* 0x000fca0007f1e0ff */
[----:B------:R-:W-:-:S08]  /*02e0*/  IMAD.X R3, RZ, RZ, R3, P0 ;  /* 0x000000ffff037224 */ /* 0x000fd000000e0603 */
.L_x_257:
        /* <DEDUP_REMOVED lines=38> */
.L_x_256:
[----:B------:R-:W-:Y:S05]  /*0550*/  BSYNC.RECONVERGENT B2 ;  /* 0x0000000000027941 */ /* 0x000fea0003800200 */
.L_x_255:
[----:B------:R-:W-:Y:S05]  /*0560*/  @!P1 BRA `(.L_x_254) ;  /* 0x0000000000d49947 */ /* 0x000fea0003800000 */
[----:B------:R-:W-:Y:S01]  /*0570*/  ISETP.GE.U32.AND P0, PT, R22, 0x8, PT ;  /* 0x000000081600780c */ /* 0x000fe20003f06070 */
[----:B------:R-:W-:Y:S01]  /*0580*/  BSSY.RECONVERGENT B2, `(.L_x_258) ;  /* 0x0000017000027945 */ /* 0x000fe20003800200 */
[----:B------:R-:W-:-:S04]  /*0590*/  LOP3.LUT R11, R8, 0x7, RZ, 0xc0, !PT ;  /* 0x00000007080b7812 */ /* 0x000fc800078ec0ff */
[----:B------:R-:W-:-:S07]  /*05a0*/  ISETP.NE.AND P1, PT, R11, RZ, PT ;  /* 0x000000ff0b00720c */ /* 0x000fce0003f25270 */
[----:B------:R-:W-:Y:S06]  /*05b0*/  @!P0 BRA `(.L_x_259) ;  /* 0x00000000004c8947 */ /* 0x000fec0003800000 */
[----:B------:R-:W0:Y:S02]  /*05c0*/  LDC.64 R2, c[0x0][0x380] ;  /* 0x0000e000ff027b82 */ /* 0x000e240000000a00 */
[----:B0-----:R-:W-:-:S05]  /*05d0*/  IMAD.WIDE R2, R7, 0x4, R2 ;  /* 0x0000000407027825 */ /* 0x001fca00078e0202 */
        /* <DEDUP_REMOVED lines=17> */
.L_x_259:
[----:B------:R-:W-:Y:S05]  /*06f0*/  BSYNC.RECONVERGENT B2 ;  /* 0x0000000000027941 */ /* 0x000fea0003800200 */
.L_x_258:
        /* <DEDUP_REMOVED lines=17> */
.L_x_261:
[----:B------:R-:W-:Y:S05]  /*0810*/  BSYNC.RECONVERGENT B2 ;  /* 0x0000000000027941 */ /* 0x000fea0003800200 */
.L_x_260:
[----:B------:R-:W-:Y:S05]  /*0820*/  @!P1 BRA `(.L_x_254) ;  /* 0x0000000000249947 */ /* 0x000fea0003800000 */
[----:B------:R-:W0:Y:S01]  /*0830*/  LDC.64 R8, c[0x0][0x380] ;  /* 0x0000e000ff087b82 */ /* 0x000e220000000a00 */
[----:B------:R-:W-:-:S07]  /*0840*/  IMAD.MOV R10, RZ, RZ, -R10 ;  /* 0x000000ffff0a7224 */ /* 0x000fce00078e0a0a */
.L_x_262:
[----:B0-----:R-:W-:-:S06]  /*0850*/  IMAD.WIDE R2, R7, 0x4, R8 ;  /* 0x0000000407027825 */ /* 0x001fcc00078e0208 */
[----:B------:R-:W2:Y:S01]  /*0860*/  LDG.E R3, desc[UR6][R2.64] ;  /* 0x0000000602037981 */ /* 0x000ea2000c1e1900 */
[----:B------:R-:W-:Y:S01]  /*0870*/  IADD3 R10, PT, PT, R10, 0x1, RZ ;  /* 0x000000010a0a7810 */ /* 0x000fe20007ffe0ff */
[----:B------:R-:W-:-:S03]  /*0880*/  VIADD R7, R7, 0x100 ;  /* 0x0000010007077836 */ /* 0x000fc60000000000 */
[----:B------:R-:W-:Y:S01]  /*0890*/  ISETP.NE.AND P0, PT, R10, RZ, PT ;  /* 0x000000ff0a00720c */ /* 0x000fe20003f05270 */
[----:B--2--5:R-:W-:-:S12]  /*08a0*/  FADD R6, R3, R6 ;  /* 0x0000000603067221 */ /* 0x024fd80000000000 */
[----:B------:R-:W-:Y:S05]  /*08b0*/  @P0 BRA `(.L_x_262) ;  /* 0xfffffffc00e40947 */ /* 0x000fea000383ffff */
.L_x_254:
[----:B------:R-:W-:Y:S05]  /*08c0*/  BSYNC.RECONVERGENT B1 ;  /* 0x0000000000017941 */ /* 0x000fea0003800200 */
.L_x_253:
[----:B------:R-:W-:Y:S02]  /*08d0*/  ISETP.GE.U32.AND P0, PT, R4, 0x100, PT ;  /* 0x000001000400780c */ /* 0x000fe40003f06070 */
[----:B-----5:R-:W-:Y:S02]  /*08e0*/  MOV R9, R6 ;  /* 0x0000000600097202 */ /* 0x020fe40000000f00 */
[----:B------:R-:W-:-:S13]  /*08f0*/  ISETP.GE.U32.AND.EX P0, PT, R0, RZ, PT, P0 ;  /* 0x000000ff0000720c */ /* 0x000fda0003f06100 */
[----:B------:R-:W-:Y:S05]  /*0900*/  @!P0 BRA `(.L_x_263) ;  /* 0x0000000000ac8947 */ /* 0x000fea0003800000 */
[----:B------:R-:W1:Y:S01]  /*0910*/  S2R R6, SR_LANEID ;  /* 0x0000000000067919 */ /* 0x000e620000000000 */
[----:B------:R-:W-:Y:S01]  /*0920*/  ISETP.NE.AND P5, PT, R5, RZ, PT ;  /* 0x000000ff0500720c */ /* 0x000fe20003fa5270 */
        /* <DEDUP_REMOVED lines=14> */
[----:B-1----:R-:W-:-:S05]  /*0a10*/  @!P1 LEA R7, R7, R4, 0x18 ;  /* 0x0000000407079211 */ /* 0x002fca00078ec0ff */
[----:B------:R-:W-:-:S03]  /*0a20*/  @!P1 IMAD.IADD R2, R2, 0x1, R7 ;  /* 0x0000000102029824 */ /* 0x000fc600078e0207 */
[----:B0-----:R-:W-:Y:S01]  /*0a30*/  @!P0 FADD R0, R0, R3 ;  /* 0x0000000300008221 */ /* 0x001fe20000000000 */
[----:B------:R-:W-:-:S04]  /*0a40*/  ISETP.GT.AND P0, PT, R6, 0x17, PT ;  /* 0x000000170600780c */ /* 0x000fc80003f04270 */
[----:B------:R-:W0:Y:S09]  /*0a50*/  SHFL.DOWN PT, R3, R0, 0x8, 0x1f ;  /* 0x09001f0000037f89 */ /* 0x000e3200000e0000 */
[----:B0-----:R-:W-:Y:S01]  /*0a60*/  @!P0 FADD R0, R0, R3 ;  /* 0x0000000300008221 */ /* 0x001fe20000000000 */
[----:B------:R-:W-:-:S04]  /*0a70*/  ISETP.GT.AND P0, PT, R6, 0xf, PT ;  /* 0x0000000f0600780c */ /* 0x000fc80003f04270 */
[----:B------:R-:W0:Y:S02]  /*0a80*/  SHFL.DOWN PT, R3, R0, 0x10, 0x1f ;  /* 0x0a001f0000037f89 */ /* 0x000e2400000e0000 */
[----:B0-----:R-:W-:-:S05]  /*0a90*/  FADD R3, R0, R3 ;  /* 0x0000000300037221 */ /* 0x001fca0000000000 */
[----:B------:R1:W-:Y:S01]  /*0aa0*/  @!P1 STS [R2+0x8], R3 ;  /* 0x0000080302009388 */ /* 0x0003e20000000800 */
[----:B------:R-:W-:Y:S01]  /*0ab0*/  FSEL R8, R0, R3, P0 ;  /* 0x0000000300087208 */ /* 0x000fe20000000000 */
[----:B------:R-:W-:Y:S06]  /*0ac0*/  BAR.SYNC.DEFER_BLOCKING 0x0 ;  /* 0x0000000000007b1d */ /* 0x000fec0000010000 */
[----:B------:R-:W-:Y:S05]  /*0ad0*/  @P5 BRA `(.L_x_264) ;  /* 0x0000001400545947 */ /* 0x000fea0003800000 */
[----:B------:R-:W0:Y:S01]  /*0ae0*/  S2UR UR5, SR_CgaCtaId ;  /* 0x00000000000579c3 */ /* 0x000e220000008800 */
[----:B------:R-:W-:Y:S02]  /*0af0*/  UMOV UR4, 0x400 ;  /* 0x0000040000047882 */ /* 0x000fe40000000000 */
[----:B0-----:R-:W-:-:S09]  /*0b00*/  ULEA UR4, UR5, UR4, 0x18 ;  /* 0x0000000405047291 */ /* 0x001fd2000f8ec0ff */
[----:B-1----:R-:W0:Y:S04]  /*0b10*/  LDS R3, [UR4+0xc] ;  /* 0x00000c04ff037984 */ /* 0x002e280008000800 */
        /* <DEDUP_REMOVED lines=10> */
.L_x_263:
[----:B------:R-:W1:Y:S01]  /*0bc0*/  S2R R8, SR_LANEID ;  /* 0x0000000000087919 */ /* 0x000e620000000000 */
[C---:B0-----:R-:W-:Y:S02]  /*0bd0*/  LOP3.LUT R2, R5.reuse, 0x3e0, RZ, 0xc0, !PT ;  /* 0x000003e005027812 */ /* 0x041fe400078ec0ff */
[----:B------:R-:W-:Y:S02]  /*0be0*/  ISETP.NE.AND P5, PT, R5, RZ, PT ;  /* 0x000000ff0500720c */ /* 0x000fe40003fa5270 */
[----:B------:R-:W-:Y:S02]  /*0bf0*/  LOP3.LUT R7, RZ, R2, RZ, 0x33, !PT ;  /* 0x00000002ff077212 */ /* 0x000fe400078e33ff */
[----:B------:R-:W-:-:S03]  /*0c00*/  IADD3 R3, PT, PT, R2, 0x20, RZ ;  /* 0x0000002002037810 */ /* 0x000fc60007ffe0ff */
[----:B------:R-:W-:Y:S01]  /*0c10*/  IMAD.IADD R7, R7, 0x1, R4 ;  /* 0x0000000107077824 */ /* 0x000fe200078e0204 */
[----:B------:R-:W-:-:S04]  /*0c20*/  ISETP.GT.U32.AND P0, PT, R3, R4, PT ;  /* 0x000000040300720c */ /* 0x000fc80003f04070 */
[----:B------:R-:W-:-:S05]  /*0c30*/  SEL R7, R7, 0x1f, P0 ;  /* 0x0000001f07077807 */ /* 0x000fca0000000000 */
[----:B------:R-:W0:Y:S01]  /*0c40*/  SHFL.DOWN PT, R2, R9, 0x1, R7 ;  /* 0x0820000009027989 */ /* 0x000e2200000e0007 */
[C---:B-1----:R-:W-:Y:S02]  /*0c50*/  ISETP.GE.AND P0, PT, R8.reuse, R7, PT ;  /* 0x000000070800720c */ /* 0x042fe40003f06270 */
[C---:B------:R-:W-:Y:S02]  /*0c60*/  IADD3 R6, PT, PT, R8.reuse, 0x2, RZ ;  /* 0x0000000208067810 */ /* 0x040fe40007ffe0ff */
[----:B------:R-:W-:-:S09]  /*0c70*/  ISETP.NE.AND P1, PT, R8, RZ, PT ;  /* 0x000000ff0800720c */ /* 0x000fd20003f25270 */
[----:B0-----:R-:W-:Y:S01]  /*0c80*/  @!P0 FADD R9, R2, R9 ;  /* 0x0000000902098221 */ /* 0x001fe20000000000 */
[----:B------:R-:W-:Y:S01]  /*0c90*/  ISETP.GT.AND P0, PT, R6, R7, PT ;  /* 0x000000070600720c */ /* 0x000fe20003f04270 */
[----:B------:R-:W-:Y:S02]  /*0ca0*/  VIADD R6, R8, 0x4 ;  /* 0x0000000408067836 */ /* 0x000fe40000000000 */
[----:B------:R-:W0:Y:S01]  /*0cb0*/  @!P1 S2R R11, SR_CgaCtaId ;  /* 0x00000000000b9919 */ /* 0x000e220000008800 */
[----:B------:R-:W-:Y:S01]  /*0cc0*/  @!P1 SHF.R.U32.HI R3, RZ, 0x3, R5 ;  /* 0x00000003ff039819 */ /* 0x000fe20000011605 */
[----:B------:R-:W1:Y:S03]  /*0cd0*/  SHFL.DOWN PT, R2, R9, 0x2, R7 ;  /* 0x0840000009027989 */ /* 0x000e6600000e0007 */
[----:B------:R-:W-:-:S05]  /*0ce0*/  @!P1 LOP3.LUT R3, R3, 0x7c, RZ, 0xc0, !PT ;  /* 0x0000007c03039812 */ /* 0x000fca00078ec0ff */
[----:B-1----:R-:W-:Y:S01]  /*0cf0*/  @!P0 FADD R9, R9, R2 ;  /* 0x0000000209098221 */ /* 0x002fe20000000000 */
[-C--:B------:R-:W-:Y:S02]  /*0d00*/  ISETP.GT.AND P0, PT, R6, R7.reuse, PT ;  /* 0x000000070600720c */ /* 0x080fe40003f04270 */
[----:B------:R-:W-:Y:S02]  /*0d10*/  IADD3 R6, PT, PT, R8, 0x8, RZ ;  /* 0x0000000808067810 */ /* 0x000fe40007ffe0ff */
[----:B------:R-:W1:Y:S09]  /*0d20*/  SHFL.DOWN PT, R2, R9, 0x4, R7 ;  /* 0x0880000009027989 */ /* 0x000e7200000e0007 */
[----:B-1----:R-:W-:Y:S01]  /*0d30*/  @!P0 FADD R9, R9, R2 ;  /* 0x0000000209098221 */ /* 0x002fe20000000000 */
[----:B------:R-:W-:Y:S01]  /*0d40*/  ISETP.GT.AND P0, PT, R6, R7, PT ;  /* 0x000000070600720c */ /* 0x000fe20003f04270 */
[----:B------:R-:W-:-:S03]  /*0d50*/  VIADD R6, R8, 0x10 ;  /* 0x0000001008067836 */ /* 0x000fc60000000000 */
[----:B------:R-:W1:Y:S09]  /*0d60*/  SHFL.DOWN PT, R2, R9, 0x8, R7 ;  /* 0x0900000009027989 */ /* 0x000e7200000e0007 */
[----:B-1----:R-:W-:Y:S01]  /*0d70*/  @!P0 FADD R9, R9, R2 ;  /* 0x0000000209098221 */ /* 0x002fe20000000000 */
[----:B------:R-:W-:-:S02]  /*0d80*/  ISETP.GT.AND P0, PT, R6, R7, PT ;  /* 0x000000070600720c */ /* 0x000fc40003f04270 */
[----:B------:R-:W-:Y:S02]  /*0d90*/  @!P1 MOV R6, 0x400 ;  /* 0x0000040000069802 */ /* 0x000fe40000000f00 */
[----:B------:R-:W1:Y:S02]  /*0da0*/  SHFL.DOWN PT, R2, R9, 0x10, R7 ;  /* 0x0a00000009027989 */ /* 0x000e6400000e0007 */
[----:B0-----:R-:W-:-:S04]  /*0db0*/  @!P1 LEA R6, R11, R6, 0x18 ;  /* 0x000000060b069211 */ /* 0x001fc800078ec0ff */
[----:B------:R-:W-:-:S03]  /*0dc0*/  @!P1 IADD3 R3, PT, PT, R3, R6, RZ ;  /* 0x0000000603039210 */ /* 0x000fc60007ffe0ff */
[----:B-1----:R-:W-:-:S04]  /*0dd0*/  @!P0 FADD R9, R9, R2 ;  /* 0x0000000209098221 */ /* 0x002fc80000000000 */
[----:B------:R-:W-:-:S05]  /*0de0*/  IMAD.MOV.U32 R8, RZ, RZ, R9 ;  /* 0x000000ffff087224 */ /* 0x000fca00078e0009 */
[----:B------:R0:W-:Y:S01]  /*0df0*/  @!P1 STS [R3+0x8], R8 ;  /* 0x0000080803009388 */ /* 0x0001e20000000800 */
[----:B------:R-:W-:Y:S06]  /*0e00*/  BAR.SYNC.DEFER_BLOCKING 0x0 ;  /* 0x0000000000007b1d */ /* 0x000fec0000010000 */
[----:B------:R-:W-:Y:S05]  /*0e10*/  @P5 BRA `(.L_x_264) ;  /* 0x0000001000845947 */ /* 0x000fea0003800000 */
[----:B------:R-:W1:Y:S01]  /*0e20*/  S2UR UR5, SR_CgaCtaId ;  /* 0x00000000000579c3 */ /* 0x000e620000008800 */
[----:B------:R-:W-:Y:S01]  /*0e30*/  UMOV UR4, 0x400 ;  /* 0x0000040000047882 */ /* 0x000fe20000000000 */
[C---:B------:R-:W-:Y:S02]  /*0e40*/  ISETP.GT.U32.AND P3, PT, R4.reuse, 0x20, PT ;  /* 0x000000200400780c */ /* 0x040fe40003f64070 */
[----:B------:R-:W-:Y:S02]  /*0e50*/  ISETP.GT.U32.AND P1, PT, R4, 0x40, PT ;  /* 0x000000400400780c */ /* 0x000fe40003f24070 */
[----:B------:R-:W-:Y:S02]  /*0e60*/  ISETP.GT.U32.AND.EX P3, PT, R0, RZ, PT, P3 ;  /* 0x000000ff0000720c */ /* 0x000fe40003f64130 */
[----:B------:R-:W-:Y:S02]  /*0e70*/  ISETP.GT.U32.AND P0, PT, R4, 0x60, PT ;  /* 0x000000600400780c */ /* 0x000fe40003f04070 */
[----:B------:R-:W-:-:S02]  /*0e80*/  ISETP.GT.U32.AND.EX P1, PT, R0, RZ, PT, P1 ;  /* 0x000000ff0000720c */ /* 0x000fc40003f24110 */
[----:B------:R-:W-:Y:S02]  /*0e90*/  ISETP.GT.U32.AND P2, PT, R4, 0x80, PT ;  /* 0x000000800400780c */ /* 0x000fe40003f44070 */
[----:B------:R-:W-:Y:S02]  /*0ea0*/  ISETP.GT.U32.AND.EX P0, PT, R0, RZ, PT, P0 ;  /* 0x000000ff0000720c */ /* 0x000fe40003f04100 */
[----:B------:R-:W-:Y:S02]  /*0eb0*/  ISETP.GT.U32.AND P4, PT, R4, 0xa0, PT ;  /* 0x000000a00400780c */ /* 0x000fe40003f84070 */
[C---:B------:R-:W-:Y:S02]  /*0ec0*/  ISETP.GT.U32.AND.EX P2, PT, R0.reuse, RZ, PT, P2 ;  /* 0x000000ff0000720c */ /* 0x040fe40003f44120 */
[----:B------:R-:W-:Y:S01]  /*0ed0*/  ISETP.GT.U32.AND.EX P4, PT, R0, RZ, PT, P4 ;  /* 0x000000ff0000720c */ /* 0x000fe20003f84140 */
[----:B-1----:R-:W-:-:S09]  /*0ee0*/  ULEA UR4, UR5, UR4, 0x18 ;  /* 0x0000000405047291 */ /* 0x002fd2000f8ec0ff */
[----:B0-----:R-:W0:Y:S04]  /*0ef0*/  LDS R3, [UR4+0xc] ;  /* 0x00000c04ff037984 */ /* 0x001e280008000800 */
[----:B------:R-:W1:Y:S04]  /*0f00*/  LDS.128 R12, [UR4+0x10] ;  /* 0x00001004ff0c7984 */ /* 0x000e680008000c00 */
[----:B------:R-:W2:Y:S01]  /*0f10*/  LDS.64 R6, [UR4+0x20] ;  /* 0x00002004ff067984 */ /* 0x000ea20008000a00 */
[----:B0-----:R-:W-:Y:S01]  /*0f20*/  @P3 FADD R8, R8, R3 ;  /* 0x0000000308083221 */ /* 0x001fe20000000000 */
[----:B------:R-:W-:-:S03]  /*0f30*/  ISETP.GT.U32.AND P3, PT, R4, 0xc0, PT ;  /* 0x000000c00400780c */ /* 0x000fc60003f64070 */
[----:B-1----:R-:W-:Y:S01]  /*0f40*/  @P1 FADD R8, R8, R12 ;  /* 0x0000000c08081221 */ /* 0x002fe20000000000 */
[----:B------:R-:W-:Y:S02]  /*0f50*/  ISETP.GT.U32.AND P1, PT, R4, 0xe0, PT ;  /* 0x000000e00400780c */ /* 0x000fe40003f24070 */
[----:B------:R-:W-:Y:S01]  /*0f60*/  ISETP.GT.U32.AND.EX P3, PT, R0, RZ, PT, P3 ;  /* 0x000000ff0000720c */ /* 0x000fe20003f64130 */
[----:B------:R-:W-:Y:S01]  /*0f70*/  @P0 FADD R8, R8, R13 ;  /* 0x0000000d08080221 */ /* 0x000fe20000000000 */
[----:B------:R-:W-:-:S03]  /*0f80*/  ISETP.GT.U32.AND.EX P1, PT, R0, RZ, PT, P1 ;  /* 0x000000ff0000720c */ /* 0x000fc60003f24110 */
[----:B------:R-:W-:-:S04]  /*0f90*/  @P2 FADD R8, R8, R14 ;  /* 0x0000000e08082221 */ /* 0x000fc80000000000 */
[----:B------:R-:W-:-:S04]  /*0fa0*/  @P4 FADD R8, R8, R15 ;  /* 0x0000000f08084221 */ /* 0x000fc80000000000 */
[----:B--2---:R-:W-:-:S04]  /*0fb0*/  @P3 FADD R8, R8, R6 ;  /* 0x0000000608083221 */ /* 0x004fc80000000000 */
[----:B------:R-:W-:Y:S01]  /*0fc0*/  @P1 FADD R8, R8, R7 ;  /* 0x0000000708081221 */ /* 0x000fe20000000000 */
[----:B------:R-:W-:Y:S06]  /*0fd0*/  BRA `(.L_x_264) ;  /* 0x0000001000147947 */ /* 0x000fec0003800000 */
.L_x_250:
[----:B------:R-:W0:Y:S01]  /*0fe0*/  S2R R8, SR_TID.X ;  /* 0x0000000000087919 */ /* 0x000e220000002100 */
[----:B------:R-:W0:Y:S02]  /*0ff0*/  LDC.64 R2, c[0x0][0x380] ;  /* 0x0000e000ff027b82 */ /* 0x000e240000000a00 */
[----:B0-----:R-:W-:-:S05]  /*1000*/  IMAD.WIDE.U32 R2, R8, 0x4, R2 ;  /* 0x0000000408027825 */ /* 0x001fca00078e0002 */
        /* <DEDUP_REMOVED lines=16> */
[----:B--2---:R-:W-:Y:S01]  /*1110*/  FADD R9, R9, R12 ;  /* 0x0000000c09097221 */ /* 0x004fe20000000000 */
[----:B---3--:R-:W-:Y:S01]  /*1120*/  FADD R14, R11, R14 ;  /* 0x0000000e0b0e7221 */ /* 0x008fe20000000000 */
[----:B------:R-:W-:-:S03]  /*1130*/  HFMA2 R11, -RZ, RZ, 0, 0.00048828125 ;  /* 0x00001000ff0b7431 */ /* 0x000fc600000001ff */
[----:B------:R-:W-:Y:S01]  /*1140*/  FADD R14, R9, R14 ;  /* 0x0000000e090e7221 */ /* 0x000fe20000000000 */
[----:B------:R-:W-:Y:S01]  /*1150*/  IADD3 R9, P1, PT, R4, -0x1000, RZ ;  /* 0xfffff00004097810 */ /* 0x000fe20007f3e0ff */
[----:B----4-:R-:W-:-:S03]  /*1160*/  FADD R13, R13, R16 ;  /* 0x000000100d0d7221 */ /* 0x010fc60000000000 */
[----:B------:R-:W-:Y:S02]  /*1170*/  ISETP.GE.U32.AND P0, PT, R9, 0x1000, PT ;  /* 0x000010000900780c */ /* 0x000fe40003f06070 */
[----:B------:R-:W-:-:S04]  /*1180*/  IADD3.X R12, PT, PT, R0, -0x1, RZ, P1, !PT ;  /* 0xffffffff000c7810 */ /* 0x000fc80000ffe4ff */
[----:B------:R-:W-:Y:S01]  /*1190*/  ISETP.GE.U32.AND.EX P0, PT, R12, RZ, PT, P0 ;  /* 0x000000ff0c00720c */ /* 0x000fe20003f06100 */
        /* <DEDUP_REMOVED lines=11> */
[----:B------:R-:W-:Y:S01]  /*1250*/  IMAD.MOV.U32 R13, RZ, RZ, RZ ;  /* 0x000000ffff0d7224 */ /* 0x000fe200078e00ff */
[----:B------:R-:W-:Y:S06]  /*1260*/  @!P0 BRA `(.L_x_265) ;  /* 0x0000000000c08947 */ /* 0x000fec0003800000 */
[----:B------:R-:W0:Y:S01]  /*1270*/  LDC.64 R4, c[0x0][0x390] ;  /* 0x0000e400ff047b82 */ /* 0x000e220000000a00 */
[----:B------:R-:W-:Y:S01]  /*1280*/  MOV R11, 0x1000 ;  /* 0x00001000000b7802 */ /* 0x000fe20000000f00 */
[----:B------:R-:W-:-:S07]  /*1290*/  IMAD.MOV.U32 R13, RZ, RZ, RZ ;  /* 0x000000ffff0d7224 */ /* 0x000fce00078e00ff */
.L_x_267:
[----:B------:R-:W-:-:S04]  /*12a0*/  LEA R6, P0, R11, R2, 0x2 ;  /* 0x000000020b067211 */ /* 0x000fc800078010ff */
[----:B------:R-:W-:-:S05]  /*12b0*/  LEA.HI.X R7, R11, R3, R13, 0x2, P0 ;  /* 0x000000030b077211 */ /* 0x000fca00000f140d */
[----:B------:R-:W2:Y:S04]  /*12c0*/  LDG.E R0, desc[UR6][R6.64+0x2400] ;  /* 0x0024000606007981 */ /* 0x000ea8000c1e1900 */
[----:B------:R-:W2:Y:S04]  /*12d0*/  LDG.E R15, desc[UR6][R6.64+0x2800] ;  /* 0x00280006060f7981 */ /* 0x000ea8000c1e1900 */
        /* <DEDUP_REMOVED lines=13> */
[----:B------:R0:W5:Y:S02]  /*13b0*/  LDG.E R20, desc[UR6][R6.64+0x3c00] ;  /* 0x003c000606147981 */ /* 0x000164000c1e1900 */
[----:B0-----:R-:W-:-:S04]  /*13c0*/  IADD3 R6, P1, PT, -R11, R4, RZ ;  /* 0x000000040b067210 */ /* 0x001fc80007f3e1ff */
[----:B------:R-:W-:Y:S01]  /*13d0*/  ISETP.GE.U32.AND P0, PT, R6, 0x1000, PT ;  /* 0x000010000600780c */ /* 0x000fe20003f06070 */
[----:B--2---:R-:W-:Y:S01]  /*13e0*/  FADD R15, R0, R15 ;  /* 0x0000000f000f7221 */ /* 0x004fe20000000000 */
[----:B------:R-:W-:-:S04]  /*13f0*/  MOV R0, R5 ;  /* 0x0000000500007202 */ /* 0x000fc80000000f00 */
[----:B------:R-:W-:Y:S01]  /*1400*/  IADD3.X R6, PT, PT, ~R13, R0, RZ, P1, !PT ;  /* 0x000000000d067210 */ /* 0x000fe20000ffe5ff */
[----:B---3--:R-:W-:-:S03]  /*1410*/  FADD R10, R27, R10 ;  /* 0x0000000a1b0a7221 */ /* 0x008fc60000000000 */
[----:B------:R-:W-:Y:S01]  /*1420*/  ISETP.GE.U32.AND.EX P0, PT, R6, RZ, PT, P0 ;  /* 0x000000ff0600720c */ /* 0x000fe20003f06100 */
[----:B----4-:R-:W-:-:S04]  /*1430*/  FADD R29, R26, R29 ;  /* 0x0000001d1a1d7221 */ /* 0x010fc80000000000 */
[----:B------:R-:W-:Y:S01]  /*1440*/  FADD R10, R10, R29 ;  /* 0x0000001d0a0a7221 */ /* 0x000fe20000000000 */
[----:B-----5:R-:W-:Y:S01]  /*1450*/  FADD R24, R24, R25 ;  /* 0x0000001918187221 */ /* 0x020fe20000000000 */
[----:B------:R-:W-:-:S04]  /*1460*/  FADD R23, R23, R22 ;  /* 0x0000001617177221 */ /* 0x000fc80000000000 */
        /* <DEDUP_REMOVED lines=11> */
[----:B------:R-:W-:-:S05]  /*1520*/  IADD3 R11, P0, PT, R11, 0x1000, RZ ;  /* 0x000010000b0b7810 */ /* 0x000fca0007f1e0ff */
[----:B------:R-:W-:Y:S01]  /*1530*/  IMAD.X R13, RZ, RZ, R13, P0 ;  /* 0x000000ffff0d7224 */ /* 0x000fe200000e060d */
[----:B------:R-:W-:-:S04]  /*1540*/  ISETP.GT.U32.AND P0, PT, R11, R9, PT ;  /* 0x000000090b00720c */ /* 0x000fc80003f04070 */
[----:B------:R-:W-:-:S13]  /*1550*/  ISETP.GT.U32.AND.EX P0, PT, R13, R12, PT, P0 ;  /* 0x0000000c0d00720c */ /* 0x000fda0003f04100 */
[----:B------:R-:W-:Y:S05]  /*1560*/  @!P0 BRA `(.L_x_267) ;  /* 0xfffffffc004c8947 */ /* 0x000fea000383ffff */
.L_x_265:
[CC--:B------:R-:W-:Y:S01]  /*1570*/  IADD3 R3, PT, PT, -R11.reuse, R4.reuse, RZ ;  /* 0x000000040b037210 */ /* 0x0c0fe20007ffe1ff */
[----:B------:R-:W-:Y:S01]  /*1580*/  BSSY.RECONVERGENT B1, `(.L_x_266) ;  /* 0x0000080000017945 */ /* 0x000fe20003800200 */
[----:B------:R-:W-:Y:S02]  /*1590*/  ISETP.GE.U32.AND P1, PT, R11, R4, PT ;  /* 0x000000040b00720c */ /* 0x000fe40003f26070 */
[----:B------:R-:W-:-:S04]  /*15a0*/  ISETP.GE.AND P0, PT, R8, R3, PT ;  /* 0x000000030800720c */ /* 0x000fc80003f06270 */
[----:B------:R-:W-:-:S13]  /*15b0*/  ISETP.GE.U32.OR.EX P0, PT, R13, R0, P0, P1 ;  /* 0x000000000d00720c */ /* 0x000fda0000706510 */
[----:B------:R-:W-:Y:S05]  /*15c0*/  @P0 BRA `(.L_x_268) ;  /* 0x0000000400ec0947 */ /* 0x000fea0003800000 */
[----:B------:R-:W-:Y:S01]  /*15d0*/  LOP3.LUT R0, RZ, R8, RZ, 0x33, !PT ;  /* 0x00000008ff007212 */ /* 0x000fe200078e33ff */
[----:B------:R-:W-:Y:S03]  /*15e0*/  BSSY.RECONVERGENT B2, `(.L_x_269) ;  /* 0x0000038000027945 */ /* 0x000fe60003800200 */
[----:B------:R-:W-:-:S04]  /*15f0*/  IADD3 R0, PT, PT, -R11, R4, R0 ;  /* 0x000000040b007210 */ /* 0x000fc80007ffe100 */
[C---:B------:R-:W-:Y:S02]  /*1600*/  ISETP.GE.U32.AND P1, PT, R0.reuse, 0xf00, PT ;  /* 0x00000f000000780c */ /* 0x040fe40003f26070 */
[----:B------:R-:W-:Y:S02]  /*1610*/  LEA.HI R4, R0, 0x1, RZ, 0x18 ;  /* 0x0000000100047811 */ /* 0x000fe400078fc0ff */
[----:B------:R-:W-:Y:S02]  /*1620*/  MOV R0, R8 ;  /* 0x0000000800007202 */ /* 0x000fe40000000f00 */
[----:B------:R-:W-:-:S04]  /*1630*/  LOP3.LUT R24, R4, 0xf, RZ, 0xc0, !PT ;  /* 0x0000000f04187812 */ /* 0x000fc800078ec0ff */
[----:B------:R-:W-:-:S03]  /*1640*/  ISETP.NE.AND P0, PT, R24, RZ, PT ;  /* 0x000000ff1800720c */ /* 0x000fc60003f05270 */
[----:B------:R-:W-:Y:S10]  /*1650*/  @!P1 BRA `(.L_x_270) ;  /* 0x0000000000c09947 */ /* 0x000ff40003800000 */
[----:B------:R-:W0:Y:S01]  /*1660*/  LDCU.64 UR4, c[0x0][0x380] ;  /* 0x00007000ff0477ac */ /* 0x000e220008000a00 */
[----:B------:R-:W-:Y:S02]  /*1670*/  IADD3 R3, P1, PT, R8, R11, RZ ;  /* 0x0000000b08037210 */ /* 0x000fe40007f3e0ff */
[----:B------:R-:W-:-:S03]  /*1680*/  LOP3.LUT R9, R4, 0x1fffff0, RZ, 0xc0, !PT ;  /* 0x01fffff004097812 */ /* 0x000fc600078ec0ff */
[----:B------:R-:W-:Y:S01]  /*1690*/  IMAD.X R0, RZ, RZ, R13, P1 ;  /* 0x000000ffff007224 */ /* 0x000fe200008e060d */
[----:B------:R-:W-:Y:S02]  /*16a0*/  IADD3 R9, PT, PT, -R9, RZ, RZ ;  /* 0x000000ff09097210 */ /* 0x000fe40007ffe1ff */
[----:B0-----:R-:W-:-:S04]  /*16b0*/  LEA R2, P2, R3, UR4, 0x2 ;  /* 0x0000000403027c11 */ /* 0x001fc8000f8410ff */
[----:B------:R-:W-:Y:S02]  /*16c0*/  IADD3 R2, P1, PT, R2, 0x2000, RZ ;  /* 0x0000200002027810 */ /* 0x000fe40007f3e0ff */
[----:B------:R-:W-:Y:S02]  /*16d0*/  LEA.HI.X R3, R3, UR5, R0, 0x2, P2 ;  /* 0x0000000503037c11 */ /* 0x000fe400090f1400 */
[----:B------:R-:W-:-:S03]  /*16e0*/  MOV R0, R8 ;  /* 0x0000000800007202 */ /* 0x000fc60000000f00 */
[----:B------:R-:W-:-:S07]  /*16f0*/  IMAD.X R3, RZ, RZ, R3, P1 ;  /* 0x000000ffff037224 */ /* 0x000fce00008e0603 */
.L_x_271:
        /* <DEDUP_REMOVED lines=16> */
[----:B------:R-:W-:Y:S01]  /*1800*/  IADD3 R9, PT, PT, R9, 0x10, RZ ;  /* 0x0000001009097810 */ /* 0x000fe20007ffe0ff */
[----:B------:R-:W-:-:S03]  /*1810*/  VIADD R0, R0, 0x1000 ;  /* 0x0000100000007836 */ /* 0x000fc60000000000 */
[----:B------:R-:W-:Y:S02]  /*1820*/  ISETP.NE.AND P1, PT, R9, RZ, PT ;  /* 0x000000ff0900720c */ /* 0x000fe40003f25270 */
[----:B0-----:R-:W-:-:S04]  /*1830*/  IADD3 R2, P2, PT, R2, 0x4000, RZ ;  /* 0x0000400002027810 */ /* 0x001fc80007f5e0ff */
[----:B------:R-:W-:Y:S01]  /*1840*/  IADD3.X R3, PT, PT, RZ, R3, RZ, P2, !PT ;  /* 0x00000003ff037210 */ /* 0x000fe200017fe4ff */
        /* <DEDUP_REMOVED lines=17> */
.L_x_270:
[----:B------:R-:W-:Y:S05]  /*1960*/  BSYNC.RECONVERGENT B2 ;  /* 0x0000000000027941 */ /* 0x000fea0003800200 */
.L_x_269:
[----:B------:R-:W-:Y:S05]  /*1970*/  @!P0 BRA `(.L_x_268) ;  /* 0x0000000400008947 */ /* 0x000fea0003800000 */
[----:B------:R-:W-:Y:S01]  /*1980*/  ISETP.GE.U32.AND P0, PT, R24, 0x8, PT ;  /* 0x000000081800780c */ /* 0x000fe20003f06070 */
[----:B------:R-:W-:Y:S01]  /*1990*/  BSSY.RECONVERGENT B2, `(.L_x_272) ;  /* 0x000001a000027945 */ /* 0x000fe20003800200 */
[----:B------:R-:W-:-:S04]  /*19a0*/  LOP3.LUT R7, R4, 0x7, RZ, 0xc0, !PT ;  /* 0x0000000704077812 */ /* 0x000fc800078ec0ff */
[----:B------:R-:W-:-:S07]  /*19b0*/  ISETP.NE.AND P1, PT, R7, RZ, PT ;  /* 0x000000ff0700720c */ /* 0x000fce0003f25270 */
[----:B------:R-:W-:Y:S06]  /*19c0*/  @!P0 BRA `(.L_x_273) ;  /* 0x0000000000588947 */ /* 0x000fec0003800000 */
[----:B------:R-:W0:Y:S01]  /*19d0*/  LDCU.64 UR4, c[0x0][0x380] ;  /* 0x00007000ff0477ac */ /* 0x000e220008000a00 */
[----:B------:R-:W-:-:S04]  /*19e0*/  IADD3 R3, P0, PT, R0, R11, RZ ;  /* 0x0000000b00037210 */ /* 0x000fc80007f1e0ff */
[----:B------:R-:W-:Y:S02]  /*19f0*/  IADD3.X R6, PT, PT, RZ, R13, RZ, P0, !PT ;  /* 0x0000000dff067210 */ /* 0x000fe400007fe4ff */
[----:B0-----:R-:W-:-:S04]  /*1a00*/  LEA R2, P0, R3, UR4, 0x2 ;  /* 0x0000000403027c11 */ /* 0x001fc8000f8010ff */
        /* <DEDUP_REMOVED lines=9> */
[----:B------:R-:W-:Y:S01]  /*1aa0*/  IADD3 R0, PT, PT, R0, 0x800, RZ ;  /* 0x0000080000007810 */ /* 0x000fe20007ffe0ff */
        /* <DEDUP_REMOVED lines=8> */
.L_x_273:
[----:B------:R-:W-:Y:S05]  /*1b30*/  BSYNC.RECONVERGENT B2 ;  /* 0x0000000000027941 */ /* 0x000fea0003800200 */
.L_x_272:
[----:B------:R-:W-:Y:S05]  /*1b40*/  @!P1 BRA `(.L_x_268) ;  /* 0x00000000008c9947 */ /* 0x000fea0003800000 */
[----:B------:R-:W-:Y:S01]  /*1b50*/  ISETP.GE.U32.AND P0, PT, R7, 0x4, PT ;  /* 0x000000040700780c */ /* 0x000fe20003f06070 */
[----:B------:R-:W-:Y:S01]  /*1b60*/  BSSY.RECONVERGENT B2, `(.L_x_274) ;  /* 0x0000012000027945 */ /* 0x000fe20003800200 */
[----:B------:R-:W-:-:S04]  /*1b70*/  LOP3.LUT R6, R4, 0x3, RZ, 0xc0, !PT ;  /* 0x0000000304067812 */ /* 0x000fc800078ec0ff */
[----:B------:R-:W-:-:S07]  /*1b80*/  ISETP.NE.AND P1, PT, R6, RZ, PT ;  /* 0x000000ff0600720c */ /* 0x000fce0003f25270 */
[----:B------:R-:W-:Y:S06]  /*1b90*/  @!P0 BRA `(.L_x_275) ;  /* 0x0000000000388947 */ /* 0x000fec0003800000 */
[----:B------:R-:W0:Y:S01]  /*1ba0*/  LDCU.64 UR4, c[0x0][0x380] ;  /* 0x00007000ff0477ac */ /* 0x000e220008000a00 */
[----:B------:R-:W-:-:S05]  /*1bb0*/  IADD3 R3, P0, PT, R0, R11, RZ ;  /* 0x0000000b00037210 */ /* 0x000fca0007f1e0ff */
[----:B------:R-:W-:Y:S01]  /*1bc0*/  IMAD.X R4, RZ, RZ, R13, P0 ;  /* 0x000000ffff047224 */ /* 0x000fe200000e060d */
[----:B0-----:R-:W-:-:S04]  /*1bd0*/  LEA R2, P0, R3, UR4, 0x2 ;  /* 0x0000000403027c11 */ /* 0x001fc8000f8010ff */
[----:B------:R-:W-:-:S05]  /*1be0*/  LEA.HI.X R3, R3, UR5, R4, 0x2, P0 ;  /* 0x0000000503037c11 */ /* 0x000fca00080f1404 */
[----:B------:R-:W2:Y:S04]  /*1bf0*/  LDG.E R5, desc[UR6][R2.64] ;  /* 0x0000000602057981 */ /* 0x000ea8000c1e1900 */
[----:B------:R-:W3:Y:S04]  /*1c00*/  LDG.E R4, desc[UR6][R2.64+0x400] ;  /* 0x0004000602047981 */ /* 0x000ee8000c1e1900 */
[----:B------:R-:W4:Y:S04]  /*1c10*/  LDG.E R7, desc[UR6][R2.64+0x800] ;  /* 0x0008000602077981 */ /* 0x000f28000c1e1900 */
[----:B------:R-:W5:Y:S01]  /*1c20*/  LDG.E R9, desc[UR6][R2.64+0xc00] ;  /* 0x000c000602097981 */ /* 0x000f62000c1e1900 */
[----:B------:R-:W-:Y:S01]  /*1c30*/  IADD3 R0, PT, PT, R0, 0x400, RZ ;  /* 0x0000040000007810 */ /* 0x000fe20007ffe0ff */
[----:B--2---:R-:W-:-:S04]  /*1c40*/  FADD R5, R10, R5 ;  /* 0x000000050a057221 */ /* 0x004fc80000000000 */
[----:B---3--:R-:W-:-:S04]  /*1c50*/  FADD R4, R5, R4 ;  /* 0x0000000405047221 */ /* 0x008fc80000000000 */
[----:B----4-:R-:W-:-:S04]  /*1c60*/  FADD R4, R4, R7 ;  /* 0x0000000704047221 */ /* 0x010fc80000000000 */
[----:B-----5:R-:W-:-:S07]  /*1c70*/  FADD R10, R4, R9 ;  /* 0x00000009040a7221 */ /* 0x020fce0000000000 */
.L_x_275:
[----:B------:R-:W-:Y:S05]  /*1c80*/  BSYNC.RECONVERGENT B2 ;  /* 0x0000000000027941 */ /* 0x000fea0003800200 */
.L_x_274:
[----:B------:R-:W-:Y:S05]  /*1c90*/  @!P1 BRA `(.L_x_268) ;  /* 0x0000000000389947 */ /* 0x000fea0003800000 */
[----:B------:R-:W0:Y:S01]  /*1ca0*/  LDCU.64 UR4, c[0x0][0x380] ;  /* 0x00007000ff0477ac */ /* 0x000e220008000a00 */
[----:B------:R-:W-:Y:S01]  /*1cb0*/  IADD3 R5, P0, PT, R0, R11, RZ ;  /* 0x0000000b00057210 */ /* 0x000fe20007f1e0ff */
[----:B------:R-:W-:-:S03]  /*1cc0*/  IMAD.MOV R0, RZ, RZ, -R6 ;  /* 0x000000ffff007224 */ /* 0x000fc600078e0a06 */
[----:B------:R-:W-:Y:S02]  /*1cd0*/  IADD3.X R4, PT, PT, RZ, R13, RZ, P0, !PT ;  /* 0x0000000dff047210 */ /* 0x000fe400007fe4ff */
[----:B0-----:R-:W-:-:S04]  /*1ce0*/  LEA R2, P1, R5, UR4, 0x2 ;  /* 0x0000000405027c11 */ /* 0x001fc8000f8210ff */
[----:B------:R-:W-:-:S09]  /*1cf0*/  LEA.HI.X R5, R5, UR5, R4, 0x2, P1 ;  /* 0x0000000505057c11 */ /* 0x000fd200088f1404 */
.L_x_276:
[----:B------:R-:W-:-:S06]  /*1d00*/  MOV R3, R5 ;  /* 0x0000000500037202 */ /* 0x000fcc0000000f00 */
[----:B------:R0:W2:Y:S01]  /*1d10*/  LDG.E R3, desc[UR6][R2.64] ;  /* 0x0000000602037981 */ /* 0x0000a2000c1e1900 */
[----:B------:R-:W-:-:S04]  /*1d20*/  IADD3 R0, PT, PT, R0, 0x1, RZ ;  /* 0x0000000100007810 */ /* 0x000fc80007ffe0ff */
[----:B------:R-:W-:Y:S02]  /*1d30*/  ISETP.NE.AND P0, PT, R0, RZ, PT ;  /* 0x000000ff0000720c */ /* 0x000fe40003f05270 */
[----:B0-----:R-:W-:-:S05]  /*1d40*/  IADD3 R2, P1, PT, R2, 0x400, RZ ;  /* 0x0000040002027810 */ /* 0x001fca0007f3e0ff */
[----:B------:R-:W-:Y:S02]  /*1d50*/  IMAD.X R5, RZ, RZ, R5, P1 ;  /* 0x000000ffff057224 */ /* 0x000fe400008e0605 */
[----:B--2---:R-:W-:-:S04]  /*1d60*/  FADD R10, R3, R10 ;  /* 0x0000000a030a7221 */ /* 0x004fc80000000000 */
[----:B------:R-:W-:Y:S05]  /*1d70*/  @P0 BRA `(.L_x_276) ;  /* 0xfffffffc00e00947 */ /* 0x000fea000383ffff */
.L_x_268:
[----:B------:R-:W-:Y:S05]  /*1d80*/  BSYNC.RECONVERGENT B1 ;  /* 0x0000000000017941 */ /* 0x000fea0003800200 */
.L_x_266:
[----:B------:R-:W0:Y:S01]  /*1d90*/  S2R R6, SR_LANEID ;  /* 0x0000000000067919 */ /* 0x000e220000000000 */
[----:B------:R-:W-:Y:S02]  /*1da0*/  MOV R3, R10 ;  /* 0x0000000a00037202 */ /* 0x000fe40000000f00 */
[----:B------:R-:W-:-:S03]  /*1db0*/  ISETP.NE.AND P5, PT, R8, RZ, PT ;  /* 0x000000ff0800720c */ /* 0x000fc60003fa5270 */
        /* <DEDUP_REMOVED lines=39> */
.L_x_264:
[----:B------:R-:W-:Y:S05]  /*2030*/  BSYNC.RECONVERGENT B0 ;  /* 0x0000000000007941 */ /* 0x000fea0003800200 */
.L_x_249:
[----:B------:R-:W-:Y:S05]  /*2040*/  @P5 EXIT ;  /* 0x000000000000594d */ /* 0x000fea0003800000 */
[----:B01----:R-:W0:Y:S01]  /*2050*/  LDC.64 R2, c[0x0][0x388] ;  /* 0x0000e200ff027b82 */ /* 0x003e220000000a00 */
[----:B------:R-:W2:Y:S02]  /*2060*/  LDCU UR4, c[0x0][0x39c] ;  /* 0x00007380ff0477ac */ /* 0x000ea40008000800 */
[----:B--2---:R-:W-:-:S05]  /*2070*/  FADD R5, R8, UR4 ;  /* 0x0000000408057e21 */ /* 0x004fca0008000000 */
[----:B0-----:R-:W-:Y:S01]  /*2080*/  STG.E desc[UR6][R2.64], R5 ;  /* 0x0000000502007986 */ /* 0x001fe2000c101906 */
[----:B------:R-:W-:Y:S05]  /*2090*/  EXIT ;  /* 0x000000000000794d */ /* 0x000fea0003800000 */
.L_x_277:
        /* <DEDUP_REMOVED lines=14> */
.L_x_411:


//--------------------- .text._ZN3cub18CUB_300001_SM_10006detail6reduce28DeviceReduceSingleTileKernelINS2_10policy_hubIfjN4cuda3std3__44plusIfEEE10Policy1000EPfSC_iS9_ffNS7_10__identityEEEvT0_T1_T2_T3_T4_T6_ --------------------------
	.section	.text._ZN3cub18CUB_300001_SM_10006detail6reduce28DeviceReduceSingleTileKernelINS2_10policy_hubIfjN4cuda3std3__44plusIfEEE10Policy1000EPfSC_iS9_ffNS7_10__identityEEEvT0_T1_T2_T3_T4_T6_,"ax",@progbits
	.align	128
        .global         _ZN3cub18CUB_300001_SM_10006detail6reduce28DeviceReduceSingleTileKernelINS2_10policy_hubIfjN4cuda3std3__44plusIfEEE10Policy1000EPfSC_iS9_ffNS7_10__identityEEEvT0_T1_T2_T3_T4_T6_
        .type           _ZN3cub18CUB_300001_SM_10006detail6reduce28DeviceReduceSingleTileKernelINS2_10policy_hubIfjN4cuda3std3__44plusIfEEE10Policy1000EPfSC_iS9_ffNS7_10__identityEEEvT0_T1_T2_T3_T4_T6_,@function
        .size           _ZN3cub18CUB_300001_SM_10006detail6reduce28DeviceReduceSingleTileKernelINS2_10policy_hubIfjN4cuda3std3__44plusIfEEE10Policy1000EPfSC_iS9_ffNS7_10__identityEEEvT0_T1_T2_T3_T4_T6_,(.L_x_412 - _ZN3cub18CUB_300001_SM_10006detail6reduce28DeviceReduceSingleTileKernelINS2_10policy_hubIfjN4cuda3std3__44plusIfEEE10Policy1000EPfSC_iS9_ffNS7_10__identityEEEvT0_T1_T2_T3_T4_T6_)
        .other          _ZN3cub18CUB_300001_SM_10006detail6reduce28DeviceReduceSingleTileKernelINS2_10policy_hubIfjN4cuda3std3__44plusIfEEE10Policy1000EPfSC_iS9_ffNS7_10__identityEEEvT0_T1_T2_T3_T4_T6_,@"STO_CUDA_ENTRY STV_DEFAULT"
_ZN3cub18CUB_300001_SM_10006detail6reduce28DeviceReduceSingleTileKernelINS2_10policy_hubIfjN4cuda3std3__44plusIfEEE10Policy1000EPfSC_iS9_ffNS7_10__identityEEEvT0_T1_T2_T3_T4_T6_:
.text._ZN3cub18CUB_300001_SM_10006detail6reduce28DeviceReduceSingleTileKernelINS2_10policy_hubIfjN4cuda3std3__44plusIfEEE10Policy1000EPfSC_iS9_ffNS7_10__identityEEEvT0_T1_T2_T3_T4_T6_:
        /* <DEDUP_REMOVED lines=13> */
.L_x_278:
        /* <DEDUP_REMOVED lines=16> */
.L_x_283:
[----:B------:R-:W-:Y:S05]  /*01d0*/  BSYNC.RECONVERGENT B1 ;  /* 0x0000000000017941 */ /* 0x000fea0003800200 */
.L_x_282:
        /* <DEDUP_REMOVED lines=16> */
.L_x_288:
        /* <DEDUP_REMOVED lines=9> */
.L_x_287:
[----:B------:R-:W-:Y:S05]  /*0370*/  BSYNC.RECONVERGENT B2 ;  /* 0x0000000000027941 */ /* 0x000fea0003800200 */
.L_x_286:
        /* <DEDUP_REMOVED lines=8> */
.L_x_291:
        /* <DEDUP_REMOVED lines=43> */
.L_x_290:
[----:B------:R-:W-:Y:S05]  /*06b0*/  BSYNC.RECONVERGENT B2 ;  /* 0x0000000000027941 */ /* 0x000fea0003800200 */
.L_x_289:
        /* <DEDUP_REMOVED lines=26> */
.L_x_293:
[----:B------:R-:W-:Y:S05]  /*0860*/  BSYNC.RECONVERGENT B2 ;  /* 0x0000000000027941 */ /* 0x000fea0003800200 */
.L_x_292:
        /* <DEDUP_REMOVED lines=12> */
.L_x_285:
[----:B------:R-:W-:Y:S05]  /*0930*/  BSYNC.RECONVERGENT B1 ;  /* 0x0000000000017941 */ /* 0x000fea0003800200 */
.L_x_284:
        /* <DEDUP_REMOVED lines=10> */
[----:B------:R-:W1:Y:S06]  /*09e0*/  SHFL.DOWN PT, R3, R0, 0x2, 0x1f ;  /* 0x08401f0000037f89 */ /* 0x000e6c00000e0000 */
[----:B------:R-:W2:Y:S01]  /*09f0*/  @!P1 S2R R6, SR_CgaCtaId ;  /* 0x0000000000069919 */ /* 0x000ea20000008800 */
[----:B0-----:R-:W-:Y:S02]  /*0a00*/  @!P1 MOV R5, 0x400 ;  /* 0x0000040000059802 */ /* 0x001fe40000000f00 */
[----:B------:R-:W-:-:S04]  /*0a10*/  @!P1 SHF.R.U32.HI R4, RZ, 0x3, R2 ;  /* 0x00000003ff049819 */ /* 0x000fc80000011602 */
[----:B------:R-:W-:Y:S01]  /*0a20*/  @!P1 LOP3.LUT R4, R4, 0x7c, RZ, 0xc0, !PT ;  /* 0x0000007c04049812 */ /* 0x000fe200078ec0ff */
[----:B-1----:R-:W-:Y:S01]  /*0a30*/  @!P0 FADD R0, R0, R3 ;  /* 0x0000000300008221 */ /* 0x002fe20000000000 */
[----:B------:R-:W-:-:S04]  /*0a40*/  ISETP.GT.AND P0, PT, R8, 0x1b, PT ;  /* 0x0000001b0800780c */ /* 0x000fc80003f04270 */
[----:B------:R-:W0:Y:S01]  /*0a50*/  SHFL.DOWN PT, R3, R0, 0x4, 0x1f ;  /* 0x08801f0000037f89 */ /* 0x000e2200000e0000 */
[----:B--2---:R-:W-:-:S04]  /*0a60*/  @!P1 LEA R5, R6, R5, 0x18 ;  /* 0x0000000506059211 */ /* 0x004fc800078ec0ff */
        /* <DEDUP_REMOVED lines=16> */
[----:B0-----:R-:W0:Y:S04]  /*0b70*/  LDS.128 R4, [UR4+0x10] ;  /* 0x00001004ff047984 */ /* 0x001e280008000c00 */
[----:B------:R-:W1:Y:S04]  /*0b80*/  LDS.128 R12, [UR4+0x20] ;  /* 0x00002004ff0c7984 */ /* 0x000e680008000c00 */
[----:B------:R-:W2:Y:S04]  /*0b90*/  LDS.128 R8, [UR4+0x30] ;  /* 0x00003004ff087984 */ /* 0x000ea80008000c00 */
[----:B------:R-:W3:Y:S01]  /*0ba0*/  LDS.128 R16, [UR4+0x40] ;  /* 0x00004004ff107984 */ /* 0x000ee20008000c00 */
[----:B0-----:R-:W-:-:S04]  /*0bb0*/  FADD R5, R0, R5 ;  /* 0x0000000500057221 */ /* 0x001fc80000000000 */
[----:B------:R-:W-:-:S04]  /*0bc0*/  FADD R6, R5, R6 ;  /* 0x0000000605067221 */ /* 0x000fc80000000000 */
[----:B------:R-:W-:-:S04]  /*0bd0*/  FADD R7, R6, R7 ;  /* 0x0000000706077221 */ /* 0x000fc80000000000 */
[----:B-1----:R-:W-:-:S04]  /*0be0*/  FADD R12, R7, R12 ;  /* 0x0000000c070c7221 */ /* 0x002fc80000000000 */
[----:B------:R-:W-:-:S04]  /*0bf0*/  FADD R13, R12, R13 ;  /* 0x0000000d0c0d7221 */ /* 0x000fc80000000000 */
[----:B------:R-:W-:-:S04]  /*0c00*/  FADD R14, R13, R14 ;  /* 0x0000000e0d0e7221 */ /* 0x000fc80000000000 */
[----:B------:R-:W-:-:S04]  /*0c10*/  FADD R15, R14, R15 ;  /* 0x0000000f0e0f7221 */ /* 0x000fc80000000000 */
[----:B--2---:R-:W-:-:S04]  /*0c20*/  FADD R8, R15, R8 ;  /* 0x000000080f087221 */ /* 0x004fc80000000000 */
[----:B------:R-:W-:-:S04]  /*0c30*/  FADD R9, R8, R9 ;  /* 0x0000000908097221 */ /* 0x000fc80000000000 */
[----:B------:R-:W-:-:S04]  /*0c40*/  FADD R10, R9, R10 ;  /* 0x0000000a090a7221 */ /* 0x000fc80000000000 */
[----:B------:R-:W-:-:S04]  /*0c50*/  FADD R11, R10, R11 ;  /* 0x0000000b0a0b7221 */ /* 0x000fc80000000000 */
[----:B---3--:R-:W-:-:S04]  /*0c60*/  FADD R16, R11, R16 ;  /* 0x000000100b107221 */ /* 0x008fc80000000000 */
[----:B------:R-:W-:-:S04]  /*0c70*/  FADD R17, R16, R17 ;  /* 0x0000001110117221 */ /* 0x000fc80000000000 */
[----:B------:R-:W-:-:S04]  /*0c80*/  FADD R18, R17, R18 ;  /* 0x0000001211127221 */ /* 0x000fc80000000000 */
[----:B------:R-:W-:Y:S01]  /*0c90*/  FADD R0, R18, R19 ;  /* 0x0000001312007221 */ /* 0x000fe20000000000 */
[----:B------:R-:W-:Y:S06]  /*0ca0*/  BRA `(.L_x_295) ;  /* 0x0000003400707947 */ /* 0x000fec0003800000 */
.L_x_294:
        /* <DEDUP_REMOVED lines=23> */
[-C--:B------:R-:W-:Y:S02]  /*0e20*/  ISETP.GT.AND P0, PT, R5, R4.reuse, PT ;  /* 0x000000040500720c */ /* 0x080fe40003f04270 */
[----:B------:R-:W-:Y:S02]  /*0e30*/  IADD3 R5, PT, PT, R9, 0x10, RZ ;  /* 0x0000001009057810 */ /* 0x000fe40007ffe0ff */
        /* <DEDUP_REMOVED lines=20> */
[----:B------:R-:W0:Y:S04]  /*0f80*/  LDS.128 R16, [UR4+0x10] ;  /* 0x00001004ff107984 */ /* 0x000e280008000c00 */
[----:B----4-:R-:W1:Y:S04]  /*0f90*/  LDS.128 R4, [UR4+0x20] ;  /* 0x00002004ff047984 */ /* 0x010e680008000c00 */
[----:B------:R-:W2:Y:S04]  /*0fa0*/  LDS.128 R8, [UR4+0x30] ;  /* 0x00003004ff087984 */ /* 0x000ea80008000c00 */
[----:B------:R-:W3:Y:S01]  /*0fb0*/  LDS.128 R12, [UR4+0x40] ;  /* 0x00004004ff0c7984 */ /* 0x000ee20008000c00 */
[----:B0-----:R-:W-:Y:S01]  /*0fc0*/  @P2 FADD R0, R0, R17 ;  /* 0x0000001100002221 */ /* 0x001fe20000000000 */
[----:B------:R-:W-:-:S03]  /*0fd0*/  ISETP.GT.AND P2, PT, R3, 0x80, PT ;  /* 0x000000800300780c */ /* 0x000fc60003f44270 */
[----:B------:R-:W-:Y:S01]  /*0fe0*/  @P3 FADD R0, R0, R18 ;  /* 0x0000001200003221 */ /* 0x000fe20000000000 */
[----:B------:R-:W-:-:S03]  /*0ff0*/  ISETP.GT.AND P3, PT, R3, 0xa0, PT ;  /* 0x000000a00300780c */ /* 0x000fc60003f64270 */
[----:B------:R-:W-:Y:S01]  /*1000*/  @P1 FADD R0, R0, R19 ;  /* 0x0000001300001221 */ /* 0x000fe20000000000 */
[----:B------:R-:W-:-:S05]  /*1010*/  ISETP.GT.AND P1, PT, R3, 0xe0, PT ;  /* 0x000000e00300780c */ /* 0x000fca0003f24270 */
[----:B-1----:R-:W-:Y:S01]  /*1020*/  @P2 FADD R0, R0, R4 ;  /* 0x0000000400002221 */ /* 0x002fe20000000000 */
[----:B------:R-:W-:-:S03]  /*1030*/  ISETP.GT.AND P2, PT, R3, 0x100, PT ;  /* 0x000001000300780c */ /* 0x000fc60003f44270 */
[----:B------:R-:W-:Y:S01]  /*1040*/  @P3 FADD R0, R0, R5 ;  /* 0x0000000500003221 */ /* 0x000fe20000000000 */
[----:B------:R-:W-:-:S03]  /*1050*/  ISETP.GT.AND P3, PT, R3, 0x120, PT ;  /* 0x000001200300780c */ /* 0x000fc60003f64270 */
[----:B------:R-:W-:Y:S01]  /*1060*/  @P4 FADD R0, R0, R6 ;  /* 0x0000000600004221 */ /* 0x000fe20000000000 */
[----:B------:R-:W-:-:S03]  /*1070*/  ISETP.GT.AND P4, PT, R3, 0x140, PT ;  /* 0x000001400300780c */ /* 0x000fc60003f84270 */
[----:B------:R-:W-:Y:S01]  /*1080*/  @P1 FADD R0, R0, R7 ;  /* 0x0000000700001221 */ /* 0x000fe20000000000 */
[----:B------:R-:W-:-:S03]  /*1090*/  ISETP.GT.AND P1, PT, R3, 0x160, PT ;  /* 0x000001600300780c */ /* 0x000fc60003f24270 */
[----:B--2---:R-:W-:Y:S01]  /*10a0*/  @P2 FADD R0, R0, R8 ;  /* 0x0000000800002221 */ /* 0x004fe20000000000 */
[----:B------:R-:W-:-:S03]  /*10b0*/  ISETP.GT.AND P2, PT, R3, 0x180, PT ;  /* 0x000001800300780c */ /* 0x000fc60003f44270 */
[----:B------:R-:W-:Y:S01]  /*10c0*/  @P3 FADD R0, R0, R9 ;  /* 0x0000000900003221 */ /* 0x000fe20000000000 */
[----:B------:R-:W-:-:S03]  /*10d0*/  ISETP.GT.AND P3, PT, R3, 0x1a0, PT ;  /* 0x000001a00300780c */ /* 0x000fc60003f64270 */
[----:B------:R-:W-:Y:S01]  /*10e0*/  @P4 FADD R0, R0, R10 ;  /* 0x0000000a00004221 */ /* 0x000fe20000000000 */
[----:B------:R-:W-:-:S03]  /*10f0*/  ISETP.GT.AND P4, PT, R3, 0x1c0, PT ;  /* 0x000001c00300780c */ /* 0x000fc60003f84270 */
[----:B------:R-:W-:Y:S01]  /*1100*/  @P1 FADD R0, R0, R11 ;  /* 0x0000000b00001221 */ /* 0x000fe20000000000 */
[----:B------:R-:W-:-:S03]  /*1110*/  ISETP.GT.AND P1, PT, R3, 0x1e0, PT ;  /* 0x000001e00300780c */ /* 0x000fc60003f24270 */
[----:B---3--:R-:W-:-:S04]  /*1120*/  @P2 FADD R0, R0, R12 ;  /* 0x0000000c00002221 */ /* 0x008fc80000000000 */
[----:B------:R-:W-:-:S04]  /*1130*/  @P3 FADD R0, R0, R13 ;  /* 0x0000000d00003221 */ /* 0x000fc80000000000 */
[----:B------:R-:W-:-:S04]  /*1140*/  @P4 FADD R0, R0, R14 ;  /* 0x0000000e00004221 */ /* 0x000fc80000000000 */
[----:B------:R-:W-:Y:S01]  /*1150*/  @P1 FADD R0, R0, R15 ;  /* 0x0000000f00001221 */ /* 0x000fe20000000000 */
[----:B------:R-:W-:Y:S06]  /*1160*/  BRA `(.L_x_295) ;  /* 0x0000003000407947 */ /* 0x000fec0003800000 */
.L_x_281:
[----:B------:R-:W0:Y:S01]  /*1170*/  S2R R2, SR_TID.X ;  /* 0x0000000000027919 */ /* 0x000e220000002100 */
[----:B------:R-:W1:Y:S01]  /*1180*/  LDC.64 R4, c[0x0][0x380] ;  /* 0x0000e000ff047b82 */ /* 0x000e620000000a00 */
[----:B0-----:R-:W-:-:S05]  /*1190*/  SHF.L.U32 R7, R2, 0x1, RZ ;  /* 0x0000000102077819 */ /* 0x001fca00000006ff */
[----:B-1----:R-:W-:-:S05]  /*11a0*/  IMAD.WIDE.U32 R4, R7, 0x4, R4 ;  /* 0x0000000407047825 */ /* 0x002fca00078e0004 */
[----:B------:R-:W2:Y:S04]  /*11b0*/  LDG.E.64.CONSTANT R14, desc[UR6][R4.64] ;  /* 0x00000006040e7981 */ /* 0x000ea8000c1e9b00 */
[----:B------:R-:W3:Y:S04]  /*11c0*/  LDG.E.64.CONSTANT R16, desc[UR6][R4.64+0x1000] ;  /* 0x0010000604107981 */ /* 0x000ee8000c1e9b00 */
[----:B------:R-:W4:Y:S04]  /*11d0*/  LDG.E.64.CONSTANT R18, desc[UR6][R4.64+0x2000] ;  /* 0x0020000604127981 */ /* 0x000f28000c1e9b00 */
[----:B------:R-:W5:Y:S04]  /*11e0*/  LDG.E.64.CONSTANT R20, desc[UR6][R4.64+0x3000] ;  /* 0x0030000604147981 */ /* 0x000f68000c1e9b00 */
[----:B------:R-:W5:Y:S04]  /*11f0*/  LDG.E.64.CONSTANT R12, desc[UR6][R4.64+0x4000] ;  /* 0x00400006040c7981 */ /* 0x000f68000c1e9b00 */
[----:B------:R-:W5:Y:S04]  /*1200*/  LDG.E.64.CONSTANT R10, desc[UR6][R4.64+0x5000] ;  /* 0x00500006040a7981 */ /* 0x000f68000c1e9b00 */
[----:B------:R-:W5:Y:S04]  /*1210*/  LDG.E.64.CONSTANT R6, desc[UR6][R4.64+0x6000] ;  /* 0x0060000604067981 */ /* 0x000f68000c1e9b00 */
[----:B------:R-:W5:Y:S01]  /*1220*/  LDG.E.64.CONSTANT R8, desc[UR6][R4.64+0x7000] ;  /* 0x0070000604087981 */ /* 0x000f62000c1e9b00 */
[----:B------:R-:W-:Y:S01]  /*1230*/  ISETP.GE.U32.AND P0, PT, R3, 0x4000, PT ;  /* 0x000040000300780c */ /* 0x000fe20003f06070 */
[----:B--2---:R-:W-:Y:S01]  /*1240*/  FADD R14, R14, R15 ;  /* 0x0000000f0e0e7221 */ /* 0x004fe20000000000 */
[----:B---3--:R-:W-:Y:S01]  /*1250*/  FADD R17, R16, R17 ;  /* 0x0000001110117221 */ /* 0x008fe20000000000 */
[----:B----4-:R-:W-:-:S03]  /*1260*/  FADD R18, R18, R19 ;  /* 0x0000001312127221 */ /* 0x010fc60000000000 */
[----:B------:R-:W-:Y:S01]  /*1270*/  FADD R14, R14, R17 ;  /* 0x000000110e0e7221 */ /* 0x000fe20000000000 */
[----:B-----5:R-:W-:Y:S01]  /*1280*/  FADD R21, R20, R21 ;  /* 0x0000001514157221 */ /* 0x020fe20000000000 */
[----:B------:R-:W-:Y:S02]  /*1290*/  HFMA2 R20, -RZ, RZ, 0, 0.0078125 ;  /* 0x00002000ff147431 */ /* 0x000fe400000001ff */
[----:B------:R-:W-:Y:S01]  /*12a0*/  FADD R12, R12, R13 ;  /* 0x0000000d0c0c7221 */ /* 0x000fe20000000000 */
[----:B------:R-:W-:Y:S01]  /*12b0*/  FADD R21, R18, R21 ;  /* 0x0000001512157221 */ /* 0x000fe20000000000 */
[----:B------:R-:W-:-:S03]  /*12c0*/  FADD R11, R10, R11 ;  /* 0x0000000b0a0b7221 */ /* 0x000fc60000000000 */
[----:B------:R-:W-:Y:S01]  /*12d0*/  FADD R14, R14, R21 ;  /* 0x000000150e0e7221 */ /* 0x000fe20000000000 */
[----:B------:R-:W-:Y:S01]  /*12e0*/  FADD R6, R6, R7 ;  /* 0x0000000706067221 */ /* 0x000fe20000000000 */
[----:B------:R-:W-:Y:S01]  /*12f0*/  FADD R11, R12, R11 ;  /* 0x0000000b0c0b7221 */ /* 0x000fe20000000000 */
[----:B------:R-:W-:-:S04]  /*1300*/  FADD R9, R8, R9 ;  /* 0x0000000908097221 */ /* 0x000fc80000000000 */
[----:B------:R-:W-:-:S04]  /*1310*/  FADD R6, R6, R9 ;  /* 0x0000000906067221 */ /* 0x000fc80000000000 */
[----:B------:R-:W-:-:S04]  /*1320*/  FADD R11, R11, R6 ;  /* 0x000000060b0b7221 */ /* 0x000fc80000000000 */
[----:B------:R-:W-:Y:S01]  /*1330*/  FADD R0, R14, R11 ;  /* 0x0000000b0e007221 */ /* 0x000fe20000000000 */
[----:B------:R-:W-:Y:S06]  /*1340*/  @!P0 BRA `(.L_x_296) ;  /* 0x00000000008c8947 */ /* 0x000fec0003800000 */
[----:B------:R-:W0:Y:S01]  /*1350*/  LDC R24, c[0x0][0x390] ;  /* 0x0000e400ff187b82 */ /* 0x000e220000000800 */
[----:B------:R-:W-:Y:S02]  /*1360*/  IADD3 R21, PT, PT, R3, -0x2000, RZ ;  /* 0xffffe00003157810 */ /* 0x000fe40007ffe0ff */
[----:B------:R-:W-:-:S07]  /*1370*/  MOV R20, 0x2000 ;  /* 0x0000200000147802 */ /* 0x000fce0000000f00 */
.L_x_298:
[----:B------:R-:W-:-:S05]  /*1380*/  IMAD.WIDE R26, R20, 0x4, R4 ;  /* 0x00000004141a7825 */ /* 0x000fca00078e0204 */
[----:B------:R-:W2:Y:S04]  /*1390*/  LDG.E.64.CONSTANT R14, desc[UR6][R26.64+0x6000] ;  /* 0x006000061a0e7981 */ /* 0x000ea8000c1e9b00 */
[----:B------:R-:W2:Y:S04]  /*13a0*/  LDG.E.64.CONSTANT R6, desc[UR6][R26.64+0x7000] ;  /* 0x007000061a067981 */ /* 0x000ea8000c1e9b00 */
[----:B------:R-:W3:Y:S04]  /*13b0*/  LDG.E.64.CONSTANT R22, desc[UR6][R26.64] ;  /* 0x000000061a167981 */ /* 0x000ee8000c1e9b00 */
[----:B------:R-:W4:Y:S04]  /*13c0*/  LDG.E.64.CONSTANT R18, desc[UR6][R26.64+0x1000] ;  /* 0x001000061a127981 */ /* 0x000f28000c1e9b00 */
[----:B------:R-:W5:Y:S04]  /*13d0*/  LDG.E.64.CONSTANT R16, desc[UR6][R26.64+0x2000] ;  /* 0x002000061a107981 */ /* 0x000f68000c1e9b00 */
[----:B------:R-:W5:Y:S04]  /*13e0*/  LDG.E.64.CONSTANT R12, desc[UR6][R26.64+0x3000] ;  /* 0x003000061a0c7981 */ /* 0x000f68000c1e9b00 */
[----:B------:R-:W5:Y:S04]  /*13f0*/  LDG.E.64.CONSTANT R10, desc[UR6][R26.64+0x4000] ;  /* 0x004000061a0a7981 */ /* 0x000f68000c1e9b00 */
[----:B------:R-:W5:Y:S01]  /*1400*/  LDG.E.64.CONSTANT R8, desc[UR6][R26.64+0x5000] ;  /* 0x005000061a087981 */ /* 0x000f62000c1e9b00 */
[----:B0-----:R-:W-:Y:S01]  /*1410*/  MOV R3, R24 ;  /* 0x0000001800037202 */ /* 0x001fe20000000f00 */
[----:B--2---:R-:W-:-:S03]  /*1420*/  FADD R15, R15, R6 ;  /* 0x000000060f0f7221 */ /* 0x004fc60000000000 */
[----:B------:R-:W-:Y:S01]  /*1430*/  IADD3 R6, PT, PT, -R20, R3, RZ ;  /* 0x0000000314067210 */ /* 0x000fe20007ffe1ff */
[----:B---3--:R-:W-:-:S03]  /*1440*/  FADD R0, R22, R0 ;  /* 0x0000000016007221 */ /* 0x008fc60000000000 */
[----:B------:R-:W-:Y:S01]  /*1450*/  ISETP.GE.AND P0, PT, R6, 0x2000, PT ;  /* 0x000020000600780c */ /* 0x000fe20003f06270 */
[----:B----4-:R-:W-:Y:S01]  /*1460*/  FADD R23, R23, R18 ;  /* 0x0000001217177221 */ /* 0x010fe20000000000 */
[----:B-----5:R-:W-:Y:S01]  /*1470*/  FADD R18, R19, R16 ;  /* 0x0000001013127221 */ /* 0x020fe20000000000 */
[----:B------:R-:W-:Y:S01]  /*1480*/  FADD R17, R17, R12 ;  /* 0x0000000c11117221 */ /* 0x000fe20000000000 */
[----:B------:R-:W-:Y:S01]  /*1490*/  FADD R12, R13, R10 ;  /* 0x0000000a0d0c7221 */ /* 0x000fe20000000000 */
[----:B------:R-:W-:Y:S01]  /*14a0*/  FADD R11, R11, R8 ;  /* 0x000000080b0b7221 */ /* 0x000fe20000000000 */
[----:B------:R-:W-:Y:S01]  /*14b0*/  FADD R8, R9, R14 ;  /* 0x0000000e09087221 */ /* 0x000fe20000000000 */
[----:B------:R-:W-:Y:S01]  /*14c0*/  FADD R0, R0, R23 ;  /* 0x0000001700007221 */ /* 0x000fe20000000000 */
[----:B------:R-:W-:Y:S01]  /*14d0*/  FADD R17, R18, R17 ;  /* 0x0000001112117221 */ /* 0x000fe20000000000 */
[----:B------:R-:W-:Y:S01]  /*14e0*/  FADD R11, R12, R11 ;  /* 0x0000000b0c0b7221 */ /* 0x000fe20000000000 */
[----:B------:R-:W-:-:S02]  /*14f0*/  FADD R8, R8, R15 ;  /* 0x0000000f08087221 */ /* 0x000fc40000000000 */
[----:B------:R-:W-:Y:S02]  /*1500*/  FADD R0, R0, R17 ;  /* 0x0000001100007221 */ /* 0x000fe40000000000 */
[----:B------:R-:W-:-:S04]  /*1510*/  FADD R11, R11, R8 ;  /* 0x000000080b0b7221 */ /* 0x000fc80000000000 */
[----:B------:R-:W-:-:S04]  /*1520*/  FADD R11, R0, R11 ;  /* 0x0000000b000b7221 */ /* 0x000fc80000000000 */
[----:B------:R-:W-:Y:S01]  /*1530*/  FADD R0, R7, R11 ;  /* 0x0000000b07007221 */ /* 0x000fe20000000000 */
[----:B------:R-:W-:Y:S06]  /*1540*/  @!P0 BRA `(.L_x_297) ;  /* 0x0000000800308947 */ /* 0x000fec0003800000 */
[----:B------:R-:W-:-:S04]  /*1550*/  IADD3 R20, PT, PT, R20, 0x2000, RZ ;  /* 0x0000200014147810 */ /* 0x000fc80007ffe0ff */
[----:B------:R-:W-:-:S13]  /*1560*/  ISETP.GT.AND P0, PT, R20, R21, PT ;  /* 0x000000151400720c */ /* 0x000fda0003f04270 */
[----:B------:R-:W-:Y:S05]  /*1570*/  @!P0 BRA `(.L_x_298) ;  /* 0xfffffffc00808947 */ /* 0x000fea000383ffff */
.L_x_296:
        /* <DEDUP_REMOVED lines=20> */
.L_x_302:
        /* <DEDUP_REMOVED lines=8> */
.L_x_301:
[----:B------:R-:W-:Y:S05]  /*1740*/  BSYNC.RECONVERGENT B2 ;  /* 0x0000000000027941 */ /* 0x000fea0003800200 */
.L_x_300:
[----:B------:R-:W-:Y:S05]  /*1750*/  @!P1 BRA `(.L_x_299) ;  /* 0x0000000400a89947 */ /* 0x000fea0003800000 */
[----:B------:R-:W0:Y:S01]  /*1760*/  LDCU.64 UR4, c[0x0][0x380] ;  /* 0x00007000ff0477ac */ /* 0x000e220008000a00 */
[----:B------:R-:W-:Y:S01]  /*1770*/  IADD3 R5, PT, PT, R11, -R10, RZ ;  /* 0x8000000a0b057210 */ /* 0x000fe20007ffe0ff */
[----:B------:R-:W-:Y:S01]  /*1780*/  BSSY.RECONVERGENT B2, `(.L_x_303) ;  /* 0x000003b000027945 */ /* 0x000fe20003800200 */
[----:B------:R-:W-:Y:S02]  /*1790*/  IADD3 R3, P0, PT, R10, R20, RZ ;  /* 0x000000140a037210 */ /* 0x000fe40007f1e0ff */
[----:B------:R-:W-:Y:S02]  /*17a0*/  ISETP.GT.AND P1, PT, R5, 0x1800, PT ;  /* 0x000018000500780c */ /* 0x000fe40003f24270 */
[----:B------:R-:W-:Y:S02]  /*17b0*/  IADD3.X R6, PT, PT, RZ, RZ, RZ, P0, !PT ;  /* 0x000000ffff067210 */ /* 0x000fe400007fe4ff */
[----:B0-----:R-:W-:-:S04]  /*17c0*/  LEA R4, P0, R3, UR4, 0x2 ;  /* 0x0000000403047c11 */ /* 0x001fc8000f8010ff */
[----:B------:R-:W-:Y:S02]  /*17d0*/  LEA.HI.X R3, R3, UR5, R6, 0x2, P0 ;  /* 0x0000000503037c11 */ /* 0x000fe400080f1406 */
[----:B------:R-:W-:-:S04]  /*17e0*/  IADD3 R4, P0, PT, R4, 0x1000, RZ ;  /* 0x0000100004047810 */ /* 0x000fc80007f1e0ff */
[----:B------:R-:W-:Y:S02]  /*17f0*/  IADD3.X R5, PT, PT, RZ, R3, RZ, P0, !PT ;  /* 0x00000003ff057210 */ /* 0x000fe400007fe4ff */
[----:B------:R-:W-:Y:S02]  /*1800*/  PLOP3.LUT P0, PT, PT, PT, PT, 0x80, 0x8 ;  /* 0x000000000008781c */ /* 0x000fe40003f0f070 */
[----:B------:R-:W-:Y:S01]  /*1810*/  IADD3 R3, PT, PT, R10, R20, RZ ;  /* 0x000000140a037210 */ /* 0x000fe20007ffe0ff */
[----:B------:R-:W-:Y:S10]  /*1820*/  @!P1 BRA `(.L_x_304) ;  /* 0x0000000000c09947 */ /* 0x000ff40003800000 */
[----:B------:R-:W-:Y:S02]  /*1830*/  PLOP3.LUT P0, PT, PT, PT, PT, 0x8, 0x80 ;  /* 0x000000000080781c */ /* 0x000fe40003f0e170 */
[----:B------:R-:W-:-:S11]  /*1840*/  IADD3 R13, PT, PT, R11, -0x1800, RZ ;  /* 0xffffe8000b0d7810 */ /* 0x000fd60007ffe0ff */
.L_x_305:
        /* <DEDUP_REMOVED lines=46> */
.L_x_304:
[----:B------:R-:W-:Y:S05]  /*1b30*/  BSYNC.RECONVERGENT B2 ;  /* 0x0000000000027941 */ /* 0x000fea0003800200 */
.L_x_303:
        /* <DEDUP_REMOVED lines=31> */
.L_x_307:
[----:B------:R-:W-:Y:S05]  /*1d30*/  BSYNC.RECONVERGENT B2 ;  /* 0x0000000000027941 */ /* 0x000fea0003800200 */
.L_x_306:
        /* <DEDUP_REMOVED lines=9> */
[----:B----4-:R-:W-:-:S04]  /*1dd0*/  FADD R0, R0, R3 ;  /* 0x0000000300007221 */ /* 0x010fc80000000000 */
[----:B--2---:R-:W-:-:S04]  /*1de0*/  FADD R0, R0, R9 ;  /* 0x0000000900007221 */ /* 0x004fc80000000000 */
[----:B---3--:R-:W-:-:S07]  /*1df0*/  FADD R0, R0, R11 ;  /* 0x0000000b00007221 */ /* 0x008fce0000000000 */
.L_x_299:
[----:B------:R-:W-:Y:S05]  /*1e00*/  BSYNC.RECONVERGENT B1 ;  /* 0x0000000000017941 */ /* 0x000fea0003800200 */
.L_x_297:
        /* <DEDUP_REMOVED lines=32> */
[----:B---3--:R-:W0:Y:S04]  /*2010*/  LDS.128 R4, [UR4+0x10] ;  /* 0x00001004ff047984 */ /* 0x008e280008000c00 */
        /* <DEDUP_REMOVED lines=19> */
.L_x_280:
        /* <DEDUP_REMOVED lines=12> */
.L_x_310:
[----:B------:R-:W-:Y:S05]  /*2210*/  BSYNC.RECONVERGENT B1 ;  /* 0x0000000000017941 */ /* 0x000fea0003800200 */
.L_x_309:
        /* <DEDUP_REMOVED lines=16> */
.L_x_315:
        /* <DEDUP_REMOVED lines=9> */
.L_x_314:
[----:B------:R-:W-:Y:S05]  /*23b0*/  BSYNC.RECONVERGENT B2 ;  /* 0x0000000000027941 */ /* 0x000fea0003800200 */
.L_x_313:
        /* <DEDUP_REMOVED lines=8> */
.L_x_318:
        /* <DEDUP_REMOVED lines=43> */
.L_x_317:
[----:B------:R-:W-:Y:S05]  /*26f0*/  BSYNC.RECONVERGENT B2 ;  /* 0x0000000000027941 */ /* 0x000fea0003800200 */
.L_x_316:
        /* <DEDUP_REMOVED lines=26> */
.L_x_320:
[----:B------:R-:W-:Y:S05]  /*28a0*/  BSYNC.RECONVERGENT B2 ;  /* 0x0000000000027941 */ /* 0x000fea0003800200 */
.L_x_319:
        /* <DEDUP_REMOVED lines=12> */
.L_x_312:
[----:B------:R-:W-:Y:S05]  /*2970*/  BSYNC.RECONVERGENT B1 ;  /* 0x0000000000017941 */ /* 0x000fea0003800200 */
.L_x_311:
[----:B------:R-:W-:Y:S02]  /*2980*/  ISETP.GE.AND P0, PT, R3, 0x200, PT ;  /* 0x000002000300780c */ /* 0x000fe40003f06270 */
[----:B0----5:R-:W-:-:S11]  /*2990*/  MOV R5, R0 ;  /* 0x0000000000057202 */ /* 0x021fd60000000f00 */
[----:B------:R-:W-:Y:S05]  /*29a0*/  @!P0 BRA `(.L_x_321) ;  /* 0x0000000000d08947 */ /* 0x000fea0003800000 */
[----:B------:R-:W0:Y:S01]  /*29b0*/  S2R R7, SR_LANEID ;  /* 0x0000000000077919 */ /* 0x000e220000000000 */
[----:B------:R-:W1:Y:S02]  /*29c0*/  SHFL.DOWN PT, R0, R5, 0x1, 0x1f ;  /* 0x08201f0005007f89 */ /* 0x000e6400000e0000 */
[----:B-1----:R-:W-:Y:S01]  /*29d0*/  FADD R0, R0, R5 ;  /* 0x0000000500007221 */ /* 0x002fe20000000000 */
[C---:B0-----:R-:W-:Y:S02]  /*29e0*/  ISETP.GT.AND P0, PT, R7.reuse, 0x1e, PT ;  /* 0x0000001e0700780c */ /* 0x041fe40003f04270 */
[----:B------:R-:W-:Y:S02]  /*29f0*/  ISETP.NE.AND P1, PT, R7, RZ, PT ;  /* 0x000000ff0700720c */ /* 0x000fe40003f25270 */
[----:B------:R-:W-:Y:S02]  /*2a00*/  FSEL R0, R5, R0, P0 ;  /* 0x0000000005007208 */ /* 0x000fe40000000000 */
[----:B------:R-:W-:-:S03]  /*2a10*/  ISETP.GT.AND P0, PT, R7, 0x1d, PT ;  /* 0x0000001d0700780c */ /* 0x000fc60003f04270 */
[----:B------:R-:W0:Y:S06]  /*2a20*/  SHFL.DOWN PT, R3, R0, 0x2, 0x1f ;  /* 0x08401f0000037f89 */ /* 0x000e2c00000e0000 */
        /* <DEDUP_REMOVED lines=24> */
[----:B--2---:R-:W0:Y:S04]  /*2bb0*/  LDS.128 R4, [UR4+0x10] ;  /* 0x00001004ff047984 */ /* 0x004e280008000c00 */
        /* <DEDUP_REMOVED lines=19> */
.L_x_321:
[----:B------:R-:W0:Y:S01]  /*2cf0*/  S2R R4, SR_LANEID ;  /* 0x0000000000047919 */ /* 0x000e220000000000 */
[----:B------:R-:W-:-:S04]  /*2d00*/  LOP3.LUT R0, R2, 0x3e0, RZ, 0xc0, !PT ;  /* 0x000003e002007812 */ /* 0x000fc800078ec0ff */
[----:B------:R-:W-:Y:S02]  /*2d10*/  IADD3 R6, PT, PT, R0, 0x20, RZ ;  /* 0x0000002000067810 */ /* 0x000fe40007ffe0ff */
[----:B------:R-:W-:Y:S02]  /*2d20*/  LOP3.LUT R0, RZ, R0, RZ, 0x33, !PT ;  /* 0x00000000ff007212 */ /* 0x000fe400078e33ff */
[-C--:B------:R-:W-:Y:S02]  /*2d30*/  ISETP.GT.AND P0, PT, R6, R3.reuse, PT ;  /* 0x000000030600720c */ /* 0x080fe40003f04270 */
[----:B------:R-:W-:-:S04]  /*2d40*/  IADD3 R0, PT, PT, R0, R3, RZ ;  /* 0x0000000300007210 */ /* 0x000fc80007ffe0ff */
[----:B------:R-:W-:-:S05]  /*2d50*/  SEL R6, R0, 0x1f, P0 ;  /* 0x0000001f00067807 */ /* 0x000fca0000000000 */
[----:B------:R-:W1:Y:S01]  /*2d60*/  SHFL.DOWN PT, R0, R5, 0x1, R6 ;  /* 0x0820000005007989 */ /* 0x000e6200000e0006 */
[C---:B0-----:R-:W-:Y:S02]  /*2d70*/  ISETP.GE.AND P0, PT, R4.reuse, R6, PT ;  /* 0x000000060400720c */ /* 0x041fe40003f06270 */
[C---:B------:R-:W-:Y:S02]  /*2d80*/  IADD3 R7, PT, PT, R4.reuse, 0x2, RZ ;  /* 0x0000000204077810 */ /* 0x040fe40007ffe0ff */
[----:B------:R-:W-:-:S09]  /*2d90*/  ISETP.NE.AND P1, PT, R4, RZ, PT ;  /* 0x000000ff0400720c */ /* 0x000fd20003f25270 */
[----:B-1----:R-:W-:Y:S01]  /*2da0*/  @!P0 FADD R5, R0, R5 ;  /* 0x0000000500058221 */ /* 0x002fe20000000000 */
[-C--:B------:R-:W-:Y:S02]  /*2db0*/  ISETP.GT.AND P0, PT, R7, R6.reuse, PT ;  /* 0x000000060700720c */ /* 0x080fe40003f04270 */
[----:B------:R-:W-:Y:S01]  /*2dc0*/  IADD3 R7, PT, PT, R4, 0x4, RZ ;  /* 0x0000000404077810 */ /* 0x000fe20007ffe0ff */
[----:B------:R-:W0:Y:S01]  /*2dd0*/  @!P1 S2R R8, SR_CgaCtaId ;  /* 0x0000000000089919 */ /* 0x000e220000008800 */
        /* <DEDUP_REMOVED lines=31> */
[----:B-1----:R-:W1:Y:S04]  /*2fd0*/  LDS.128 R4, [UR4+0x20] ;  /* 0x00002004ff047984 */ /* 0x002e680008000c00 */
        /* <DEDUP_REMOVED lines=29> */
.L_x_308:
        /* <DEDUP_REMOVED lines=28> */
[----:B------:R-:W-:Y:S02]  /*3370*/  HFMA2 R11, -RZ, RZ, 0, 0.0078125 ;  /* 0x00002000ff0b7431 */ /* 0x000fe400000001ff */
        /* <DEDUP_REMOVED lines=11> */
.L_x_324:
[----:B------:R-:W-:-:S05]  /*3430*/  IMAD.WIDE R2, R11, 0x4, R4 ;  /* 0x000000040b027825 */ /* 0x000fca00078e0204 */
        /* <DEDUP_REMOVED lines=15> */
[----:B------:R0:W5:Y:S02]  /*3530*/  LDG.E.CONSTANT R18, desc[UR6][R2.64+0x7800] ;  /* 0x0078000602127981 */ /* 0x000164000c1e9900 */
[----:B0-----:R-:W-:-:S04]  /*3540*/  MOV R3, R7 ;  /* 0x0000000700037202 */ /* 0x001fc80000000f00 */
[----:B------:R-:W-:-:S04]  /*3550*/  IADD3 R2, PT, PT, -R11, R3, RZ ;  /* 0x000000030b027210 */ /* 0x000fc80007ffe1ff */
[----:B------:R-:W-:Y:S01]  /*3560*/  ISETP.GE.AND P0, PT, R2, 0x2000, PT ;  /* 0x000020000200780c */ /* 0x000fe20003f06270 */
        /* <DEDUP_REMOVED lines=17> */
[----:B------:R-:W-:-:S04]  /*3680*/  IADD3 R11, PT, PT, R11, 0x2000, RZ ;  /* 0x000020000b0b7810 */ /* 0x000fc80007ffe0ff */
[----:B------:R-:W-:-:S13]  /*3690*/  ISETP.GT.AND P0, PT, R11, R6, PT ;  /* 0x000000060b00720c */ /* 0x000fda0003f04270 */
[----:B------:R-:W-:Y:S05]  /*36a0*/  @!P0 BRA `(.L_x_324) ;  /* 0xfffffffc00608947 */ /* 0x000fea000383ffff */
.L_x_322:
        /* <DEDUP_REMOVED lines=20> */
.L_x_328:
        /* <DEDUP_REMOVED lines=8> */
.L_x_327:
[----:B------:R-:W-:Y:S05]  /*3870*/  BSYNC.RECONVERGENT B2 ;  /* 0x0000000000027941 */ /* 0x000fea0003800200 */
.L_x_326:
        /* <DEDUP_REMOVED lines=16> */
.L_x_331:
        /* <DEDUP_REMOVED lines=46> */
.L_x_330:
[----:B------:R-:W-:Y:S05]  /*3c60*/  BSYNC.RECONVERGENT B2 ;  /* 0x0000000000027941 */ /* 0x000fea0003800200 */
.L_x_329:
        /* <DEDUP_REMOVED lines=31> */
.L_x_333:
[----:B------:R-:W-:Y:S05]  /*3e60*/  BSYNC.RECONVERGENT B2 ;  /* 0x0000000000027941 */ /* 0x000fea0003800200 */
.L_x_332:
        /* <DEDUP_REMOVED lines=12> */
.L_x_325:
[----:B------:R-:W-:Y:S05]  /*3f30*/  BSYNC.RECONVERGENT B1 ;  /* 0x0000000000017941 */ /* 0x000fea0003800200 */
.L_x_323:
        /* <DEDUP_REMOVED lines=50> */
[----:B------:R-:W-:-:S07]  /*4260*/  FADD R0, R18, R19 ;  /* 0x0000001312007221 */ /* 0x000fce0000000000 */
.L_x_295:
[----:B------:R-:W-:Y:S05]  /*4270*/  BSYNC.RECONVERGENT B0 ;  /* 0x0000000000007941 */ /* 0x000fea0003800200 */
.L_x_279:
[----:B------:R-:W-:Y:S05]  /*4280*/  @P0 EXIT ;  /* 0x000000000000094d */ /* 0x000fea0003800000 */
[----:B0-23--:R-:W0:Y:S01]  /*4290*/  LDC.64 R2, c[0x0][0x388] ;  /* 0x0000e200ff027b82 */ /* 0x00de220000000a00 */
[----:B------:R-:W4:Y:S02]  /*42a0*/  LDCU UR4, c[0x0][0x398] ;  /* 0x00007300ff0477ac */ /* 0x000f240008000800 */
[----:B----4-:R-:W-:-:S05]  /*42b0*/  FADD R5, R0, UR4 ;  /* 0x0000000400057e21 */ /* 0x010fca0008000000 */
[----:B0-----:R-:W-:Y:S01]  /*42c0*/  STG.E desc[UR6][R2.64], R5 ;  /* 0x0000000502007986 */ /* 0x001fe2000c101906 */
[----:B------:R-:W-:Y:S05]  /*42d0*/  EXIT ;  /* 0x000000000000794d */ /* 0x000fea0003800000 */
.L_x_334:
        /* <DEDUP_REMOVED lines=10> */
.L_x_412:


//--------------------- .text._ZN3cub18CUB_300001_SM_10006detail6reduce18DeviceReduceKernelINS2_10policy_hubIfjN4cuda3std3__44plusIfEEE10Policy1000EN6thrust24THRUST_300001_SM_1000_NS6detail15normal_iteratorINSD_10device_ptrIfEEEEjS9_fNS7_10__identityEEEvT0_PT3_T1_NS0_13GridEvenShareISN_EET2_T4_ --------------------------
	.section	.text._ZN3cub18CUB_300001_SM_10006detail6reduce18DeviceReduceKernelINS2_10policy_hubIfjN4cuda3std3__44plusIfEEE10Policy1000EN6thrust24THRUST_300001_SM_1000_NS6detail15normal_iteratorINSD_10device_ptrIfEEEEjS9_fNS7_10__identityEEEvT0_PT3_T1_NS0_13GridEvenShareISN_EET2_T4_,"ax",@progbits
	.align	128
        .global         _ZN3cub18CUB_300001_SM_10006detail6reduce18DeviceReduceKernelINS2_10policy_hubIfjN4cuda3std3__44plusIfEEE10Policy1000EN6thrust24THRUST_300001_SM_1000_NS6detail15normal_iteratorINSD_10device_ptrIfEEEEjS9_fNS7_10__identityEEEvT0_PT3_T1_NS0_13GridEvenShareISN_EET2_T4_
        .type           _ZN3cub18CUB_300001_SM_10006detail6reduce18DeviceReduceKernelINS2_10policy_hubIfjN4cuda3std3__44plusIfEEE10Policy1000EN6thrust24THRUST_300001_SM_1000_NS6detail15normal_iteratorINSD_10device_ptrIfEEEEjS9_fNS7_10__identityEEEvT0_PT3_T1_NS0_13GridEvenShareISN_EET2_T4_,@function
        .size           _ZN3cub18CUB_300001_SM_10006detail6reduce18DeviceReduceKernelINS2_10policy_hubIfjN4cuda3std3__44plusIfEEE10Policy1000EN6thrust24THRUST_300001_SM_1000_NS6detail15normal_iteratorINSD_10device_ptrIfEEEEjS9_fNS7_10__identityEEEvT0_PT3_T1_NS0_13GridEvenShareISN_EET2_T4_,(.L_x_413 - _ZN3cub18CUB_300001_SM_10006detail6reduce18DeviceReduceKernelINS2_10policy_hubIfjN4cuda3std3__44plusIfEEE10Policy1000EN6thrust24THRUST_300001_SM_1000_NS6detail15normal_iteratorINSD_10device_ptrIfEEEEjS9_fNS7_10__identityEEEvT0_PT3_T1_NS0_13GridEvenShareISN_EET2_T4_)
        .other          _ZN3cub18CUB_300001_SM_10006detail6reduce18DeviceReduceKernelINS2_10policy_hubIfjN4cuda3std3__44plusIfEEE10Policy1000EN6thrust24THRUST_300001_SM_1000_NS6detail15normal_iteratorINSD_10device_ptrIfEEEEjS9_fNS7_10__identityEEEvT0_PT3_T1_NS0_13GridEvenShareISN_EET2_T4_,@"STO_CUDA_ENTRY STV_DEFAULT"
_ZN3cub18CUB_300001_SM_10006detail6reduce18DeviceReduceKernelINS2_10policy_hubIfjN4cuda3std3__44plusIfEEE10Policy1000EN6thrust24THRUST_300001_SM_1000_NS6detail15normal_iteratorINSD_10device_ptrIfEEEEjS9_fNS7_10__identityEEEvT0_PT3_T1_NS0_13GridEvenShareISN_EET2_T4_:
.text._ZN3cub18CUB_300001_SM_10006detail6reduce18DeviceReduceKernelINS2_10policy_hubIfjN4cuda3std3__44plusIfEEE10Policy1000EN6thrust24THRUST_300001_SM_1000_NS6detail15normal_iteratorINSD_10device_ptrIfEEEEjS9_fNS7_10__identityEEEvT0_PT3_T1_NS0_13GridEvenShareISN_EET2_T4_:
[----:B------:R-:W-:Y:S01]  /*0000*/  LDC R1, c[0x0][0x37c] ;  /* 0x0000df00ff017b82 */ /* 0x000fe20000000800 */
[----:B------:R-:W0:Y:S07]  /*0010*/  S2R R3, SR_CTAID.X ;  /* 0x0000000000037919 */ /* 0x000e2e0000002500 */
[----:B------:R-:W1:Y:S01]  /*0020*/  LDC.64 R6, c[0x0][0x3a8] ;  /* 0x0000ea00ff067b82 */ /* 0x000e620000000a00 */
[----:B------:R-:W2:Y:S01]  /*0030*/  LDCU.64 UR6, c[0x0][0x358] ;  /* 0x00006b00ff0677ac */ /* 0x000ea20008000a00 */
[----:B------:R-:W-:Y:S01]  /*0040*/  BSSY.RECONVERGENT B0, `(.L_x_335) ;  /* 0x000027a000007945 */ /* 0x000fe20003800200 */
[----:B-1----:R-:W-:Y:S01]  /*0050*/  SHF.L.U32 R13, R7, 0xd, RZ ;  /* 0x0000000d070d7819 */ /* 0x002fe200000006ff */
[----:B0-----:R-:W-:-:S05]  /*0060*/  IMAD R0, R3, -0x2000, R6 ;  /* 0xffffe00003007824 */ /* 0x001fca00078e0206 */
[----:B------:R-:W-:-:S13]  /*0070*/  ISETP.GT.U32.AND P0, PT, R0, 0x1fff, PT ;  /* 0x00001fff0000780c */ /* 0x000fda0003f04070 */
[----:B--2---:R-:W-:Y:S05]  /*0080*/  @P0 BRA `(.L_x_336) ;  /* 0x0000001000d40947 */ /* 0x004fea0003800000 */
[----:B------:R-:W0:Y:S01]  /*0090*/  S2R R2, SR_TID.X ;  /* 0x0000000000027919 */ /* 0x000e220000002100 */
[----:B------:R-:W-:Y:S01]  /*00a0*/  BSSY.RECONVERGENT B1, `(.L_x_337) ;  /* 0x000000a000017945 */ /* 0x000fe20003800200 */
[----:B------:R-:W-:Y:S01]  /*00b0*/  HFMA2 R15, -RZ, RZ, 0, 0 ;  /* 0x00000000ff0f7431 */ /* 0x000fe200000001ff */
[----:B0-----:R-:W-:Y:S02]  /*00c0*/  ISETP.GE.U32.AND P0, PT, R2, R0, PT ;  /* 0x000000000200720c */ /* 0x001fe40003f06070 */
[----:B------:R-:W-:-:S11]  /*00d0*/  MOV R4, R2 ;  /* 0x0000000200047202 */ /* 0x000fd60000000f00 */
[----:B------:R-:W-:Y:S05]  /*00e0*/  @P0 BRA `(.L_x_338) ;  /* 0x0000000000140947 */ /* 0x000fea0003800000 */
[----:B------:R-:W0:Y:S01]  /*00f0*/  LDC.64 R8, c[0x0][0x380] ;  /* 0x0000e000ff087b82 */ /* 0x000e220000000a00 */
[----:B------:R-:W-:-:S05]  /*0100*/  LEA R5, R3, R2, 0xd ;  /* 0x0000000203057211 */ /* 0x000fca00078e68ff */
[----:B0-----:R-:W-:-:S05]  /*0110*/  IMAD.WIDE.U32 R8, R5, 0x4, R8 ;  /* 0x0000000405087825 */ /* 0x001fca00078e0008 */
[----:B------:R0:W5:Y:S01]  /*0120*/  LDG.E R15, desc[UR6][R8.64] ;  /* 0x00000006080f7981 */ /* 0x000162000c1e1900 */
[----:B------:R-:W-:-:S07]  /*0130*/  IADD3 R4, PT, PT, R2, 0x200, RZ ;  /* 0x0000020002047810 */ /* 0x000fce0007ffe0ff */
.L_x_338:
[----:B------:R-:W-:Y:S05]  /*0140*/  BSYNC.RECONVERGENT B1 ;  /* 0x0000000000017941 */ /* 0x000fea0003800200 */
.L_x_337:
[----:B------:R-:W-:Y:S01]  /*0150*/  ISETP.GE.U32.AND P0, PT, R4, R0, PT ;  /* 0x000000000400720c */ /* 0x000fe20003f06070 */
[----:B------:R-:W-:-:S12]  /*0160*/  BSSY.RECONVERGENT B1, `(.L_x_339) ;  /* 0x00000a5000017945 */ /* 0x000fd80003800200 */
[----:B------:R-:W-:Y:S05]  /*0170*/  @P0 BRA `(.L_x_340) ;  /* 0x00000008008c0947 */ /* 0x000fea0003800000 */
[----:B------:R-:W-:Y:S01]  /*0180*/  LOP3.LUT R5, RZ, R4, RZ, 0x33, !PT ;  /* 0x00000004ff057212 */ /* 0x000fe200078e33ff */
[----:B------:R-:W-:Y:S03]  /*0190*/  BSSY.RECONVERGENT B2, `(.L_x_341) ;  /* 0x0000053000027945 */ /* 0x000fe60003800200 */
[----:B------:R-:W-:-:S05]  /*01a0*/  IADD3 R6, PT, PT, R5, R6, RZ ;  /* 0x0000000605067210 */ /* 0x000fca0007ffe0ff */
[----:B------:R-:W-:-:S05]  /*01b0*/  IMAD R6, R3, -0x2000, R6 ;  /* 0xffffe00003067824 */ /* 0x000fca00078e0206 */
[C---:B------:R-:W-:Y:S02]  /*01c0*/  ISETP.GE.U32.AND P0, PT, R6.reuse, 0x1e00, PT ;  /* 0x00001e000600780c */ /* 0x040fe40003f06070 */
[----:B------:R-:W-:-:S04]  /*01d0*/  LEA.HI R5, R6, 0x1, RZ, 0x17 ;  /* 0x0000000106057811 */ /* 0x000fc800078fb8ff */
[----:B------:R-:W-:-:S07]  /*01e0*/  LOP3.LUT R6, R5, 0xf, RZ, 0xc0, !PT ;  /* 0x0000000f05067812 */ /* 0x000fce00078ec0ff */
[----:B------:R-:W-:Y:S05]  /*01f0*/  @!P0 BRA `(.L_x_342) ;  /* 0x0000000400308947 */ /* 0x000fea0003800000 */
[----:B------:R-:W-:Y:S01]  /*0200*/  LOP3.LUT R10, R5, 0xfffff0, RZ, 0xc0, !PT ;  /* 0x00fffff0050a7812 */ /* 0x000fe200078ec0ff */
[----:B------:R-:W-:Y:S01]  /*0210*/  BSSY.RECONVERGENT B3, `(.L_x_343) ;  /* 0x0000049000037945 */ /* 0x000fe20003800200 */
[----:B0-----:R-:W-:Y:S02]  /*0220*/  LOP3.LUT R9, R4, 0x1000, RZ, 0xfc, !PT ;  /* 0x0000100004097812 */ /* 0x001fe400078efcff */
[----:B------:R-:W-:Y:S02]  /*0230*/  LEA R4, R3, R4, 0xd ;  /* 0x0000000403047211 */ /* 0x000fe400078e68ff */
[----:B------:R-:W-:-:S07]  /*0240*/  IADD3 R10, PT, PT, -R10, RZ, RZ ;  /* 0x000000ff0a0a7210 */ /* 0x000fce0007ffe1ff */
.L_x_344:
[----:B------:R-:W0:Y:S02]  /*0250*/  LDC.64 R12, c[0x0][0x380] ;  /* 0x0000e000ff0c7b82 */ /* 0x000e240000000a00 */
[----:B0-----:R-:W-:-:S05]  /*0260*/  IMAD.WIDE.U32 R22, R4, 0x4, R12 ;  /* 0x0000000404167825 */ /* 0x001fca00078e000c */
[----:B------:R0:W2:Y:S01]  /*0270*/  LDG.E R8, desc[UR6][R22.64] ;  /* 0x0000000616087981 */ /* 0x0000a2000c1e1900 */
[C---:B------:R-:W-:Y:S02]  /*0280*/  IADD3 R25, PT, PT, R4.reuse, 0x200, RZ ;  /* 0x0000020004197810 */ /* 0x040fe40007ffe0ff */
[C---:B------:R-:W-:Y:S02]  /*0290*/  IADD3 R21, PT, PT, R4.reuse, 0x400, RZ ;  /* 0x0000040004157810 */ /* 0x040fe40007ffe0ff */
[C---:B------:R-:W-:Y:S01]  /*02a0*/  IADD3 R17, PT, PT, R4.reuse, 0x600, RZ ;  /* 0x0000060004117810 */ /* 0x040fe20007ffe0ff */
[----:B------:R-:W-:Y:S01]  /*02b0*/  IMAD.WIDE.U32 R24, R25, 0x4, R12 ;  /* 0x0000000419187825 */ /* 0x000fe200078e000c */
[----:B------:R-:W-:-:S03]  /*02c0*/  IADD3 R19, PT, PT, R4, 0x800, RZ ;  /* 0x0000080004137810 */ /* 0x000fc60007ffe0ff */
[--C-:B------:R-:W-:Y:S01]  /*02d0*/  IMAD.WIDE.U32 R20, R21, 0x4, R12.reuse ;  /* 0x0000000415147825 */ /* 0x100fe200078e000c */
[----:B------:R-:W3:Y:S01]  /*02e0*/  LDG.E R7, desc[UR6][R24.64] ;  /* 0x0000000618077981 */ /* 0x000ee2000c1e1900 */
[C---:B------:R-:W-:Y:S02]  /*02f0*/  IADD3 R11, PT, PT, R4.reuse, 0xa00, RZ ;  /* 0x00000a00040b7810 */ /* 0x040fe40007ffe0ff */
[--C-:B------:R-:W-:Y:S01]  /*0300*/  IMAD.WIDE.U32 R16, R17, 0x4, R12.reuse ;  /* 0x0000000411107825 */ /* 0x100fe200078e000c */
[----:B------:R1:W4:Y:S01]  /*0310*/  LDG.E R29, desc[UR6][R20.64] ;  /* 0x00000006141d7981 */ /* 0x000322000c1e1900 */
[C---:B------:R-:W-:Y:S02]  /*0320*/  IADD3 R14, PT, PT, R4.reuse, 0xc00, RZ ;  /* 0x00000c00040e7810 */ /* 0x040fe40007ffe0ff */
[--C-:B------:R-:W-:Y:S01]  /*0330*/  IMAD.WIDE.U32 R18, R19, 0x4, R12.reuse ;  /* 0x0000000413127825 */ /* 0x100fe200078e000c */
[----:B------:R1:W4:Y:S03]  /*0340*/  LDG.E R28, desc[UR6][R16.64] ;  /* 0x00000006101c7981 */ /* 0x000326000c1e1900 */
[----:B0-----:R-:W-:Y:S01]  /*0350*/  IMAD.WIDE.U32 R22, R11, 0x4, R12 ;  /* 0x000000040b167825 */ /* 0x001fe200078e000c */
[----:B------:R-:W4:Y:S01]  /*0360*/  LDG.E R27, desc[UR6][R18.64] ;  /* 0x00000006121b7981 */ /* 0x000f22000c1e1900 */
[----:B------:R-:W-:-:S02]  /*0370*/  IADD3 R11, PT, PT, R4, 0xe00, RZ ;  /* 0x00000e00040b7810 */ /* 0x000fc40007ffe0ff */
[--C-:B-1----:R-:W-:Y:S01]  /*0380*/  IMAD.WIDE.U32 R20, R14, 0x4, R12.reuse ;  /* 0x000000040e147825 */ /* 0x102fe200078e000c */
[----:B------:R0:W4:Y:S01]  /*0390*/  LDG.E R26, desc[UR6][R22.64] ;  /* 0x00000006161a7981 */ /* 0x000122000c1e1900 */
[C---:B------:R-:W-:Y:S02]  /*03a0*/  IADD3 R14, PT, PT, R4.reuse, 0x1000, RZ ;  /* 0x00001000040e7810 */ /* 0x040fe40007ffe0ff */
[C---:B------:R-:W-:Y:S01]  /*03b0*/  IADD3 R24, PT, PT, R4.reuse, 0x1200, RZ ;  /* 0x0000120004187810 */ /* 0x040fe20007ffe0ff */
[--C-:B------:R-:W-:Y:S01]  /*03c0*/  IMAD.WIDE.U32 R16, R11, 0x4, R12.reuse ;  /* 0x000000040b107825 */ /* 0x100fe200078e000c */
[----:B------:R1:W4:Y:S01]  /*03d0*/  LDG.E R25, desc[UR6][R20.64] ;  /* 0x0000000614197981 */ /* 0x000322000c1e1900 */
[----:B------:R-:W-:Y:S02]  /*03e0*/  IADD3 R11, PT, PT, R4, 0x1400, RZ ;  /* 0x00001400040b7810 */ /* 0x000fe40007ffe0ff */
[--C-:B0-----:R-:W-:Y:S02]  /*03f0*/  IMAD.WIDE.U32 R22, R24, 0x4, R12.reuse ;  /* 0x0000000418167825 */ /* 0x101fe400078e000c */
[----:B------:R0:W4:Y:S02]  /*0400*/  LDG.E R24, desc[UR6][R16.64] ;  /* 0x0000000610187981 */ /* 0x000124000c1e1900 */
[--C-:B-1----:R-:W-:Y:S01]  /*0410*/  IMAD.WIDE.U32 R20, R14, 0x4, R12.reuse ;  /* 0x000000040e147825 */ /* 0x102fe200078e000c */
[C---:B------:R-:W-:Y:S01]  /*0420*/  IADD3 R14, PT, PT, R4.reuse, 0x1600, RZ ;  /* 0x00001600040e7810 */ /* 0x040fe20007ffe0ff */
[----:B------:R1:W4:Y:S04]  /*0430*/  LDG.E R18, desc[UR6][R22.64] ;  /* 0x0000000616127981 */ /* 0x000328000c1e1900 */
[----:B------:R1:W4:Y:S01]  /*0440*/  LDG.E R19, desc[UR6][R20.64] ;  /* 0x0000000614137981 */ /* 0x000322000c1e1900 */
[----:B0-----:R-:W-:Y:S01]  /*0450*/  IMAD.WIDE.U32 R16, R11, 0x4, R12 ;  /* 0x000000040b107825 */ /* 0x001fe200078e000c */
[----:B-1----:R-:W-:-:S04]  /*0460*/  IADD3 R23, PT, PT, R4, 0x1800, RZ ;  /* 0x0000180004177810 */ /* 0x002fc80007ffe0ff */
[----:B------:R0:W4:Y:S01]  /*0470*/  LDG.E R11, desc[UR6][R16.64] ;  /* 0x00000006100b7981 */ /* 0x000122000c1e1900 */
[C---:B------:R-:W-:Y:S01]  /*0480*/  IADD3 R21, PT, PT, R4.reuse, 0x1a00, RZ ;  /* 0x00001a0004157810 */ /* 0x040fe20007ffe0ff */
[----:B0-----:R-:W-:Y:S01]  /*0490*/  IMAD.WIDE.U32 R16, R23, 0x4, R12 ;  /* 0x0000000417107825 */ /* 0x001fe200078e000c */
[----:B------:R-:W-:-:S03]  /*04a0*/  IADD3 R23, PT, PT, R4, 0x1c00, RZ ;  /* 0x00001c0004177810 */ /* 0x000fc60007ffe0ff */
[--C-:B------:R-:W-:Y:S02]  /*04b0*/  IMAD.WIDE.U32 R20, R21, 0x4, R12.reuse ;  /* 0x0000000415147825 */ /* 0x100fe400078e000c */
[----:B------:R-:W4:Y:S02]  /*04c0*/  LDG.E R16, desc[UR6][R16.64] ;  /* 0x0000000610107981 */ /* 0x000f24000c1e1900 */
[----:B------:R-:W-:Y:S02]  /*04d0*/  IMAD.WIDE.U32 R22, R23, 0x4, R12 ;  /* 0x0000000417167825 */ /* 0x000fe400078e000c */
[----:B------:R-:W4:Y:S04]  /*04e0*/  LDG.E R20, desc[UR6][R20.64] ;  /* 0x0000000614147981 */ /* 0x000f28000c1e1900 */
[----:B------:R-:W4:Y:S01]  /*04f0*/  LDG.E R22, desc[UR6][R22.64] ;  /* 0x0000000616167981 */ /* 0x000f22000c1e1900 */
[----:B--2--5:R-:W-:Y:S01]  /*0500*/  FADD R8, R8, R15 ;  /* 0x0000000f08087221 */ /* 0x024fe20000000000 */
[----:B------:R-:W-:-:S06]  /*0510*/  IMAD.WIDE.U32 R14, R14, 0x4, R12 ;  /* 0x000000040e0e7825 */ /* 0x000fcc00078e000c */
[----:B------:R0:W2:Y:S02]  /*0520*/  LDG.E R14, desc[UR6][R14.64] ;  /* 0x000000060e0e7981 */ /* 0x0000a4000c1e1900 */
[----:B0-----:R-:W-:-:S05]  /*0530*/  IADD3 R15, PT, PT, R4, 0x1e00, RZ ;  /* 0x00001e00040f7810 */ /* 0x001fca0007ffe0ff */
[----:B------:R-:W-:-:S06]  /*0540*/  IMAD.WIDE.U32 R12, R15, 0x4, R12 ;  /* 0x000000040f0c7825 */ /* 0x000fcc00078e000c */
[----:B------:R-:W2:Y:S01]  /*0550*/  LDG.E R12, desc[UR6][R12.64] ;  /* 0x000000060c0c7981 */ /* 0x000ea2000c1e1900 */
        /* <DEDUP_REMOVED lines=8> */
[----:B------:R-:W-:Y:S01]  /*05e0*/  FADD R18, R19, R18 ;  /* 0x0000001213127221 */ /* 0x000fe20000000000 */
[----:B------:R-:W-:-:S03]  /*05f0*/  IADD3 R10, PT, PT, R10, 0x10, RZ ;  /* 0x000000100a0a7810 */ /* 0x000fc60007ffe0ff */
[----:B------:R-:W-:Y:S01]  /*0600*/  FADD R11, R18, R11 ;  /* 0x0000000b120b7221 */ /* 0x000fe20000000000 */
[----:B------:R-:W-:Y:S02]  /*0610*/  ISETP.NE.AND P0, PT, R10, RZ, PT ;  /* 0x000000ff0a00720c */ /* 0x000fe40003f05270 */
[----:B------:R-:W-:Y:S02]  /*0620*/  IADD3 R9, PT, PT, R9, 0x2000, RZ ;  /* 0x0000200009097810 */ /* 0x000fe40007ffe0ff */
[----:B------:R-:W-:Y:S01]  /*0630*/  IADD3 R4, PT, PT, R4, 0x2000, RZ ;  /* 0x0000200004047810 */ /* 0x000fe20007ffe0ff */
[----:B--2---:R-:W-:-:S04]  /*0640*/  FADD R11, R11, R14 ;  /* 0x0000000e0b0b7221 */ /* 0x004fc80000000000 */
[----:B------:R-:W-:-:S04]  /*0650*/  FADD R11, R11, R16 ;  /* 0x000000100b0b7221 */ /* 0x000fc80000000000 */
[----:B------:R-:W-:-:S04]  /*0660*/  FADD R11, R11, R20 ;  /* 0x000000140b0b7221 */ /* 0x000fc80000000000 */
[----:B------:R-:W-:-:S04]  /*0670*/  FADD R11, R11, R22 ;  /* 0x000000160b0b7221 */ /* 0x000fc80000000000 */
[----:B------:R-:W-:Y:S01]  /*0680*/  FADD R15, R11, R12 ;  /* 0x0000000c0b0f7221 */ /* 0x000fe20000000000 */
[----:B------:R-:W-:Y:S06]  /*0690*/  @P0 BRA `(.L_x_344) ;  /* 0xfffffff800ec0947 */ /* 0x000fec000383ffff */
[----:B------:R-:W-:Y:S05]  /*06a0*/  BSYNC.RECONVERGENT B3 ;  /* 0x0000000000037941 */ /* 0x000fea0003800200 */
.L_x_343:
[----:B------:R-:W-:-:S07]  /*06b0*/  IADD3 R4, PT, PT, R9, -0x1000, RZ ;  /* 0xfffff00009047810 */ /* 0x000fce0007ffe0ff */
.L_x_342:
[----:B------:R-:W-:Y:S05]  /*06c0*/  BSYNC.RECONVERGENT B2 ;  /* 0x0000000000027941 */ /* 0x000fea0003800200 */
.L_x_341:
[----:B------:R-:W-:-:S13]  /*06d0*/  ISETP.NE.AND P0, PT, R6, RZ, PT ;  /* 0x000000ff0600720c */ /* 0x000fda0003f05270 */
[----:B------:R-:W-:Y:S05]  /*06e0*/  @!P0 BRA `(.L_x_340) ;  /* 0x0000000400308947 */ /* 0x000fea0003800000 */
[----:B------:R-:W-:Y:S01]  /*06f0*/  ISETP.GE.U32.AND P0, PT, R6, 0x8, PT ;  /* 0x000000080600780c */ /* 0x000fe20003f06070 */
[----:B------:R-:W-:Y:S01]  /*0700*/  BSSY.RECONVERGENT B2, `(.L_x_345) ;  /* 0x0000026000027945 */ /* 0x000fe20003800200 */
[----:B------:R-:W-:-:S04]  /*0710*/  LOP3.LUT R22, R5, 0x7, RZ, 0xc0, !PT ;  /* 0x0000000705167812 */ /* 0x000fc800078ec0ff */
[----:B------:R-:W-:-:S07]  /*0720*/  ISETP.NE.AND P1, PT, R22, RZ, PT ;  /* 0x000000ff1600720c */ /* 0x000fce0003f25270 */
[----:B------:R-:W-:Y:S06]  /*0730*/  @!P0 BRA `(.L_x_346) ;  /* 0x0000000000888947 */ /* 0x000fec0003800000 */
[----:B------:R-:W1:Y:S01]  /*0740*/  LDC.64 R6, c[0x0][0x380] ;  /* 0x0000e000ff067b82 */ /* 0x000e620000000a00 */
[----:B------:R-:W-:-:S04]  /*0750*/  LEA R19, R3, R4, 0xd ;  /* 0x0000000403137211 */ /* 0x000fc800078e68ff */
[C---:B------:R-:W-:Y:S02]  /*0760*/  IADD3 R17, PT, PT, R19.reuse, 0x200, RZ ;  /* 0x0000020013117810 */ /* 0x040fe40007ffe0ff */
[C---:B------:R-:W-:Y:S02]  /*0770*/  IADD3 R21, PT, PT, R19.reuse, 0x400, RZ ;  /* 0x0000040013157810 */ /* 0x040fe40007ffe0ff */
[C---:B------:R-:W-:Y:S02]  /*0780*/  IADD3 R13, PT, PT, R19.reuse, 0x600, RZ ;  /* 0x00000600130d7810 */ /* 0x040fe40007ffe0ff */
[C---:B0-----:R-:W-:Y:S01]  /*0790*/  IADD3 R9, PT, PT, R19.reuse, 0x800, RZ ;  /* 0x0000080013097810 */ /* 0x041fe20007ffe0ff */
[----:B-1----:R-:W-:-:S04]  /*07a0*/  IMAD.WIDE.U32 R10, R19, 0x4, R6 ;  /* 0x00000004130a7825 */ /* 0x002fc800078e0006 */
[--C-:B------:R-:W-:Y:S01]  /*07b0*/  IMAD.WIDE.U32 R16, R17, 0x4, R6.reuse ;  /* 0x0000000411107825 */ /* 0x100fe200078e0006 */
[----:B------:R0:W2:Y:S03]  /*07c0*/  LDG.E R14, desc[UR6][R10.64] ;  /* 0x000000060a0e7981 */ /* 0x0000a6000c1e1900 */
[--C-:B------:R-:W-:Y:S01]  /*07d0*/  IMAD.WIDE.U32 R20, R21, 0x4, R6.reuse ;  /* 0x0000000415147825 */ /* 0x100fe200078e0006 */
[----:B------:R1:W3:Y:S03]  /*07e0*/  LDG.E R18, desc[UR6][R16.64] ;  /* 0x0000000610127981 */ /* 0x0002e6000c1e1900 */
[--C-:B------:R-:W-:Y:S01]  /*07f0*/  IMAD.WIDE.U32 R12, R13, 0x4, R6.reuse ;  /* 0x000000040d0c7825 */ /* 0x100fe200078e0006 */
[----:B------:R-:W-:Y:S01]  /*0800*/  IADD3 R23, PT, PT, R19, 0xa00, RZ ;  /* 0x00000a0013177810 */ /* 0x000fe20007ffe0ff */
[----:B------:R-:W4:Y:S02]  /*0810*/  LDG.E R20, desc[UR6][R20.64] ;  /* 0x0000000614147981 */ /* 0x000f24000c1e1900 */
[--C-:B------:R-:W-:Y:S01]  /*0820*/  IMAD.WIDE.U32 R8, R9, 0x4, R6.reuse ;  /* 0x0000000409087825 */ /* 0x100fe200078e0006 */
[----:B------:R-:W-:Y:S01]  /*0830*/  IADD3 R25, PT, PT, R19, 0xc00, RZ ;  /* 0x00000c0013197810 */ /* 0x000fe20007ffe0ff */
[----:B------:R-:W4:Y:S02]  /*0840*/  LDG.E R12, desc[UR6][R12.64] ;  /* 0x000000060c0c7981 */ /* 0x000f24000c1e1900 */
[--C-:B0-----:R-:W-:Y:S01]  /*0850*/  IMAD.WIDE.U32 R10, R23, 0x4, R6.reuse ;  /* 0x00000004170a7825 */ /* 0x101fe200078e0006 */
[----:B------:R-:W-:Y:S01]  /*0860*/  IADD3 R19, PT, PT, R19, 0xe00, RZ ;  /* 0x00000e0013137810 */ /* 0x000fe20007ffe0ff */
[----:B------:R-:W4:Y:S02]  /*0870*/  LDG.E R8, desc[UR6][R8.64] ;  /* 0x0000000608087981 */ /* 0x000f24000c1e1900 */
[----:B-1----:R-:W-:-:S02]  /*0880*/  IMAD.WIDE.U32 R16, R25, 0x4, R6 ;  /* 0x0000000419107825 */ /* 0x002fc400078e0006 */
[----:B------:R-:W4:Y:S02]  /*0890*/  LDG.E R11, desc[UR6][R10.64] ;  /* 0x000000060a0b7981 */ /* 0x000f24000c1e1900 */
[----:B------:R-:W-:Y:S02]  /*08a0*/  IMAD.WIDE.U32 R6, R19, 0x4, R6 ;  /* 0x0000000413067825 */ /* 0x000fe400078e0006 */
[----:B------:R-:W4:Y:S04]  /*08b0*/  LDG.E R17, desc[UR6][R16.64] ;  /* 0x0000000610117981 */ /* 0x000f28000c1e1900 */
[----:B------:R-:W4:Y:S01]  /*08c0*/  LDG.E R7, desc[UR6][R6.64] ;  /* 0x0000000606077981 */ /* 0x000f22000c1e1900 */
        /* <DEDUP_REMOVED lines=9> */
.L_x_346:
[----:B------:R-:W-:Y:S05]  /*0960*/  BSYNC.RECONVERGENT B2 ;  /* 0x0000000000027941 */ /* 0x000fea0003800200 */
.L_x_345:
[----:B------:R-:W-:Y:S05]  /*0970*/  @!P1 BRA `(.L_x_340) ;  /* 0x00000000008c9947 */ /* 0x000fea0003800000 */
[----:B------:R-:W-:Y:S01]  /*0980*/  ISETP.GE.U32.AND P0, PT, R22, 0x4, PT ;  /* 0x000000041600780c */ /* 0x000fe20003f06070 */
[----:B------:R-:W-:Y:S01]  /*0990*/  BSSY.RECONVERGENT B2, `(.L_x_347) ;  /* 0x0000016000027945 */ /* 0x000fe20003800200 */
[----:B------:R-:W-:-:S04]  /*09a0*/  LOP3.LUT R5, R5, 0x3, RZ, 0xc0, !PT ;  /* 0x0000000305057812 */ /* 0x000fc800078ec0ff */
[----:B------:R-:W-:-:S07]  /*09b0*/  ISETP.NE.AND P1, PT, R5, RZ, PT ;  /* 0x000000ff0500720c */ /* 0x000fce0003f25270 */
[----:B------:R-:W-:Y:S06]  /*09c0*/  @!P0 BRA `(.L_x_348) ;  /* 0x0000000000488947 */ /* 0x000fec0003800000 */
[----:B------:R-:W0:Y:S01]  /*09d0*/  LDC.64 R6, c[0x0][0x380] ;  /* 0x0000e000ff067b82 */ /* 0x000e220000000a00 */
[----:B------:R-:W-:-:S04]  /*09e0*/  LEA R13, R3, R4, 0xd ;  /* 0x00000004030d7211 */ /* 0x000fc800078e68ff */
[C---:B------:R-:W-:Y:S02]  /*09f0*/  IADD3 R11, PT, PT, R13.reuse, 0x200, RZ ;  /* 0x000002000d0b7810 */ /* 0x040fe40007ffe0ff */
[C---:B------:R-:W-:Y:S02]  /*0a00*/  IADD3 R17, PT, PT, R13.reuse, 0x400, RZ ;  /* 0x000004000d117810 */ /* 0x040fe40007ffe0ff */
[C---:B------:R-:W-:Y:S01]  /*0a10*/  IADD3 R19, PT, PT, R13.reuse, 0x600, RZ ;  /* 0x000006000d137810 */ /* 0x040fe20007ffe0ff */
[----:B0-----:R-:W-:-:S04]  /*0a20*/  IMAD.WIDE.U32 R8, R13, 0x4, R6 ;  /* 0x000000040d087825 */ /* 0x001fc800078e0006 */
[--C-:B------:R-:W-:Y:S02]  /*0a30*/  IMAD.WIDE.U32 R10, R11, 0x4, R6.reuse ;  /* 0x000000040b0a7825 */ /* 0x100fe400078e0006 */
[----:B------:R-:W2:Y:S02]  /*0a40*/  LDG.E R8, desc[UR6][R8.64] ;  /* 0x0000000608087981 */ /* 0x000ea4000c1e1900 */
[--C-:B------:R-:W-:Y:S02]  /*0a50*/  IMAD.WIDE.U32 R12, R17, 0x4, R6.reuse ;  /* 0x00000004110c7825 */ /* 0x100fe400078e0006 */
[----:B------:R-:W3:Y:S02]  /*0a60*/  LDG.E R10, desc[UR6][R10.64] ;  /* 0x000000060a0a7981 */ /* 0x000ee4000c1e1900 */
[----:B------:R-:W-:Y:S02]  /*0a70*/  IMAD.WIDE.U32 R6, R19, 0x4, R6 ;  /* 0x0000000413067825 */ /* 0x000fe400078e0006 */
[----:B------:R-:W4:Y:S04]  /*0a80*/  LDG.E R12, desc[UR6][R12.64] ;  /* 0x000000060c0c7981 */ /* 0x000f28000c1e1900 */
[----:B------:R-:W4:Y:S01]  /*0a90*/  LDG.E R6, desc[UR6][R6.64] ;  /* 0x0000000606067981 */ /* 0x000f22000c1e1900 */
[----:B------:R-:W-:Y:S01]  /*0aa0*/  IADD3 R4, PT, PT, R4, 0x800, RZ ;  /* 0x0000080004047810 */ /* 0x000fe20007ffe0ff */
[----:B--2--5:R-:W-:-:S04]  /*0ab0*/  FADD R15, R15, R8 ;  /* 0x000000080f0f7221 */ /* 0x024fc80000000000 */
[----:B---3--:R-:W-:-:S04]  /*0ac0*/  FADD R15, R15, R10 ;  /* 0x0000000a0f0f7221 */ /* 0x008fc80000000000 */
[----:B----4-:R-:W-:-:S04]  /*0ad0*/  FADD R15, R15, R12 ;  /* 0x0000000c0f0f7221 */ /* 0x010fc80000000000 */
[----:B------:R-:W-:-:S07]  /*0ae0*/  FADD R15, R15, R6 ;  /* 0x000000060f0f7221 */ /* 0x000fce0000000000 */
.L_x_348:
[----:B------:R-:W-:Y:S05]  /*0af0*/  BSYNC.RECONVERGENT B2 ;  /* 0x0000000000027941 */ /* 0x000fea0003800200 */
.L_x_347:
[----:B------:R-:W-:Y:S05]  /*0b00*/  @!P1 BRA `(.L_x_340) ;  /* 0x0000000000289947 */ /* 0x000fea0003800000 */
[----:B------:R-:W1:Y:S01]  /*0b10*/  LDC.64 R6, c[0x0][0x380] ;  /* 0x0000e000ff067b82 */ /* 0x000e620000000a00 */
[----:B0-----:R-:W-:Y:S02]  /*0b20*/  LEA R9, R3, R4, 0xd ;  /* 0x0000000403097211 */ /* 0x001fe400078e68ff */
[----:B------:R-:W-:-:S07]  /*0b30*/  IADD3 R8, PT, PT, -R5, RZ, RZ ;  /* 0x000000ff05087210 */ /* 0x000fce0007ffe1ff */
.L_x_349:
[----:B-1----:R-:W-:-:S06]  /*0b40*/  IMAD.WIDE.U32 R4, R9, 0x4, R6 ;  /* 0x0000000409047825 */ /* 0x002fcc00078e0006 */
[----:B------:R-:W2:Y:S01]  /*0b50*/  LDG.E R4, desc[UR6][R4.64] ;  /* 0x0000000604047981 */ /* 0x000ea2000c1e1900 */
[----:B------:R-:W-:Y:S02]  /*0b60*/  IADD3 R8, PT, PT, R8, 0x1, RZ ;  /* 0x0000000108087810 */ /* 0x000fe40007ffe0ff */
[----:B------:R-:W-:Y:S02]  /*0b70*/  IADD3 R9, PT, PT, R9, 0x200, RZ ;  /* 0x0000020009097810 */ /* 0x000fe40007ffe0ff */
[----:B------:R-:W-:Y:S01]  /*0b80*/  ISETP.NE.AND P0, PT, R8, RZ, PT ;  /* 0x000000ff0800720c */ /* 0x000fe20003f05270 */
[----:B--2--5:R-:W-:-:S12]  /*0b90*/  FADD R15, R4, R15 ;  /* 0x0000000f040f7221 */ /* 0x024fd80000000000 */
[----:B------:R-:W-:Y:S05]  /*0ba0*/  @P0 BRA `(.L_x_349) ;  /* 0xfffffffc00e40947 */ /* 0x000fea000383ffff */
.L_x_340:
[----:B------:R-:W-:Y:S05]  /*0bb0*/  BSYNC.RECONVERGENT B1 ;  /* 0x0000000000017941 */ /* 0x000fea0003800200 */
.L_x_339:
[----:B------:R-:W-:-:S13]  /*0bc0*/  ISETP.GE.U32.AND P0, PT, R0, 0x200, PT ;  /* 0x000002000000780c */ /* 0x000fda0003f06070 */
[----:B------:R-:W-:Y:S05]  /*0bd0*/  @!P0 BRA `(.L_x_350) ;  /* 0x0000000000d08947 */ /* 0x000fea0003800000 */
[----:B0-----:R-:W0:Y:S01]  /*0be0*/  S2R R8, SR_LANEID ;  /* 0x0000000000087919 */ /* 0x001e220000000000 */
[----:B-----5:R-:W1:Y:S02]  /*0bf0*/  SHFL.DOWN PT, R0, R15, 0x1, 0x1f ;  /* 0x08201f000f007f89 */ /* 0x020e6400000e0000 */
[----:B-1----:R-:W-:Y:S01]  /*0c00*/  FADD R0, R0, R15 ;  /* 0x0000000f00007221 */ /* 0x002fe20000000000 */
[C---:B0-----:R-:W-:Y:S02]  /*0c10*/  ISETP.GT.AND P0, PT, R8.reuse, 0x1e, PT ;  /* 0x0000001e0800780c */ /* 0x041fe40003f04270 */
[C---:B------:R-:W-:Y:S02]  /*0c20*/  ISETP.NE.AND P1, PT, R8.reuse, RZ, PT ;  /* 0x000000ff0800720c */ /* 0x040fe40003f25270 */
        /* <DEDUP_REMOVED lines=27> */
[----:B------:R-:W0:Y:S04]  /*0de0*/  LDS.128 R12, [UR4+0x10] ;  /* 0x00001004ff0c7984 */ /* 0x000e280008000c00 */
[----:B------:R-:W2:Y:S04]  /*0df0*/  LDS.128 R8, [UR4+0x20] ;  /* 0x00002004ff087984 */ /* 0x000ea80008000c00 */
[----:B-1----:R-:W1:Y:S04]  /*0e00*/  LDS.128 R4, [UR4+0x30] ;  /* 0x00003004ff047984 */ /* 0x002e680008000c00 */
[----:B------:R-:W3:Y:S01]  /*0e10*/  LDS.128 R16, [UR4+0x40] ;  /* 0x00004004ff107984 */ /* 0x000ee20008000c00 */
[----:B0-----:R-:W-:-:S04]  /*0e20*/  FADD R13, R20, R13 ;  /* 0x0000000d140d7221 */ /* 0x001fc80000000000 */
[----:B------:R-:W-:-:S04]  /*0e30*/  FADD R14, R13, R14 ;  /* 0x0000000e0d0e7221 */ /* 0x000fc80000000000 */
[----:B------:R-:W-:-:S04]  /*0e40*/  FADD R15, R14, R15 ;  /* 0x0000000f0e0f7221 */ /* 0x000fc80000000000 */
[----:B--2---:R-:W-:-:S04]  /*0e50*/  FADD R8, R15, R8 ;  /* 0x000000080f087221 */ /* 0x004fc80000000000 */
[----:B------:R-:W-:-:S04]  /*0e60*/  FADD R9, R8, R9 ;  /* 0x0000000908097221 */ /* 0x000fc80000000000 */
[----:B------:R-:W-:-:S04]  /*0e70*/  FADD R10, R9, R10 ;  /* 0x0000000a090a7221 */ /* 0x000fc80000000000 */
[----:B------:R-:W-:-:S04]  /*0e80*/  FADD R11, R10, R11 ;  /* 0x0000000b0a0b7221 */ /* 0x000fc80000000000 */
[----:B-1----:R-:W-:-:S04]  /*0e90*/  FADD R4, R11, R4 ;  /* 0x000000040b047221 */ /* 0x002fc80000000000 */
        /* <DEDUP_REMOVED lines=8> */
.L_x_350:
[----:B0-----:R-:W0:Y:S01]  /*0f20*/  S2R R8, SR_LANEID ;  /* 0x0000000000087919 */ /* 0x001e220000000000 */
[----:B------:R-:W-:-:S04]  /*0f30*/  LOP3.LUT R4, R2, 0x3e0, RZ, 0xc0, !PT ;  /* 0x000003e002047812 */ /* 0x000fc800078ec0ff */
[----:B------:R-:W-:Y:S02]  /*0f40*/  IADD3 R5, PT, PT, R4, 0x20, RZ ;  /* 0x0000002004057810 */ /* 0x000fe40007ffe0ff */
[----:B------:R-:W-:Y:S02]  /*0f50*/  LOP3.LUT R7, RZ, R4, RZ, 0x33, !PT ;  /* 0x00000004ff077212 */ /* 0x000fe400078e33ff */
[----:B------:R-:W-:Y:S02]  /*0f60*/  ISETP.GT.U32.AND P0, PT, R5, R0, PT ;  /* 0x000000000500720c */ /* 0x000fe40003f04070 */
[----:B------:R-:W-:-:S04]  /*0f70*/  IADD3 R7, PT, PT, R0, R7, RZ ;  /* 0x0000000700077210 */ /* 0x000fc80007ffe0ff */
[----:B------:R-:W-:-:S05]  /*0f80*/  SEL R7, R7, 0x1f, P0 ;  /* 0x0000001f07077807 */ /* 0x000fca0000000000 */
[----:B-----5:R-:W1:Y:S01]  /*0f90*/  SHFL.DOWN PT, R4, R15, 0x1, R7 ;  /* 0x082000000f047989 */ /* 0x020e6200000e0007 */
[C---:B0-----:R-:W-:Y:S02]  /*0fa0*/  ISETP.GE.AND P0, PT, R8.reuse, R7, PT ;  /* 0x000000070800720c */ /* 0x041fe40003f06270 */
[C---:B------:R-:W-:Y:S02]  /*0fb0*/  IADD3 R6, PT, PT, R8.reuse, 0x2, RZ ;  /* 0x0000000208067810 */ /* 0x040fe40007ffe0ff */
[----:B------:R-:W-:-:S09]  /*0fc0*/  ISETP.NE.AND P1, PT, R8, RZ, PT ;  /* 0x000000ff0800720c */ /* 0x000fd20003f25270 */
[----:B-1----:R-:W-:Y:S01]  /*0fd0*/  @!P0 FADD R15, R4, R15 ;  /* 0x0000000f040f8221 */ /* 0x002fe20000000000 */
[----:B------:R-:W-:Y:S02]  /*0fe0*/  ISETP.GT.AND P0, PT, R6, R7, PT ;  /* 0x000000070600720c */ /* 0x000fe40003f04270 */
[----:B------:R-:W-:Y:S01]  /*0ff0*/  IADD3 R6, PT, PT, R8, 0x4, RZ ;  /* 0x0000000408067810 */ /* 0x000fe20007ffe0ff */
        /* <DEDUP_REMOVED lines=24> */
[----:B------:R-:W1:Y:S01]  /*1180*/  S2UR UR5, SR_CgaCtaId ;  /* 0x00000000000579c3 */ /* 0x000e620000008800 */
[----:B------:R-:W-:Y:S01]  /*1190*/  UMOV UR4, 0x400 ;  /* 0x0000040000047882 */ /* 0x000fe20000000000 */
[C---:B------:R-:W-:Y:S02]  /*11a0*/  ISETP.GT.U32.AND P2, PT, R0.reuse, 0x20, PT ;  /* 0x000000200000780c */ /* 0x040fe40003f44070 */
[C---:B------:R-:W-:Y:S02]  /*11b0*/  ISETP.GT.U32.AND P3, PT, R0.reuse, 0x40, PT ;  /* 0x000000400000780c */ /* 0x040fe40003f64070 */
[C---:B------:R-:W-:Y:S02]  /*11c0*/  ISETP.GT.U32.AND P1, PT, R0.reuse, 0x60, PT ;  /* 0x000000600000780c */ /* 0x040fe40003f24070 */
[----:B------:R-:W-:Y:S01]  /*11d0*/  ISETP.GT.U32.AND P4, PT, R0, 0xc0, PT ;  /* 0x000000c00000780c */ /* 0x000fe20003f84070 */
[----:B-1----:R-:W-:-:S09]  /*11e0*/  ULEA UR4, UR5, UR4, 0x18 ;  /* 0x0000000405047291 */ /* 0x002fd2000f8ec0ff */
[----:B0-----:R-:W0:Y:S04]  /*11f0*/  LDS.128 R4, [UR4+0x10] ;  /* 0x00001004ff047984 */ /* 0x001e280008000c00 */
[----:B------:R-:W1:Y:S04]  /*1200*/  LDS.128 R8, [UR4+0x20] ;  /* 0x00002004ff087984 */ /* 0x000e680008000c00 */
[----:B------:R-:W2:Y:S04]  /*1210*/  LDS.128 R12, [UR4+0x30] ;  /* 0x00003004ff0c7984 */ /* 0x000ea80008000c00 */
[----:B------:R-:W3:Y:S01]  /*1220*/  LDS.128 R16, [UR4+0x40] ;  /* 0x00004004ff107984 */ /* 0x000ee20008000c00 */
[----:B0-----:R-:W-:Y:S01]  /*1230*/  @P2 FADD R20, R20, R5 ;  /* 0x0000000514142221 */ /* 0x001fe20000000000 */
[----:B------:R-:W-:-:S03]  /*1240*/  ISETP.GT.U32.AND P2, PT, R0, 0x80, PT ;  /* 0x000000800000780c */ /* 0x000fc60003f44070 */
[----:B------:R-:W-:Y:S01]  /*1250*/  @P3 FADD R20, R20, R6 ;  /* 0x0000000614143221 */ /* 0x000fe20000000000 */
[----:B------:R-:W-:-:S03]  /*1260*/  ISETP.GT.U32.AND P3, PT, R0, 0xa0, PT ;  /* 0x000000a00000780c */ /* 0x000fc60003f64070 */
[----:B------:R-:W-:Y:S01]  /*1270*/  @P1 FADD R20, R20, R7 ;  /* 0x0000000714141221 */ /* 0x000fe20000000000 */
[----:B------:R-:W-:-:S05]  /*1280*/  ISETP.GT.U32.AND P1, PT, R0, 0xe0, PT ;  /* 0x000000e00000780c */ /* 0x000fca0003f24070 */
[----:B-1----:R-:W-:Y:S01]  /*1290*/  @P2 FADD R20, R20, R8 ;  /* 0x0000000814142221 */ /* 0x002fe20000000000 */
[----:B------:R-:W-:-:S03]  /*12a0*/  ISETP.GT.U32.AND P2, PT, R0, 0x100, PT ;  /* 0x000001000000780c */ /* 0x000fc60003f44070 */
[----:B------:R-:W-:Y:S01]  /*12b0*/  @P3 FADD R20, R20, R9 ;  /* 0x0000000914143221 */ /* 0x000fe20000000000 */
[----:B------:R-:W-:-:S03]  /*12c0*/  ISETP.GT.U32.AND P3, PT, R0, 0x120, PT ;  /* 0x000001200000780c */ /* 0x000fc60003f64070 */
[----:B------:R-:W-:Y:S01]  /*12d0*/  @P4 FADD R20, R20, R10 ;  /* 0x0000000a14144221 */ /* 0x000fe20000000000 */
[----:B------:R-:W-:-:S03]  /*12e0*/  ISETP.GT.U32.AND P4, PT, R0, 0x140, PT ;  /* 0x000001400000780c */ /* 0x000fc60003f84070 */
[----:B------:R-:W-:Y:S01]  /*12f0*/  @P1 FADD R20, R20, R11 ;  /* 0x0000000b14141221 */ /* 0x000fe20000000000 */
[----:B------:R-:W-:-:S03]  /*1300*/  ISETP.GT.U32.AND P1, PT, R0, 0x160, PT ;  /* 0x000001600000780c */ /* 0x000fc60003f24070 */
[----:B--2---:R-:W-:Y:S01]  /*1310*/  @P2 FADD R20, R20, R12 ;  /* 0x0000000c14142221 */ /* 0x004fe20000000000 */
[----:B------:R-:W-:-:S03]  /*1320*/  ISETP.GT.U32.AND P2, PT, R0, 0x180, PT ;  /* 0x000001800000780c */ /* 0x000fc60003f44070 */
[----:B------:R-:W-:Y:S01]  /*1330*/  @P3 FADD R20, R20, R13 ;  /* 0x0000000d14143221 */ /* 0x000fe20000000000 */
[----:B------:R-:W-:-:S03]  /*1340*/  ISETP.GT.U32.AND P3, PT, R0, 0x1a0, PT ;  /* 0x000001a00000780c */ /* 0x000fc60003f64070 */
[----:B------:R-:W-:Y:S01]  /*1350*/  @P4 FADD R20, R20, R14 ;  /* 0x0000000e14144221 */ /* 0x000fe20000000000 */
[----:B------:R-:W-:-:S03]  /*1360*/  ISETP.GT.U32.AND P4, PT, R0, 0x1c0, PT ;  /* 0x000001c00000780c */ /* 0x000fc60003f84070 */
[----:B------:R-:W-:Y:S01]  /*1370*/  @P1 FADD R20, R20, R15 ;  /* 0x0000000f14141221 */ /* 0x000fe20000000000 */
[----:B------:R-:W-:-:S03]  /*1380*/  ISETP.GT.U32.AND P1, PT, R0, 0x1e0, PT ;  /* 0x000001e00000780c */ /* 0x000fc60003f24070 */
[----:B---3--:R-:W-:-:S04]  /*1390*/  @P2 FADD R20, R20, R16 ;  /* 0x0000001014142221 */ /* 0x008fc80000000000 */
[----:B------:R-:W-:-:S04]  /*13a0*/  @P3 FADD R20, R20, R17 ;  /* 0x0000001114143221 */ /* 0x000fc80000000000 */
[----:B------:R-:W-:-:S04]  /*13b0*/  @P4 FADD R20, R20, R18 ;  /* 0x0000001214144221 */ /* 0x000fc80000000000 */
[----:B------:R-:W-:Y:S01]  /*13c0*/  @P1 FADD R20, R20, R19 ;  /* 0x0000001314141221 */ /* 0x000fe20000000000 */
[----:B------:R-:W-:Y:S06]  /*13d0*/  BRA `(.L_x_351) ;  /* 0x0000001400007947 */ /* 0x000fec0003800000 */
.L_x_336:
[----:B------:R-:W0:Y:S01]  /*13e0*/  S2R R2, SR_TID.X ;  /* 0x0000000000027919 */ /* 0x000e220000002100 */
[----:B------:R-:W1:Y:S02]  /*13f0*/  LDCU.64 UR4, c[0x0][0x380] ;  /* 0x00007000ff0477ac */ /* 0x000e640008000a00 */
[----:B-1----:R-:W-:Y:S02]  /*1400*/  MOV R4, UR4 ;  /* 0x0000000400047c02 */ /* 0x002fe40008000f00 */
[----:B------:R-:W-:Y:S02]  /*1410*/  MOV R5, UR5 ;  /* 0x0000000500057c02 */ /* 0x000fe40008000f00 */
[----:B0-----:R-:W-:-:S05]  /*1420*/  LEA R9, R3, R2, 0xd ;  /* 0x0000000203097211 */ /* 0x001fca00078e68ff */
[----:B------:R-:W-:-:S05]  /*1430*/  IMAD.WIDE.U32 R8, R9, 0x4, R4 ;  /* 0x0000000409087825 */ /* 0x000fca00078e0004 */
        /* <DEDUP_REMOVED lines=16> */
[----:B------:R-:W-:Y:S01]  /*1540*/  ISETP.GE.U32.AND P0, PT, R0, R13, PT ;  /* 0x0000000d0000720c */ /* 0x000fe20003f06070 */
        /* <DEDUP_REMOVED lines=16> */
[----:B------:R-:W-:Y:S01]  /*1650*/  LEA R9, R3, R13, 0xd ;  /* 0x0000000d03097211 */ /* 0x000fe200078e68ff */
[----:B------:R-:W-:Y:S01]  /*1660*/  UMOV UR4, URZ ;  /* 0x000000ff00047c82 */ /* 0x000fe20008000000 */
[----:B------:R-:W-:Y:S02]  /*1670*/  IADD3 R8, PT, PT, R6, -0x2000, RZ ;  /* 0xffffe00006087810 */ /* 0x000fe40007ffe0ff */
[----:B------:R-:W-:Y:S02]  /*1680*/  LOP3.LUT R0, RZ, R2, RZ, 0x33, !PT ;  /* 0x00000002ff007212 */ /* 0x000fe400078e33ff */
[----:B------:R-:W-:Y:S02]  /*1690*/  ISETP.GT.U32.AND P0, PT, R9, R8, PT ;  /* 0x000000080900720c */ /* 0x000fe40003f04070 */
[----:B------:R-:W-:Y:S02]  /*16a0*/  IADD3 R10, PT, PT, -R13, R6, R0 ;  /* 0x000000060d0a7210 */ /* 0x000fe40007ffe100 */
[----:B------:R-:W-:-:S02]  /*16b0*/  IADD3 R7, PT, PT, R9, 0x1000, R2 ;  /* 0x0000100009077810 */ /* 0x000fc40007ffe002 */
[----:B------:R-:W-:Y:S01]  /*16c0*/  MOV R0, R9 ;  /* 0x0000000900007202 */ /* 0x000fe20000000f00 */
[----:B------:R-:W-:-:S06]  /*16d0*/  IMAD R2, R3, -0x2000, R10 ;  /* 0xffffe00003027824 */ /* 0x000fcc00078e020a */
[----:B------:R-:W-:Y:S05]  /*16e0*/  @P0 BRA `(.L_x_353) ;  /* 0x0000000000bc0947 */ /* 0x000fea0003800000 */
[----:B------:R-:W0:Y:S08]  /*16f0*/  LDC R6, c[0x0][0x3a8] ;  /* 0x0000ea00ff067b82 */ /* 0x000e300000000800 */
[----:B------:R-:W1:Y:S02]  /*1700*/  LDC.64 R4, c[0x0][0x380] ;  /* 0x0000e000ff047b82 */ /* 0x000e640000000a00 */
.L_x_354:
[----:B------:R-:W2:Y:S02]  /*1710*/  S2R R10, SR_TID.X ;  /* 0x00000000000a7919 */ /* 0x000ea40000002100 */
[----:B--2---:R-:W-:-:S05]  /*1720*/  IADD3 R11, PT, PT, R10, R9, RZ ;  /* 0x000000090a0b7210 */ /* 0x004fca0007ffe0ff */
[----:B-1----:R-:W-:-:S05]  /*1730*/  IMAD.WIDE.U32 R10, R11, 0x4, R4 ;  /* 0x000000040b0a7825 */ /* 0x002fca00078e0004 */
        /* <DEDUP_REMOVED lines=13> */
[----:B---3--:R-:W-:-:S02]  /*1810*/  FADD R14, R14, R15 ;  /* 0x0000000f0e0e7221 */ /* 0x008fc40000000000 */
[----:B------:R-:W2:Y:S01]  /*1820*/  LDG.E R15, desc[UR6][R10.64+0x7000] ;  /* 0x007000060a0f7981 */ /* 0x000ea2000c1e1900 */
[----:B----4-:R-:W-:-:S03]  /*1830*/  FADD R12, R16, R17 ;  /* 0x00000011100c7221 */ /* 0x010fc60000000000 */
[----:B------:R-:W3:Y:S04]  /*1840*/  LDG.E R17, desc[UR6][R10.64+0x5800] ;  /* 0x005800060a117981 */ /* 0x000ee8000c1e1900 */
[----:B------:R-:W2:Y:S01]  /*1850*/  LDG.E R16, desc[UR6][R10.64+0x6800] ;  /* 0x006800060a107981 */ /* 0x000ea2000c1e1900 */
[----:B------:R-:W-:-:S03]  /*1860*/  FADD R14, R23, R14 ;  /* 0x0000000e170e7221 */ /* 0x000fc60000000000 */
[----:B------:R-:W4:Y:S01]  /*1870*/  LDG.E R23, desc[UR6][R10.64+0x7800] ;  /* 0x007800060a177981 */ /* 0x000f22000c1e1900 */
[----:B-----5:R-:W-:-:S04]  /*1880*/  FADD R19, R19, R20 ;  /* 0x0000001413137221 */ /* 0x020fc80000000000 */
[----:B------:R-:W-:Y:S01]  /*1890*/  FADD R19, R12, R19 ;  /* 0x000000130c137221 */ /* 0x000fe20000000000 */
[----:B0-----:R-:W-:Y:S01]  /*18a0*/  IADD3 R12, PT, PT, -R9, R6, RZ ;  /* 0x00000006090c7210 */ /* 0x001fe20007ffe1ff */
[----:B------:R-:W-:-:S03]  /*18b0*/  FADD R21, R21, R22 ;  /* 0x0000001615157221 */ /* 0x000fc60000000000 */
[----:B------:R-:W-:Y:S01]  /*18c0*/  ISETP.GE.U32.AND P0, PT, R12, R13, PT ;  /* 0x0000000d0c00720c */ /* 0x000fe20003f06070 */
[----:B------:R-:W-:-:S04]  /*18d0*/  FADD R24, R24, R25 ;  /* 0x0000001918187221 */ /* 0x000fc80000000000 */
[----:B------:R-:W-:Y:S01]  /*18e0*/  FADD R21, R21, R24 ;  /* 0x0000001815157221 */ /* 0x000fe20000000000 */
[----:B------:R-:W-:Y:S01]  /*18f0*/  FADD R14, R14, R19 ;  /* 0x000000130e0e7221 */ /* 0x000fe20000000000 */
[----:B---3--:R-:W-:Y:S01]  /*1900*/  FADD R17, R17, R18 ;  /* 0x0000001211117221 */ /* 0x008fe20000000000 */
[----:B--2---:R-:W-:-:S04]  /*1910*/  FADD R16, R16, R15 ;  /* 0x0000000f10107221 */ /* 0x004fc80000000000 */
[----:B------:R-:W-:-:S04]  /*1920*/  FADD R16, R17, R16 ;  /* 0x0000001011107221 */ /* 0x000fc80000000000 */
[----:B------:R-:W-:-:S04]  /*1930*/  FADD R21, R21, R16 ;  /* 0x0000001015157221 */ /* 0x000fc80000000000 */
[----:B------:R-:W-:-:S04]  /*1940*/  FADD R14, R14, R21 ;  /* 0x000000150e0e7221 */ /* 0x000fc80000000000 */
[----:B----4-:R-:W-:Y:S01]  /*1950*/  FADD R23, R23, R14 ;  /* 0x0000000e17177221 */ /* 0x010fe20000000000 */
[----:B------:R-:W-:Y:S06]  /*1960*/  @!P0 BRA `(.L_x_352) ;  /* 0x0000000800d08947 */ /* 0x000fec0003800000 */
[C---:B------:R-:W-:Y:S01]  /*1970*/  IADD3 R9, PT, PT, R13.reuse, R9, RZ ;  /* 0x000000090d097210 */ /* 0x040fe20007ffe0ff */
[----:B------:R-:W-:Y:S01]  /*1980*/  UIADD3 UR4, UPT, UPT, UR4, 0x1, URZ ;  /* 0x0000000104047890 */ /* 0x000fe2000fffe0ff */
[----:B------:R-:W-:Y:S02]  /*1990*/  IADD3 R0, PT, PT, R13, R0, RZ ;  /* 0x000000000d007210 */ /* 0x000fe40007ffe0ff */
[----:B------:R-:W-:Y:S02]  /*19a0*/  ISETP.GT.U32.AND P0, PT, R9, R8, PT ;  /* 0x000000080900720c */ /* 0x000fe40003f04070 */
[C---:B------:R-:W-:Y:S02]  /*19b0*/  IADD3 R2, PT, PT, -R13.reuse, R2, RZ ;  /* 0x000000020d027210 */ /* 0x040fe40007ffe1ff */
[----:B------:R-:W-:-:S09]  /*19c0*/  IADD3 R7, PT, PT, R13, R7, RZ ;  /* 0x000000070d077210 */ /* 0x000fd20007ffe0ff */
[----:B------:R-:W-:Y:S05]  /*19d0*/  @!P0 BRA `(.L_x_354) ;  /* 0xfffffffc004c8947 */ /* 0x000fea000383ffff */
.L_x_353:
[----:B------:R-:W0:Y:S01]  /*19e0*/  S2R R16, SR_TID.X ;  /* 0x0000000000107919 */ /* 0x000e220000002100 */
[----:B------:R-:W-:Y:S01]  /*19f0*/  IADD3 R8, PT, PT, -R9, R6, RZ ;  /* 0x0000000609087210 */ /* 0x000fe20007ffe1ff */
[----:B------:R-:W-:Y:S03]  /*1a00*/  BSSY.RECONVERGENT B1, `(.L_x_352) ;  /* 0x00000aa000017945 */ /* 0x000fe60003800200 */
[----:B0-----:R-:W-:-:S04]  /*1a10*/  ISETP.GE.AND P0, PT, R16, R8, PT ;  /* 0x000000081000720c */ /* 0x001fc80003f06270 */
[----:B------:R-:W-:-:S13]  /*1a20*/  ISETP.GE.U32.OR P0, PT, R9, R6, P0 ;  /* 0x000000060900720c */ /* 0x000fda0000706470 */
[----:B------:R-:W-:Y:S05]  /*1a30*/  @P0 BRA `(.L_x_355) ;  /* 0x0000000800980947 */ /* 0x000fea0003800000 */
[----:B------:R-:W0:Y:S01]  /*1a40*/  LDC R10, c[0x0][0x3ac] ;  /* 0x0000eb00ff0a7b82 */ /* 0x000e220000000800 */
[----:B------:R-:W-:Y:S01]  /*1a50*/  LOP3.LUT R11, RZ, R16, RZ, 0x33, !PT ;  /* 0x00000010ff0b7212 */ /* 0x000fe200078e33ff */
[----:B------:R-:W-:Y:S06]  /*1a60*/  BSSY.RECONVERGENT B2, `(.L_x_356) ;  /* 0x0000056000027945 */ /* 0x000fec0003800200 */
[----:B------:R-:W1:Y:S01]  /*1a70*/  LDC R8, c[0x0][0x3ac] ;  /* 0x0000eb00ff087b82 */ /* 0x000e620000000800 */
[----:B0-----:R-:W-:-:S04]  /*1a80*/  SHF.L.U32 R10, R10, 0xd, RZ ;  /* 0x0000000d0a0a7819 */ /* 0x001fc800000006ff */
[----:B------:R-:W-:-:S04]  /*1a90*/  LEA R10, R3, R10, 0xd ;  /* 0x0000000a030a7211 */ /* 0x000fc800078e68ff */
[----:B------:R-:W-:Y:S01]  /*1aa0*/  IADD3 R6, PT, PT, -R10, R6, R11 ;  /* 0x000000060a067210 */ /* 0x000fe20007ffe10b */
[----:B-1----:R-:W-:-:S04]  /*1ab0*/  IMAD R11, R8, UR4, RZ ;  /* 0x00000004080b7c24 */ /* 0x002fc8000f8e02ff */
[----:B------:R-:W-:-:S05]  /*1ac0*/  IMAD R6, R11, -0x2000, R6 ;  /* 0xffffe0000b067824 */ /* 0x000fca00078e0206 */
[C---:B------:R-:W-:Y:S02]  /*1ad0*/  ISETP.GE.U32.AND P0, PT, R6.reuse, 0x1e00, PT ;  /* 0x00001e000600780c */ /* 0x040fe40003f06070 */
[----:B------:R-:W-:-:S04]  /*1ae0*/  LEA.HI R6, R6, 0x1, RZ, 0x17 ;  /* 0x0000000106067811 */ /* 0x000fc800078fb8ff */
[----:B------:R-:W-:-:S07]  /*1af0*/  LOP3.LUT R8, R6, 0xf, RZ, 0xc0, !PT ;  /* 0x0000000f06087812 */ /* 0x000fce00078ec0ff */
[----:B------:R-:W-:Y:S05]  /*1b00*/  @!P0 BRA `(.L_x_357) ;  /* 0x00000004002c8947 */ /* 0x000fea0003800000 */
[----:B------:R-:W-:Y:S01]  /*1b10*/  LEA.HI R10, R2, 0x1, RZ, 0x17 ;  /* 0x00000001020a7811 */ /* 0x000fe200078fb8ff */
[----:B------:R-:W-:Y:S01]  /*1b20*/  BSSY.RECONVERGENT B3, `(.L_x_358) ;  /* 0x0000048000037945 */ /* 0x000fe20003800200 */
[----:B------:R-:W-:Y:S02]  /*1b30*/  LOP3.LUT R11, R16, 0x1000, RZ, 0xfc, !PT ;  /* 0x00001000100b7812 */ /* 0x000fe400078efcff */
[----:B------:R-:W-:-:S04]  /*1b40*/  LOP3.LUT R10, R10, 0xfffff0, RZ, 0xc0, !PT ;  /* 0x00fffff00a0a7812 */ /* 0x000fc800078ec0ff */
[----:B------:R-:W-:-:S07]  /*1b50*/  IADD3 R13, PT, PT, -R10, RZ, RZ ;  /* 0x000000ff0a0d7210 */ /* 0x000fce0007ffe1ff */
.L_x_359:
[C---:B------:R-:W-:Y:S02]  /*1b60*/  IADD3 R15, PT, PT, R7.reuse, -0x1000, RZ ;  /* 0xfffff000070f7810 */ /* 0x040fe40007ffe0ff */
[----:B------:R-:W-:-:S03]  /*1b70*/  IADD3 R25, PT, PT, R7, -0xe00, RZ ;  /* 0xfffff20007197810 */ /* 0x000fc60007ffe0ff */
[----:B------:R-:W-:Y:S01]  /*1b80*/  IMAD.WIDE.U32 R14, R15, 0x4, R4 ;  /* 0x000000040f0e7825 */ /* 0x000fe200078e0004 */
[----:B------:R-:W-:-:S04]  /*1b90*/  IADD3 R21, PT, PT, R7, -0xc00, RZ ;  /* 0xfffff40007157810 */ /* 0x000fc80007ffe0ff */
[----:B------:R0:W2:Y:S01]  /*1ba0*/  LDG.E R22, desc[UR6][R14.64] ;  /* 0x000000060e167981 */ /* 0x0000a2000c1e1900 */
[----:B------:R-:W-:-:S04]  /*1bb0*/  IMAD.WIDE.U32 R24, R25, 0x4, R4 ;  /* 0x0000000419187825 */ /* 0x000fc800078e0004 */
[--C-:B------:R-:W-:Y:S01]  /*1bc0*/  IMAD.WIDE.U32 R20, R21, 0x4, R4.reuse ;  /* 0x0000000415147825 */ /* 0x100fe200078e0004 */
[----:B------:R-:W3:Y:S04]  /*1bd0*/  LDG.E R16, desc[UR6][R24.64] ;  /* 0x0000000618107981 */ /* 0x000ee8000c1e1900 */
[----:B------:R1:W4:Y:S01]  /*1be0*/  LDG.E R17, desc[UR6][R20.64] ;  /* 0x0000000614117981 */ /* 0x000322000c1e1900 */
[C---:B------:R-:W-:Y:S02]  /*1bf0*/  IADD3 R19, PT, PT, R7.reuse, -0xa00, RZ ;  /* 0xfffff60007137810 */ /* 0x040fe40007ffe0ff */
[C---:B------:R-:W-:Y:S02]  /*1c00*/  IADD3 R29, PT, PT, R7.reuse, -0x800, RZ ;  /* 0xfffff800071d7810 */ /* 0x040fe40007ffe0ff */
[----:B------:R-:W-:Y:S01]  /*1c10*/  IADD3 R27, PT, PT, R7, -0x600, RZ ;  /* 0xfffffa00071b7810 */ /* 0x000fe20007ffe0ff */
[----:B------:R-:W-:Y:S01]  /*1c20*/  IMAD.WIDE.U32 R18, R19, 0x4, R4 ;  /* 0x0000000413127825 */ /* 0x000fe200078e0004 */
[----:B------:R-:W-:-:S03]  /*1c30*/  IADD3 R12, PT, PT, R7, -0x400, RZ ;  /* 0xfffffc00070c7810 */ /* 0x000fc60007ffe0ff */
[--C-:B------:R-:W-:Y:S01]  /*1c40*/  IMAD.WIDE.U32 R28, R29, 0x4, R4.reuse ;  /* 0x000000041d1c7825 */ /* 0x100fe200078e0004 */
[----:B------:R-:W5:Y:S03]  /*1c50*/  LDG.E R10, desc[UR6][R18.64] ;  /* 0x00000006120a7981 */ /* 0x000f66000c1e1900 */
[----:B0-----:R-:W-:Y:S01]  /*1c60*/  IMAD.WIDE.U32 R14, R27, 0x4, R4 ;  /* 0x000000041b0e7825 */ /* 0x001fe200078e0004 */
[----:B------:R-:W-:-:S03]  /*1c70*/  IADD3 R27, PT, PT, R7, -0x200, RZ ;  /* 0xfffffe00071b7810 */ /* 0x000fc60007ffe0ff */
[--C-:B-1----:R-:W-:Y:S02]  /*1c80*/  IMAD.WIDE.U32 R20, R12, 0x4, R4.reuse ;  /* 0x000000040c147825 */ /* 0x102fe400078e0004 */
[----:B------:R0:W5:Y:S04]  /*1c90*/  LDG.E R12, desc[UR6][R14.64] ;  /* 0x000000060e0c7981 */ /* 0x000168000c1e1900 */
[----:B------:R1:W5:Y:S01]  /*1ca0*/  LDG.E R18, desc[UR6][R28.64] ;  /* 0x000000061c127981 */ /* 0x000362000c1e1900 */
[----:B------:R-:W-:-:S04]  /*1cb0*/  IMAD.WIDE.U32 R24, R7, 0x4, R4 ;  /* 0x0000000407187825 */ /* 0x000fc800078e0004 */
[----:B0-----:R-:W-:Y:S01]  /*1cc0*/  IMAD.WIDE.U32 R14, R27, 0x4, R4 ;  /* 0x000000041b0e7825 */ /* 0x001fe200078e0004 */
[----:B------:R-:W5:Y:S04]  /*1cd0*/  LDG.E R19, desc[UR6][R24.64] ;  /* 0x0000000618137981 */ /* 0x000f68000c1e1900 */
[----:B------:R0:W5:Y:S01]  /*1ce0*/  LDG.E R27, desc[UR6][R20.64] ;  /* 0x00000006141b7981 */ /* 0x000162000c1e1900 */
[----:B-1----:R-:W-:-:S03]  /*1cf0*/  IADD3 R29, PT, PT, R7, 0x200, RZ ;  /* 0x00000200071d7810 */ /* 0x002fc60007ffe0ff */
[----:B------:R1:W5:Y:S01]  /*1d00*/  LDG.E R26, desc[UR6][R14.64] ;  /* 0x000000060e1a7981 */ /* 0x000362000c1e1900 */
[----:B0-----:R-:W-:Y:S01]  /*1d10*/  IADD3 R21, PT, PT, R7, 0x400, RZ ;  /* 0x0000040007157810 */ /* 0x001fe20007ffe0ff */
[----:B------:R-:W-:Y:S01]  /*1d20*/  IMAD.WIDE.U32 R28, R29, 0x4, R4 ;  /* 0x000000041d1c7825 */ /* 0x000fe200078e0004 */
[----:B-1----:R-:W-:-:S05]  /*1d30*/  IADD3 R15, PT, PT, R7, 0x800, RZ ;  /* 0x00000800070f7810 */ /* 0x002fca0007ffe0ff */
[----:B------:R-:W5:Y:S01]  /*1d40*/  LDG.E R28, desc[UR6][R28.64] ;  /* 0x000000061c1c7981 */ /* 0x000f62000c1e1900 */
[----:B------:R-:W-:-:S06]  /*1d50*/  IMAD.WIDE.U32 R14, R15, 0x4, R4 ;  /* 0x000000040f0e7825 */ /* 0x000fcc00078e0004 */
[----:B------:R-:W5:Y:S01]  /*1d60*/  LDG.E R14, desc[UR6][R14.64] ;  /* 0x000000060e0e7981 */ /* 0x000f62000c1e1900 */
[----:B--2---:R-:W-:Y:S01]  /*1d70*/  FADD R25, R22, R23 ;  /* 0x0000001716197221 */ /* 0x004fe20000000000 */
[----:B------:R-:W-:Y:S01]  /*1d80*/  IMAD.WIDE.U32 R22, R21, 0x4, R4 ;  /* 0x0000000415167825 */ /* 0x000fe200078e0004 */
[----:B------:R-:W-:-:S03]  /*1d90*/  IADD3 R21, PT, PT, R7, 0x600, RZ ;  /* 0x0000060007157810 */ /* 0x000fc60007ffe0ff */
[----:B---3--:R-:W-:Y:S02]  /*1da0*/  FADD R16, R25, R16 ;  /* 0x0000001019107221 */ /* 0x008fe40000000000 */
[----:B------:R-:W-:Y:S01]  /*1db0*/  IMAD.WIDE.U32 R20, R21, 0x4, R4 ;  /* 0x0000000415147825 */ /* 0x000fe200078e0004 */
[----:B------:R-:W-:Y:S01]  /*1dc0*/  IADD3 R25, PT, PT, R7, 0xa00, RZ ;  /* 0x00000a0007197810 */ /* 0x000fe20007ffe0ff */
[----:B------:R-:W2:Y:S04]  /*1dd0*/  LDG.E R29, desc[UR6][R22.64] ;  /* 0x00000006161d7981 */ /* 0x000ea8000c1e1900 */
[----:B------:R4:W3:Y:S02]  /*1de0*/  LDG.E R20, desc[UR6][R20.64] ;  /* 0x0000000614147981 */ /* 0x0008e4000c1e1900 */
[----:B----4-:R-:W-:Y:S01]  /*1df0*/  FADD R21, R16, R17 ;  /* 0x0000001110157221 */ /* 0x010fe20000000000 */
[----:B------:R-:W-:Y:S01]  /*1e00*/  IMAD.WIDE.U32 R16, R25, 0x4, R4 ;  /* 0x0000000419107825 */ /* 0x000fe200078e0004 */
[----:B------:R-:W-:-:S05]  /*1e10*/  IADD3 R25, PT, PT, R7, 0xc00, RZ ;  /* 0x00000c0007197810 */ /* 0x000fca0007ffe0ff */
[--C-:B------:R-:W-:Y:S01]  /*1e20*/  IMAD.WIDE.U32 R22, R25, 0x4, R4.reuse ;  /* 0x0000000419167825 */ /* 0x100fe200078e0004 */
[----:B------:R-:W-:Y:S01]  /*1e30*/  IADD3 R25, PT, PT, R7, 0xe00, RZ ;  /* 0x00000e0007197810 */ /* 0x000fe20007ffe0ff */
[----:B------:R-:W4:Y:S04]  /*1e40*/  LDG.E R16, desc[UR6][R16.64] ;  /* 0x0000000610107981 */ /* 0x000f28000c1e1900 */
[----:B------:R-:W-:Y:S01]  /*1e50*/  IMAD.WIDE.U32 R24, R25, 0x4, R4 ;  /* 0x0000000419187825 */ /* 0x000fe200078e0004 */
[----:B------:R-:W4:Y:S05]  /*1e60*/  LDG.E R22, desc[UR6][R22.64] ;  /* 0x0000000616167981 */ /* 0x000f2a000c1e1900 */
[----:B------:R-:W4:Y:S01]  /*1e70*/  LDG.E R24, desc[UR6][R24.64] ;  /* 0x0000000618187981 */ /* 0x000f22000c1e1900 */
[----:B-----5:R-:W-:-:S04]  /*1e80*/  FADD R21, R21, R10 ;  /* 0x0000000a15157221 */ /* 0x020fc80000000000 */
[----:B------:R-:W-:-:S04]  /*1e90*/  FADD R21, R21, R18 ;  /* 0x0000001215157221 */ /* 0x000fc80000000000 */
[----:B------:R-:W-:-:S04]  /*1ea0*/  FADD R12, R21, R12 ;  /* 0x0000000c150c7221 */ /* 0x000fc80000000000 */
[----:B------:R-:W-:-:S04]  /*1eb0*/  FADD R27, R12, R27 ;  /* 0x0000001b0c1b7221 */ /* 0x000fc80000000000 */
[----:B------:R-:W-:-:S04]  /*1ec0*/  FADD R26, R27, R26 ;  /* 0x0000001a1b1a7221 */ /* 0x000fc80000000000 */
[----:B------:R-:W-:-:S04]  /*1ed0*/  FADD R19, R26, R19 ;  /* 0x000000131a137221 */ /* 0x000fc80000000000 */
[----:B------:R-:W-:Y:S01]  /*1ee0*/  FADD R28, R19, R28 ;  /* 0x0000001c131c7221 */ /* 0x000fe20000000000 */
[----:B------:R-:W-:-:S04]  /*1ef0*/  IADD3 R13, PT, PT, R13, 0x10, RZ ;  /* 0x000000100d0d7810 */ /* 0x000fc80007ffe0ff */
[----:B------:R-:W-:Y:S02]  /*1f00*/  ISETP.NE.AND P0, PT, R13, RZ, PT ;  /* 0x000000ff0d00720c */ /* 0x000fe40003f05270 */
[----:B------:R-:W-:Y:S02]  /*1f10*/  IADD3 R11, PT, PT, R11, 0x2000, RZ ;  /* 0x000020000b0b7810 */ /* 0x000fe40007ffe0ff */
[----:B------:R-:W-:Y:S01]  /*1f20*/  IADD3 R7, PT, PT, R7, 0x2000, RZ ;  /* 0x0000200007077810 */ /* 0x000fe20007ffe0ff */
[----:B--2---:R-:W-:-:S04]  /*1f30*/  FADD R29, R28, R29 ;  /* 0x0000001d1c1d7221 */ /* 0x004fc80000000000 */
[----:B---3--:R-:W-:-:S04]  /*1f40*/  FADD R29, R29, R20 ;  /* 0x000000141d1d7221 */ /* 0x008fc80000000000 */
[----:B------:R-:W-:-:S04]  /*1f50*/  FADD R29, R29, R14 ;  /* 0x0000000e1d1d7221 */ /* 0x000fc80000000000 */
[----:B----4-:R-:W-:-:S04]  /*1f60*/  FADD R29, R29, R16 ;  /* 0x000000101d1d7221 */ /* 0x010fc80000000000 */
[----:B------:R-:W-:-:S04]  /*1f70*/  FADD R29, R29, R22 ;  /* 0x000000161d1d7221 */ /* 0x000fc80000000000 */
[----:B------:R-:W-:Y:S01]  /*1f80*/  FADD R23, R29, R24 ;  /* 0x000000181d177221 */ /* 0x000fe20000000000 */
[----:B------:R-:W-:Y:S06]  /*1f90*/  @P0 BRA `(.L_x_359) ;  /* 0xfffffff800f00947 */ /* 0x000fec000383ffff */
[----:B------:R-:W-:Y:S05]  /*1fa0*/  BSYNC.RECONVERGENT B3 ;  /* 0x0000000000037941 */ /* 0x000fea0003800200 */
.L_x_358:
[----:B------:R-:W-:-:S07]  /*1fb0*/  IADD3 R16, PT, PT, R11, -0x1000, RZ ;  /* 0xfffff0000b107810 */ /* 0x000fce0007ffe0ff */
.L_x_357:
[----:B------:R-:W-:Y:S05]  /*1fc0*/  BSYNC.RECONVERGENT B2 ;  /* 0x0000000000027941 */ /* 0x000fea0003800200 */
.L_x_356:
[----:B------:R-:W-:-:S13]  /*1fd0*/  ISETP.NE.AND P0, PT, R8, RZ, PT ;  /* 0x000000ff0800720c */ /* 0x000fda0003f05270 */
[----:B------:R-:W-:Y:S05]  /*1fe0*/  @!P0 BRA `(.L_x_355) ;  /* 0x00000004002c8947 */ /* 0x000fea0003800000 */
[----:B------:R-:W-:Y:S01]  /*1ff0*/  ISETP.GE.U32.AND P0, PT, R8, 0x8, PT ;  /* 0x000000080800780c */ /* 0x000fe20003f06070 */
[----:B------:R-:W-:Y:S01]  /*2000*/  BSSY.RECONVERGENT B2, `(.L_x_360) ;  /* 0x0000025000027945 */ /* 0x000fe20003800200 */
[----:B------:R-:W-:-:S04]  /*2010*/  LOP3.LUT R22, R6, 0x7, RZ, 0xc0, !PT ;  /* 0x0000000706167812 */ /* 0x000fc800078ec0ff */
[----:B------:R-:W-:-:S07]  /*2020*/  ISETP.NE.AND P1, PT, R22, RZ, PT ;  /* 0x000000ff1600720c */ /* 0x000fce0003f25270 */
[----:B------:R-:W-:Y:S06]  /*2030*/  @!P0 BRA `(.L_x_361) ;  /* 0x0000000000848947 */ /* 0x000fec0003800000 */
[----:B------:R-:W-:-:S04]  /*2040*/  IADD3 R7, PT, PT, R16, R9, RZ ;  /* 0x0000000910077210 */ /* 0x000fc80007ffe0ff */
[C---:B------:R-:W-:Y:S01]  /*2050*/  IADD3 R21, PT, PT, R7.reuse, 0x200, RZ ;  /* 0x0000020007157810 */ /* 0x040fe20007ffe0ff */
[C---:B------:R-:W-:Y:S01]  /*2060*/  IMAD.WIDE.U32 R14, R7.reuse, 0x4, R4 ;  /* 0x00000004070e7825 */ /* 0x040fe200078e0004 */
[----:B------:R-:W-:-:S03]  /*2070*/  IADD3 R19, PT, PT, R7, 0x400, RZ ;  /* 0x0000040007137810 */ /* 0x000fc60007ffe0ff */
[--C-:B------:R-:W-:Y:S01]  /*2080*/  IMAD.WIDE.U32 R20, R21, 0x4, R4.reuse ;  /* 0x0000000415147825 */ /* 0x100fe200078e0004 */
[----:B------:R0:W2:Y:S01]  /*2090*/  LDG.E R8, desc[UR6][R14.64] ;  /* 0x000000060e087981 */ /* 0x0000a2000c1e1900 */
[----:B------:R-:W-:Y:S02]  /*20a0*/  IADD3 R11, PT, PT, R7, 0x600, RZ ;  /* 0x00000600070b7810 */ /* 0x000fe40007ffe0ff */
[--C-:B------:R-:W-:Y:S01]  /*20b0*/  IMAD.WIDE.U32 R18, R19, 0x4, R4.reuse ;  /* 0x0000000413127825 */ /* 0x100fe200078e0004 */
[----:B------:R1:W3:Y:S01]  /*20c0*/  LDG.E R17, desc[UR6][R20.64] ;  /* 0x0000000614117981 */ /* 0x0002e2000c1e1900 */
[----:B------:R-:W-:Y:S02]  /*20d0*/  IADD3 R13, PT, PT, R7, 0x800, RZ ;  /* 0x00000800070d7810 */ /* 0x000fe40007ffe0ff */
[--C-:B------:R-:W-:Y:S01]  /*20e0*/  IMAD.WIDE.U32 R10, R11, 0x4, R4.reuse ;  /* 0x000000040b0a7825 */ /* 0x100fe200078e0004 */
[----:B------:R-:W-:Y:S01]  /*20f0*/  IADD3 R25, PT, PT, R7, 0xa00, RZ ;  /* 0x00000a0007197810 */ /* 0x000fe20007ffe0ff */
[----:B------:R-:W4:Y:S02]  /*2100*/  LDG.E R18, desc[UR6][R18.64] ;  /* 0x0000000612127981 */ /* 0x000f24000c1e1900 */
[--C-:B------:R-:W-:Y:S01]  /*2110*/  IMAD.WIDE.U32 R12, R13, 0x4, R4.reuse ;  /* 0x000000040d0c7825 */ /* 0x100fe200078e0004 */
[----:B------:R-:W-:Y:S01]  /*2120*/  IADD3 R27, PT, PT, R7, 0xc00, RZ ;  /* 0x00000c00071b7810 */ /* 0x000fe20007ffe0ff */
[----:B------:R-:W5:Y:S02]  /*2130*/  LDG.E R10, desc[UR6][R10.64] ;  /* 0x000000060a0a7981 */ /* 0x000f64000c1e1900 */
[--C-:B0-----:R-:W-:Y:S01]  /*2140*/  IMAD.WIDE.U32 R14, R25, 0x4, R4.reuse ;  /* 0x00000004190e7825 */ /* 0x101fe200078e0004 */
[----:B------:R-:W-:Y:S01]  /*2150*/  IADD3 R25, PT, PT, R7, 0xe00, RZ ;  /* 0x00000e0007197810 */ /* 0x000fe20007ffe0ff */
[----:B------:R-:W5:Y:S02]  /*2160*/  LDG.E R12, desc[UR6][R12.64] ;  /* 0x000000060c0c7981 */ /* 0x000f64000c1e1900 */
[----:B-1----:R-:W-:-:S02]  /*2170*/  IMAD.WIDE.U32 R20, R27, 0x4, R4 ;  /* 0x000000041b147825 */ /* 0x002fc400078e0004 */
[----:B------:R-:W5:Y:S02]  /*2180*/  LDG.E R15, desc[UR6][R14.64] ;  /* 0x000000060e0f7981 */ /* 0x000f64000c1e1900 */
[----:B------:R-:W-:Y:S02]  /*2190*/  IMAD.WIDE.U32 R24, R25, 0x4, R4 ;  /* 0x0000000419187825 */ /* 0x000fe400078e0004 */
        /* <DEDUP_REMOVED lines=11> */
.L_x_361:
[----:B------:R-:W-:Y:S05]  /*2250*/  BSYNC.RECONVERGENT B2 ;  /* 0x0000000000027941 */ /* 0x000fea0003800200 */
.L_x_360:
[----:B------:R-:W-:Y:S05]  /*2260*/  @!P1 BRA `(.L_x_355) ;  /* 0x00000000008c9947 */ /* 0x000fea0003800000 */
[----:B------:R-:W-:Y:S01]  /*2270*/  ISETP.GE.U32.AND P0, PT, R22, 0x4, PT ;  /* 0x000000041600780c */ /* 0x000fe20003f06070 */
[----:B------:R-:W-:Y:S01]  /*2280*/  BSSY.RECONVERGENT B2, `(.L_x_362) ;  /* 0x0000014000027945 */ /* 0x000fe20003800200 */
[----:B------:R-:W-:-:S11]  /*2290*/  LOP3.LUT P1, RZ, R6, 0x3, RZ, 0xc0, !PT ;  /* 0x0000000306ff7812 */ /* 0x000fd6000782c0ff */
[----:B------:R-:W-:Y:S05]  /*22a0*/  @!P0 BRA `(.L_x_363) ;  /* 0x0000000000448947 */ /* 0x000fea0003800000 */
[----:B------:R-:W-:-:S04]  /*22b0*/  IADD3 R11, PT, PT, R16, R9, RZ ;  /* 0x00000009100b7210 */ /* 0x000fc80007ffe0ff */
[C---:B------:R-:W-:Y:S01]  /*22c0*/  IADD3 R9, PT, PT, R11.reuse, 0x200, RZ ;  /* 0x000002000b097810 */ /* 0x040fe20007ffe0ff */
[C---:B------:R-:W-:Y:S01]  /*22d0*/  IMAD.WIDE.U32 R6, R11.reuse, 0x4, R4 ;  /* 0x000000040b067825 */ /* 0x040fe200078e0004 */
[----:B------:R-:W-:-:S03]  /*22e0*/  IADD3 R13, PT, PT, R11, 0x400, RZ ;  /* 0x000004000b0d7810 */ /* 0x000fc60007ffe0ff */
[--C-:B------:R-:W-:Y:S01]  /*22f0*/  IMAD.WIDE.U32 R8, R9, 0x4, R4.reuse ;  /* 0x0000000409087825 */ /* 0x100fe200078e0004 */
[----:B------:R-:W-:Y:S01]  /*2300*/  IADD3 R15, PT, PT, R11, 0x600, RZ ;  /* 0x000006000b0f7810 */ /* 0x000fe20007ffe0ff */
[----:B------:R-:W2:Y:S02]  /*2310*/  LDG.E R6, desc[UR6][R6.64] ;  /* 0x0000000606067981 */ /* 0x000ea4000c1e1900 */
[--C-:B------:R-:W-:Y:S02]  /*2320*/  IMAD.WIDE.U32 R10, R13, 0x4, R4.reuse ;  /* 0x000000040d0a7825 */ /* 0x100fe400078e0004 */
[----:B------:R-:W3:Y:S02]  /*2330*/  LDG.E R8, desc[UR6][R8.64] ;  /* 0x0000000608087981 */ /* 0x000ee4000c1e1900 */
[----:B------:R-:W-:Y:S02]  /*2340*/  IMAD.WIDE.U32 R12, R15, 0x4, R4 ;  /* 0x000000040f0c7825 */ /* 0x000fe400078e0004 */
[----:B------:R-:W4:Y:S04]  /*2350*/  LDG.E R10, desc[UR6][R10.64] ;  /* 0x000000060a0a7981 */ /* 0x000f28000c1e1900 */
[----:B------:R-:W5:Y:S01]  /*2360*/  LDG.E R12, desc[UR6][R12.64] ;  /* 0x000000060c0c7981 */ /* 0x000f62000c1e1900 */
[----:B------:R-:W-:Y:S01]  /*2370*/  IADD3 R16, PT, PT, R16, 0x800, RZ ;  /* 0x0000080010107810 */ /* 0x000fe20007ffe0ff */
[----:B--2---:R-:W-:-:S04]  /*2380*/  FADD R23, R23, R6 ;  /* 0x0000000617177221 */ /* 0x004fc80000000000 */
[----:B---3--:R-:W-:-:S04]  /*2390*/  FADD R23, R23, R8 ;  /* 0x0000000817177221 */ /* 0x008fc80000000000 */
[----:B----4-:R-:W-:-:S04]  /*23a0*/  FADD R23, R23, R10 ;  /* 0x0000000a17177221 */ /* 0x010fc80000000000 */
[----:B-----5:R-:W-:-:S07]  /*23b0*/  FADD R23, R23, R12 ;  /* 0x0000000c17177221 */ /* 0x020fce0000000000 */
.L_x_363:
[----:B------:R-:W-:Y:S05]  /*23c0*/  BSYNC.RECONVERGENT B2 ;  /* 0x0000000000027941 */ /* 0x000fea0003800200 */
.L_x_362:
[----:B------:R-:W-:Y:S05]  /*23d0*/  @!P1 BRA `(.L_x_355) ;  /* 0x0000000000309947 */ /* 0x000fea0003800000 */
[----:B------:R-:W-:Y:S02]  /*23e0*/  LOP3.LUT R2, R2, 0xffff, RZ, 0xc0, !PT ;  /* 0x0000ffff02027812 */ /* 0x000fe400078ec0ff */
[----:B------:R-:W-:Y:S02]  /*23f0*/  IADD3 R9, PT, PT, R16, R0, RZ ;  /* 0x0000000010097210 */ /* 0x000fe40007ffe0ff */
[----:B------:R-:W-:-:S04]  /*2400*/  LEA.HI R2, R2, 0x1, RZ, 0x17 ;  /* 0x0000000102027811 */ /* 0x000fc800078fb8ff */
[----:B------:R-:W-:-:S04]  /*2410*/  LOP3.LUT R2, R2, 0x3, RZ, 0xc0, !PT ;  /* 0x0000000302027812 */ /* 0x000fc800078ec0ff */
[----:B------:R-:W-:-:S07]  /*2420*/  IADD3 R2, PT, PT, -R2, RZ, RZ ;  /* 0x000000ff02027210 */ /* 0x000fce0007ffe1ff */
.L_x_364:
[----:B------:R-:W-:-:S06]  /*2430*/  IMAD.WIDE.U32 R6, R9, 0x4, R4 ;  /* 0x0000000409067825 */ /* 0x000fcc00078e0004 */
[----:B------:R-:W2:Y:S01]  /*2440*/  LDG.E R6, desc[UR6][R6.64] ;  /* 0x0000000606067981 */ /* 0x000ea2000c1e1900 */
[----:B------:R-:W-:Y:S02]  /*2450*/  IADD3 R2, PT, PT, R2, 0x1, RZ ;  /* 0x0000000102027810 */ /* 0x000fe40007ffe0ff */
[----:B------:R-:W-:Y:S02]  /*2460*/  IADD3 R9, PT, PT, R9, 0x200, RZ ;  /* 0x0000020009097810 */ /* 0x000fe40007ffe0ff */
[----:B------:R-:W-:Y:S01]  /*2470*/  ISETP.NE.AND P0, PT, R2, RZ, PT ;  /* 0x000000ff0200720c */ /* 0x000fe20003f05270 */
[----:B--2---:R-:W-:-:S12]  /*2480*/  FADD R23, R6, R23 ;  /* 0x0000001706177221 */ /* 0x004fd80000000000 */
[----:B------:R-:W-:Y:S05]  /*2490*/  @P0 BRA `(.L_x_364) ;  /* 0xfffffffc00e40947 */ /* 0x000fea000383ffff */
.L_x_355:
[----:B------:R-:W-:Y:S05]  /*24a0*/  BSYNC.RECONVERGENT B1 ;  /* 0x0000000000017941 */ /* 0x000fea0003800200 */
.L_x_352:
        /* <DEDUP_REMOVED lines=33> */
[----:B------:R-:W1:Y:S04]  /*26c0*/  LDS.128 R8, [UR4+0x20] ;  /* 0x00002004ff087984 */ /* 0x000e680008000c00 */
[----:B--2---:R-:W2:Y:S04]  /*26d0*/  LDS.128 R4, [UR4+0x30] ;  /* 0x00003004ff047984 */ /* 0x004ea80008000c00 */
        /* <DEDUP_REMOVED lines=16> */
.L_x_351:
[----:B------:R-:W-:Y:S05]  /*27e0*/  BSYNC.RECONVERGENT B0 ;  /* 0x0000000000007941 */ /* 0x000fea0003800200 */
.L_x_335:
[----:B------:R-:W-:Y:S05]  /*27f0*/  @P0 EXIT ;  /* 0x000000000000094d */ /* 0x000fea0003800000 */
[----:B012---:R-:W0:Y:S02]  /*2800*/  LDC.64 R4, c[0x0][0x388] ;  /* 0x0000e200ff047b82 */ /* 0x007e240000000a00 */
[----:B0-----:R-:W-:-:S05]  /*2810*/  IMAD.WIDE.U32 R2, R3, 0x4, R4 ;  /* 0x0000000403027825 */ /* 0x001fca00078e0004 */
[----:B------:R-:W-:Y:S01]  /*2820*/  STG.E desc[UR6][R2.64], R20 ;  /* 0x0000001402007986 */ /* 0x000fe2000c101906 */
[----:B------:R-:W-:Y:S05]  /*2830*/  EXIT ;  /* 0x000000000000794d */ /* 0x000fea0003800000 */
.L_x_365:
        /* <DEDUP_REMOVED lines=12> */
.L_x_413:


//--------------------- .text._ZN3cub18CUB_300001_SM_10006detail6reduce28DeviceReduceSingleTileKernelINS2_10policy_hubIfjN4cuda3std3__44plusIfEEE10Policy1000EN6thrust24THRUST_300001_SM_1000_NS6detail15normal_iteratorINSD_10device_ptrIfEEEEPfjS9_ffNS7_10__identityEEEvT0_T1_T2_T3_T4_T6_ --------------------------
	.section	.text._ZN3cub18CUB_300001_SM_10006detail6reduce28DeviceReduceSingleTileKernelINS2_10policy_hubIfjN4cuda3std3__44plusIfEEE10Policy1000EN6thrust24THRUST_300001_SM_1000_NS6detail15normal_iteratorINSD_10device_ptrIfEEEEPfjS9_ffNS7_10__identityEEEvT0_T1_T2_T3_T4_T6_,"ax",@progbits
	.align	128
        .global         _ZN3cub18CUB_300001_SM_10006detail6reduce28DeviceReduceSingleTileKernelINS2_10policy_hubIfjN4cuda3std3__44plusIfEEE10Policy1000EN6thrust24THRUST_300001_SM_1000_NS6detail15normal_iteratorINSD_10device_ptrIfEEEEPfjS9_ffNS7_10__identityEEEvT0_T1_T2_T3_T4_T6_
        .type           _ZN3cub18CUB_300001_SM_10006detail6reduce28DeviceReduceSingleTileKernelINS2_10policy_hubIfjN4cuda3std3__44plusIfEEE10Policy1000EN6thrust24THRUST_300001_SM_1000_NS6detail15normal_iteratorINSD_10device_ptrIfEEEEPfjS9_ffNS7_10__identityEEEvT0_T1_T2_T3_T4_T6_,@function
        .size           _ZN3cub18CUB_300001_SM_10006detail6reduce28DeviceReduceSingleTileKernelINS2_10policy_hubIfjN4cuda3std3__44plusIfEEE10Policy1000EN6thrust24THRUST_300001_SM_1000_NS6detail15normal_iteratorINSD_10device_ptrIfEEEEPfjS9_ffNS7_10__identityEEEvT0_T1_T2_T3_T4_T6_,(.L_x_414 - _ZN3cub18CUB_300001_SM_10006detail6reduce28DeviceReduceSingleTileKernelINS2_10policy_hubIfjN4cuda3std3__44plusIfEEE10Policy1000EN6thrust24THRUST_300001_SM_1000_NS6detail15normal_iteratorINSD_10device_ptrIfEEEEPfjS9_ffNS7_10__identityEEEvT0_T1_T2_T3_T4_T6_)
        .other          _ZN3cub18CUB_300001_SM_10006detail6reduce28DeviceReduceSingleTileKernelINS2_10policy_hubIfjN4cuda3std3__44plusIfEEE10Policy1000EN6thrust24THRUST_300001_SM_1000_NS6detail15normal_iteratorINSD_10device_ptrIfEEEEPfjS9_ffNS7_10__identityEEEvT0_T1_T2_T3_T4_T6_,@"STO_CUDA_ENTRY STV_DEFAULT"
_ZN3cub18CUB_300001_SM_10006detail6reduce28DeviceReduceSingleTileKernelINS2_10policy_hubIfjN4cuda3std3__44plusIfEEE10Policy1000EN6thrust24THRUST_300001_SM_1000_NS6detail15normal_iteratorINSD_10device_ptrIfEEEEPfjS9_ffNS7_10__identityEEEvT0_T1_T2_T3_T4_T6_:
.text._ZN3cub18CUB_300001_SM_10006detail6reduce28DeviceReduceSingleTileKernelINS2_10policy_hubIfjN4cuda3std3__44plusIfEEE10Policy1000EN6thrust24THRUST_300001_SM_1000_NS6detail15normal_iteratorINSD_10device_ptrIfEEEEPfjS9_ffNS7_10__identityEEEvT0_T1_T2_T3_T4_T6_:
        /* <DEDUP_REMOVED lines=13> */
.L_x_366:
[----:B------:R-:W-:Y:S01]  /*00d0*/  ISETP.GT.U32.AND P0, PT, R4, 0x1fff, PT ;  /* 0x00001fff0400780c */ /* 0x000fe20003f04070 */
[----:B------:R-:W-:-:S12]  /*00e0*/  BSSY.RECONVERGENT B0, `(.L_x_367) ;  /* 0x000022c000007945 */ /* 0x000fd80003800200 */
[----:B------:R-:W-:Y:S05]  /*00f0*/  @P0 BRA `(.L_x_368) ;  /* 0x0000001000000947 */ /* 0x000fea0003800000 */
[----:B------:R-:W0:Y:S01]  /*0100*/  S2R R5, SR_TID.X ;  /* 0x0000000000057919 */ /* 0x000e220000002100 */
[----:B------:R-:W-:Y:S01]  /*0110*/  BSSY.RECONVERGENT B1, `(.L_x_369) ;  /* 0x0000009000017945 */ /* 0x000fe20003800200 */
[----:B------:R-:W-:Y:S01]  /*0120*/  HFMA2 R0, -RZ, RZ, 0, 0 ;  /* 0x00000000ff007431 */ /* 0x000fe200000001ff */
[----:B0-----:R-:W-:Y:S02]  /*0130*/  ISETP.GE.U32.AND P0, PT, R5, R4, PT ;  /* 0x000000040500720c */ /* 0x001fe40003f06070 */
[----:B------:R-:W-:-:S11]  /*0140*/  MOV R7, R5 ;  /* 0x0000000500077202 */ /* 0x000fd60000000f00 */
[----:B------:R-:W-:Y:S05]  /*0150*/  @P0 BRA `(.L_x_370) ;  /* 0x0000000000100947 */ /* 0x000fea0003800000 */
[----:B------:R-:W0:Y:S02]  /*0160*/  LDC.64 R2, c[0x0][0x380] ;  /* 0x0000e000ff027b82 */ /* 0x000e240000000a00 */
[----:B0-----:R-:W-:-:S05]  /*0170*/  IMAD.WIDE.U32 R2, R5, 0x4, R2 ;  /* 0x0000000405027825 */ /* 0x001fca00078e0002 */
[----:B------:R0:W5:Y:S01]  /*0180*/  LDG.E R0, desc[UR6][R2.64] ;  /* 0x0000000602007981 */ /* 0x000162000c1e1900 */
[----:B------:R-:W-:-:S07]  /*0190*/  IADD3 R7, PT, PT, R5, 0x200, RZ ;  /* 0x0000020005077810 */ /* 0x000fce0007ffe0ff */
.L_x_370:
[----:B------:R-:W-:Y:S05]  /*01a0*/  BSYNC.RECONVERGENT B1 ;  /* 0x0000000000017941 */ /* 0x000fea0003800200 */
.L_x_369:
[----:B------:R-:W-:Y:S01]  /*01b0*/  ISETP.GE.U32.AND P0, PT, R7, R4, PT ;  /* 0x000000040700720c */ /* 0x000fe20003f06070 */
[----:B------:R-:W-:-:S12]  /*01c0*/  BSSY.RECONVERGENT B1, `(.L_x_371) ;  /* 0x0000070000017945 */ /* 0x000fd80003800200 */
[----:B------:R-:W-:Y:S05]  /*01d0*/  @P0 BRA `(.L_x_372) ;  /* 0x0000000400b80947 */ /* 0x000fea0003800000 */
[----:B0-----:R-:W-:Y:S01]  /*01e0*/  LOP3.LUT R3, RZ, R7, RZ, 0x33, !PT ;  /* 0x00000007ff037212 */ /* 0x001fe200078e33ff */
[----:B------:R-:W-:Y:S03]  /*01f0*/  BSSY.RECONVERGENT B2, `(.L_x_373) ;  /* 0x0000033000027945 */ /* 0x000fe60003800200 */
[----:B------:R-:W-:-:S04]  /*0200*/  IADD3 R3, PT, PT, R3, R4, RZ ;  /* 0x0000000403037210 */ /* 0x000fc80007ffe0ff */
        /* <DEDUP_REMOVED lines=9> */
[----:B------:R-:W-:-:S04]  /*02a0*/  IADD3 R2, P0, PT, R2, 0x4000, RZ ;  /* 0x0000400002027810 */ /* 0x000fc80007f1e0ff */
[----:B------:R-:W-:-:S09]  /*02b0*/  IADD3.X R3, PT, PT, RZ, R3, RZ, P0, !PT ;  /* 0x00000003ff037210 */ /* 0x000fd200007fe4ff */
.L_x_375:
        /* <DEDUP_REMOVED lines=19> */
[----:B0-----:R-:W-:-:S04]  /*03f0*/  IADD3 R2, P2, PT, R2, 0x8000, RZ ;  /* 0x0000800002027810 */ /* 0x001fc80007f5e0ff */
[----:B------:R-:W-:Y:S01]  /*0400*/  IADD3.X R3, PT, PT, RZ, R3, RZ, P2, !PT ;  /* 0x00000003ff037210 */ /* 0x000fe200017fe4ff */
        /* <DEDUP_REMOVED lines=17> */
.L_x_374:
[----:B------:R-:W-:Y:S05]  /*0520*/  BSYNC.RECONVERGENT B2 ;  /* 0x0000000000027941 */ /* 0x000fea0003800200 */
.L_x_373:
[----:B------:R-:W-:Y:S05]  /*0530*/  @!P1 BRA `(.L_x_372) ;  /* 0x0000000000e09947 */ /* 0x000fea0003800000 */
[----:B------:R-:W-:Y:S01]  /*0540*/  ISETP.GE.U32.AND P0, PT, R22, 0x8, PT ;  /* 0x000000081600780c */ /* 0x000fe20003f06070 */
[----:B------:R-:W-:Y:S01]  /*0550*/  BSSY.RECONVERGENT B2, `(.L_x_376) ;  /* 0x0000017000027945 */ /* 0x000fe20003800200 */
[----:B------:R-:W-:-:S04]  /*0560*/  LOP3.LUT R10, R6, 0x7, RZ, 0xc0, !PT ;  /* 0x00000007060a7812 */ /* 0x000fc800078ec0ff */
[----:B------:R-:W-:-:S07]  /*0570*/  ISETP.NE.AND P1, PT, R10, RZ, PT ;  /* 0x000000ff0a00720c */ /* 0x000fce0003f25270 */
[----:B------:R-:W-:Y:S06]  /*0580*/  @!P0 BRA `(.L_x_377) ;  /* 0x00000000004c8947 */ /* 0x000fec0003800000 */
[----:B------:R-:W0:Y:S02]  /*0590*/  LDC.64 R2, c[0x0][0x380] ;  /* 0x0000e000ff027b82 */ /* 0x000e240000000a00 */
[----:B0-----:R-:W-:-:S05]  /*05a0*/  IMAD.WIDE.U32 R2, R7, 0x4, R2 ;  /* 0x0000000407027825 */ /* 0x001fca00078e0002 */
        /* <DEDUP_REMOVED lines=17> */
.L_x_377:
[----:B------:R-:W-:Y:S05]  /*06c0*/  BSYNC.RECONVERGENT B2 ;  /* 0x0000000000027941 */ /* 0x000fea0003800200 */
.L_x_376:
        /* <DEDUP_REMOVED lines=17> */
.L_x_379:
[----:B------:R-:W-:Y:S05]  /*07e0*/  BSYNC.RECONVERGENT B2 ;  /* 0x0000000000027941 */ /* 0x000fea0003800200 */
.L_x_378:
[----:B------:R-:W-:Y:S05]  /*07f0*/  @!P1 BRA `(.L_x_372) ;  /* 0x0000000000309947 */ /* 0x000fea0003800000 */
[----:B------:R-:W0:Y:S01]  /*0800*/  LDC.64 R2, c[0x0][0x380] ;  /* 0x0000e000ff027b82 */ /* 0x000e220000000a00 */
[----:B------:R-:W-:Y:S01]  /*0810*/  IADD3 R6, PT, PT, -R6, RZ, RZ ;  /* 0x000000ff06067210 */ /* 0x000fe20007ffe1ff */
[----:B0-----:R-:W-:-:S05]  /*0820*/  IMAD.WIDE.U32 R2, R7, 0x4, R2 ;  /* 0x0000000407027825 */ /* 0x001fca00078e0002 */
[----:B------:R-:W-:-:S07]  /*0830*/  MOV R7, R3 ;  /* 0x0000000300077202 */ /* 0x000fce0000000f00 */
.L_x_380:
[----:B------:R-:W-:-:S06]  /*0840*/  MOV R3, R7 ;  /* 0x0000000700037202 */ /* 0x000fcc0000000f00 */
[----:B------:R0:W2:Y:S01]  /*0850*/  LDG.E R3, desc[UR6][R2.64] ;  /* 0x0000000602037981 */ /* 0x0000a2000c1e1900 */
[----:B------:R-:W-:-:S04]  /*0860*/  IADD3 R6, PT, PT, R6, 0x1, RZ ;  /* 0x0000000106067810 */ /* 0x000fc80007ffe0ff */
[----:B------:R-:W-:Y:S02]  /*0870*/  ISETP.NE.AND P0, PT, R6, RZ, PT ;  /* 0x000000ff0600720c */ /* 0x000fe40003f05270 */
[----:B0-----:R-:W-:-:S04]  /*0880*/  IADD3 R2, P1, PT, R2, 0x800, RZ ;  /* 0x0000080002027810 */ /* 0x001fc80007f3e0ff */
[----:B------:R-:W-:Y:S01]  /*0890*/  IADD3.X R7, PT, PT, RZ, R7, RZ, P1, !PT ;  /* 0x00000007ff077210 */ /* 0x000fe20000ffe4ff */
[----:B--2--5:R-:W-:-:S06]  /*08a0*/  FADD R0, R3, R0 ;  /* 0x0000000003007221 */ /* 0x024fcc0000000000 */
[----:B------:R-:W-:Y:S05]  /*08b0*/  @P0 BRA `(.L_x_380) ;  /* 0xfffffffc00e00947 */ /* 0x000fea000383ffff */
.L_x_372:
[----:B------:R-:W-:Y:S05]  /*08c0*/  BSYNC.RECONVERGENT B1 ;  /* 0x0000000000017941 */ /* 0x000fea0003800200 */
.L_x_371:
[----:B------:R-:W-:Y:S02]  /*08d0*/  ISETP.GE.U32.AND P0, PT, R4, 0x200, PT ;  /* 0x000002000400780c */ /* 0x000fe40003f06070 */
        /* <DEDUP_REMOVED lines=36> */
[----:B------:R-:W3:Y:S04]  /*0b20*/  LDS.128 R8, [UR4+0x30] ;  /* 0x00003004ff087984 */ /* 0x000ee80008000c00 */
[----:B------:R-:W4:Y:S01]  /*0b30*/  LDS.128 R16, [UR4+0x40] ;  /* 0x00004004ff107984 */ /* 0x000f220008000c00 */
[----:B0-----:R-:W-:-:S04]  /*0b40*/  FADD R5, R0, R5 ;  /* 0x0000000500057221 */ /* 0x001fc80000000000 */
        /* <DEDUP_REMOVED lines=9> */
[----:B------:R-:W-:-:S04]  /*0be0*/  FADD R11, R10, R11 ;  /* 0x0000000b0a0b7221 */ /* 0x000fc80000000000 */
[----:B----4-:R-:W-:-:S04]  /*0bf0*/  FADD R16, R11, R16 ;  /* 0x000000100b107221 */ /* 0x010fc80000000000 */
[----:B------:R-:W-:-:S04]  /*0c00*/  FADD R17, R16, R17 ;  /* 0x0000001110117221 */ /* 0x000fc80000000000 */
[----:B------:R-:W-:-:S04]  /*0c10*/  FADD R18, R17, R18 ;  /* 0x0000001211127221 */ /* 0x000fc80000000000 */
[----:B------:R-:W-:Y:S01]  /*0c20*/  FADD R0, R18, R19 ;  /* 0x0000001312007221 */ /* 0x000fe20000000000 */
[----:B------:R-:W-:Y:S06]  /*0c30*/  BRA `(.L_x_382) ;  /* 0x0000001400d87947 */ /* 0x000fec0003800000 */
.L_x_381:
[----:B------:R-:W1:Y:S01]  /*0c40*/  S2R R6, SR_LANEID ;  /* 0x0000000000067919 */ /* 0x000e620000000000 */
[----:B------:R-:W-:-:S04]  /*0c50*/  LOP3.LUT R0, R5, 0x3e0, RZ, 0xc0, !PT ;  /* 0x000003e005007812 */ /* 0x000fc800078ec0ff */
[----:B0-----:R-:W-:Y:S02]  /*0c60*/  IADD3 R3, PT, PT, R0, 0x20, RZ ;  /* 0x0000002000037810 */ /* 0x001fe40007ffe0ff */
[----:B------:R-:W-:Y:S02]  /*0c70*/  LOP3.LUT R7, RZ, R0, RZ, 0x33, !PT ;  /* 0x00000000ff077212 */ /* 0x000fe400078e33ff */
[-C--:B------:R-:W-:Y:S02]  /*0c80*/  ISETP.GT.U32.AND P0, PT, R3, R4.reuse, PT ;  /* 0x000000040300720c */ /* 0x080fe40003f04070 */
        /* <DEDUP_REMOVED lines=40> */
[----:B------:R-:W0:Y:S04]  /*0f10*/  LDS.128 R20, [UR4+0x10] ;  /* 0x00001004ff147984 */ /* 0x000e280008000c00 */
        /* <DEDUP_REMOVED lines=30> */
.L_x_368:
[----:B------:R-:W0:Y:S01]  /*1100*/  S2R R0, SR_TID.X ;  /* 0x0000000000007919 */ /* 0x000e220000002100 */
[----:B------:R-:W1:Y:S02]  /*1110*/  LDCU.64 UR4, c[0x0][0x380] ;  /* 0x00007000ff0477ac */ /* 0x000e640008000a00 */
[----:B-1----:R-:W-:Y:S02]  /*1120*/  MOV R12, UR4 ;  /* 0x00000004000c7c02 */ /* 0x002fe40008000f00 */
[----:B------:R-:W-:-:S03]  /*1130*/  MOV R13, UR5 ;  /* 0x00000005000d7c02 */ /* 0x000fc60008000f00 */
        /* <DEDUP_REMOVED lines=17> */
[----:B------:R-:W-:Y:S01]  /*1250*/  UMOV UR4, 0x2000 ;  /* 0x0000200000047882 */ /* 0x000fe20000000000 */
[----:B--2---:R-:W-:Y:S01]  /*1260*/  FADD R20, R20, R21 ;  /* 0x0000001514147221 */ /* 0x004fe20000000000 */
[----:B------:R-:W-:-:S04]  /*1270*/  IADD3 R21, PT, PT, R4, -0x2000, RZ ;  /* 0xffffe00004157810 */ /* 0x000fc80007ffe0ff */
[----:B------:R-:W-:Y:S01]  /*1280*/  ISETP.GE.U32.AND P0, PT, R21, 0x2000, PT ;  /* 0x000020001500780c */ /* 0x000fe20003f06070 */
[----:B---3--:R-:W-:Y:S01]  /*1290*/  FADD R6, R6, R7 ;  /* 0x0000000706067221 */ /* 0x008fe20000000000 */
[----:B----4-:R-:W-:-:S04]  /*12a0*/  FADD R9, R8, R9 ;  /* 0x0000000908097221 */ /* 0x010fc80000000000 */
[----:B------:R-:W-:Y:S01]  /*12b0*/  FADD R6, R6, R9 ;  /* 0x0000000906067221 */ /* 0x000fe20000000000 */
[----:B-----5:R-:W-:Y:S01]  /*12c0*/  FADD R10, R10, R11 ;  /* 0x0000000b0a0a7221 */ /* 0x020fe20000000000 */
[----:B------:R-:W-:-:S04]  /*12d0*/  FADD R15, R14, R15 ;  /* 0x0000000f0e0f7221 */ /* 0x000fc80000000000 */
[----:B------:R-:W-:Y:S01]  /*12e0*/  FADD R15, R10, R15 ;  /* 0x0000000f0a0f7221 */ /* 0x000fe20000000000 */
[----:B------:R-:W-:Y:S01]  /*12f0*/  FADD R16, R16, R17 ;  /* 0x0000001110107221 */ /* 0x000fe20000000000 */
[----:B------:R-:W-:-:S04]  /*1300*/  FADD R19, R18, R19 ;  /* 0x0000001312137221 */ /* 0x000fc80000000000 */
[----:B------:R-:W-:Y:S01]  /*1310*/  FADD R16, R16, R19 ;  /* 0x0000001310107221 */ /* 0x000fe20000000000 */
[----:B------:R-:W-:-:S04]  /*1320*/  FADD R5, R5, R22 ;  /* 0x0000001605057221 */ /* 0x000fc80000000000 */
[----:B------:R-:W-:Y:S01]  /*1330*/  FADD R5, R20, R5 ;  /* 0x0000000514057221 */ /* 0x000fe20000000000 */
[----:B------:R-:W-:-:S03]  /*1340*/  FADD R6, R6, R15 ;  /* 0x0000000f06067221 */ /* 0x000fc60000000000 */
[----:B------:R-:W-:-:S04]  /*1350*/  FADD R5, R16, R5 ;  /* 0x0000000510057221 */ /* 0x000fc80000000000 */
[----:B------:R-:W-:Y:S01]  /*1360*/  FADD R5, R6, R5 ;  /* 0x0000000506057221 */ /* 0x000fe20000000000 */
[----:B------:R-:W-:Y:S06]  /*1370*/  @!P0 BRA `(.L_x_383) ;  /* 0x0000000000ac8947 */ /* 0x000fec0003800000 */
[----:B------:R-:W0:Y:S01]  /*1380*/  LDC R4, c[0x0][0x390] ;  /* 0x0000e400ff047b82 */ /* 0x000e220000000800 */
[----:B------:R-:W-:-:S07]  /*1390*/  UMOV UR4, 0x2000 ;  /* 0x0000200000047882 */ /* 0x000fce0000000000 */
[----:B------:R-:W1:Y:S02]  /*13a0*/  LDC.64 R12, c[0x0][0x380] ;  /* 0x0000e000ff0c7b82 */ /* 0x000e640000000a00 */
.L_x_385:
[----:B------:R-:W-:-:S05]  /*13b0*/  IADD3 R3, PT, PT, R0, UR4, RZ ;  /* 0x0000000400037c10 */ /* 0x000fca000fffe0ff */
        /* <DEDUP_REMOVED lines=17> */
[----:B0-----:R-:W-:-:S04]  /*14d0*/  IADD3 R2, PT, PT, R4, -UR4, RZ ;  /* 0x8000000404027c10 */ /* 0x001fc8000fffe0ff */
        /* <DEDUP_REMOVED lines=18> */
[----:B------:R-:W-:-:S06]  /*1600*/  UIADD3 UR4, UPT, UPT, UR4, 0x2000, URZ ;  /* 0x0000200004047890 */ /* 0x000fcc000fffe0ff */
[----:B------:R-:W-:-:S13]  /*1610*/  ISETP.LT.U32.AND P0, PT, R21, UR4, PT ;  /* 0x0000000415007c0c */ /* 0x000fda000bf01070 */
[----:B------:R-:W-:Y:S05]  /*1620*/  @!P0 BRA `(.L_x_385) ;  /* 0xfffffffc00608947 */ /* 0x000fea000383ffff */
.L_x_383:
[----:B------:R-:W-:Y:S01]  /*1630*/  IADD3 R3, PT, PT, R4, -UR4, RZ ;  /* 0x8000000404037c10 */ /* 0x000fe2000fffe0ff */
[----:B------:R-:W-:Y:S03]  /*1640*/  BSSY.RECONVERGENT B1, `(.L_x_384) ;  /* 0x00000a3000017945 */ /* 0x000fe60003800200 */
[----:B------:R-:W-:-:S04]  /*1650*/  ISETP.GE.AND P0, PT, R0, R3, PT ;  /* 0x000000030000720c */ /* 0x000fc80003f06270 */
[----:B------:R-:W-:-:S13]  /*1660*/  ISETP.LE.U32.OR P0, PT, R4, UR4, P0 ;  /* 0x0000000404007c0c */ /* 0x000fda0008703470 */
[----:B------:R-:W-:Y:S05]  /*1670*/  @P0 BRA `(.L_x_386) ;  /* 0x00000008007c0947 */ /* 0x000fea0003800000 */
[-C--:B------:R-:W-:Y:S01]  /*1680*/  LOP3.LUT R3, RZ, R0.reuse, RZ, 0x33, !PT ;  /* 0x00000000ff037212 */ /* 0x080fe200078e33ff */
[----:B------:R-:W-:Y:S01]  /*1690*/  BSSY.RECONVERGENT B2, `(.L_x_387) ;  /* 0x0000052000027945 */ /* 0x000fe20003800200 */
[----:B------:R-:W-:Y:S02]  /*16a0*/  MOV R6, R0 ;  /* 0x0000000000067202 */ /* 0x000fe40000000f00 */
[----:B------:R-:W-:-:S04]  /*16b0*/  IADD3 R3, PT, PT, R4, -UR4, R3 ;  /* 0x8000000404037c10 */ /* 0x000fc8000fffe003 */
[C---:B------:R-:W-:Y:S02]  /*16c0*/  ISETP.GE.U32.AND P0, PT, R3.reuse, 0x1e00, PT ;  /* 0x00001e000300780c */ /* 0x040fe40003f06070 */
[----:B------:R-:W-:-:S04]  /*16d0*/  LEA.HI R3, R3, 0x1, RZ, 0x17 ;  /* 0x0000000103037811 */ /* 0x000fc800078fb8ff */
[----:B------:R-:W-:-:S07]  /*16e0*/  LOP3.LUT R4, R3, 0xf, RZ, 0xc0, !PT ;  /* 0x0000000f03047812 */ /* 0x000fce00078ec0ff */
[----:B------:R-:W-:Y:S05]  /*16f0*/  @!P0 BRA `(.L_x_388) ;  /* 0x00000004002c8947 */ /* 0x000fea0003800000 */
[----:B------:R-:W-:Y:S01]  /*1700*/  LOP3.LUT R7, R3, 0xfffff0, RZ, 0xc0, !PT ;  /* 0x00fffff003077812 */ /* 0x000fe200078ec0ff */
[----:B------:R-:W-:Y:S01]  /*1710*/  BSSY.RECONVERGENT B3, `(.L_x_389) ;  /* 0x0000048000037945 */ /* 0x000fe20003800200 */
[C---:B------:R-:W-:Y:S02]  /*1720*/  LOP3.LUT R6, R0.reuse, 0x1000, RZ, 0xfc, !PT ;  /* 0x0000100000067812 */ /* 0x040fe400078efcff */
[----:B------:R-:W-:Y:S02]  /*1730*/  IADD3 R2, PT, PT, R0, UR4, RZ ;  /* 0x0000000400027c10 */ /* 0x000fe4000fffe0ff */
[----:B------:R-:W-:-:S07]  /*1740*/  IADD3 R7, PT, PT, -R7, RZ, RZ ;  /* 0x000000ff07077210 */ /* 0x000fce0007ffe1ff */
.L_x_390:
[C---:B------:R-:W-:Y:S01]  /*1750*/  IADD3 R19, PT, PT, R2.reuse, 0x200, RZ ;  /* 0x0000020002137810 */ /* 0x040fe20007ffe0ff */
[C---:B------:R-:W-:Y:S01]  /*1760*/  IMAD.WIDE.U32 R14, R2.reuse, 0x4, R12 ;  /* 0x00000004020e7825 */ /* 0x040fe200078e000c */
[----:B------:R-:W-:-:S03]  /*1770*/  IADD3 R11, PT, PT, R2, 0x400, RZ ;  /* 0x00000400020b7810 */ /* 0x000fc60007ffe0ff */
[--C-:B------:R-:W-:Y:S01]  /*1780*/  IMAD.WIDE.U32 R18, R19, 0x4, R12.reuse ;  /* 0x0000000413127825 */ /* 0x100fe200078e000c */
[----:B------:R0:W2:Y:S01]  /*1790*/  LDG.E R8, desc[UR6][R14.64] ;  /* 0x000000060e087981 */ /* 0x0000a2000c1e1900 */
[C---:B------:R-:W-:Y:S02]  /*17a0*/  IADD3 R21, PT, PT, R2.reuse, 0x600, RZ ;  /* 0x0000060002157810 */ /* 0x040fe40007ffe0ff */
[--C-:B------:R-:W-:Y:S01]  /*17b0*/  IMAD.WIDE.U32 R10, R11, 0x4, R12.reuse ;  /* 0x000000040b0a7825 */ /* 0x100fe200078e000c */
[----:B------:R1:W3:Y:S01]  /*17c0*/  LDG.E R9, desc[UR6][R18.64] ;  /* 0x0000000612097981 */ /* 0x0002e2000c1e1900 */
[C---:B------:R-:W-:Y:S02]  /*17d0*/  IADD3 R17, PT, PT, R2.reuse, 0x800, RZ ;  /* 0x0000080002117810 */ /* 0x040fe40007ffe0ff */
[--C-:B------:R-:W-:Y:S02]  /*17e0*/  IMAD.WIDE.U32 R20, R21, 0x4, R12.reuse ;  /* 0x0000000415147825 */ /* 0x100fe400078e000c */
[----:B------:R4:W5:Y:S01]  /*17f0*/  LDG.E R10, desc[UR6][R10.64] ;  /* 0x000000060a0a7981 */ /* 0x000962000c1e1900 */
[----:B------:R-:W-:Y:S01]  /*1800*/  IADD3 R29, PT, PT, R2, 0xa00, RZ ;  /* 0x00000a00021d7810 */ /* 0x000fe20007ffe0ff */
[----:B------:R-:W-:-:S02]  /*1810*/  IMAD.WIDE.U32 R16, R17, 0x4, R12 ;  /* 0x0000000411107825 */ /* 0x000fc400078e000c */
[----:B------:R4:W5:Y:S01]  /*1820*/  LDG.E R27, desc[UR6][R20.64] ;  /* 0x00000006141b7981 */ /* 0x000962000c1e1900 */
[C---:B------:R-:W-:Y:S01]  /*1830*/  IADD3 R23, PT, PT, R2.reuse, 0xc00, RZ ;  /* 0x00000c0002177810 */ /* 0x040fe20007ffe0ff */
[--C-:B------:R-:W-:Y:S02]  /*1840*/  IMAD.WIDE.U32 R28, R29, 0x4, R12.reuse ;  /* 0x000000041d1c7825 */ /* 0x100fe400078e000c */
[----:B------:R-:W5:Y:S01]  /*1850*/  LDG.E R26, desc[UR6][R16.64] ;  /* 0x00000006101a7981 */ /* 0x000f62000c1e1900 */
[C---:B------:R-:W-:Y:S01]  /*1860*/  IADD3 R22, PT, PT, R2.reuse, 0xe00, RZ ;  /* 0x00000e0002167810 */ /* 0x040fe20007ffe0ff */
[--C-:B0-----:R-:W-:Y:S02]  /*1870*/  IMAD.WIDE.U32 R14, R23, 0x4, R12.reuse ;  /* 0x00000004170e7825 */ /* 0x101fe400078e000c */
[----:B------:R0:W5:Y:S01]  /*1880*/  LDG.E R25, desc[UR6][R28.64] ;  /* 0x000000061c197981 */ /* 0x000162000c1e1900 */
[----:B------:R-:W-:Y:S01]  /*1890*/  IADD3 R23, PT, PT, R2, 0x1000, RZ ;  /* 0x0000100002177810 */ /* 0x000fe20007ffe0ff */
[----:B-1----:R-:W-:-:S02]  /*18a0*/  IMAD.WIDE.U32 R18, R22, 0x4, R12 ;  /* 0x0000000416127825 */ /* 0x002fc400078e000c */
[----:B------:R1:W5:Y:S01]  /*18b0*/  LDG.E R24, desc[UR6][R14.64] ;  /* 0x000000060e187981 */ /* 0x000362000c1e1900 */
[C---:B----4-:R-:W-:Y:S01]  /*18c0*/  IADD3 R11, PT, PT, R2.reuse, 0x1200, RZ ;  /* 0x00001200020b7810 */ /* 0x050fe20007ffe0ff */
[--C-:B------:R-:W-:Y:S02]  /*18d0*/  IMAD.WIDE.U32 R20, R23, 0x4, R12.reuse ;  /* 0x0000000417147825 */ /* 0x100fe400078e000c */
[----:B------:R4:W5:Y:S01]  /*18e0*/  LDG.E R23, desc[UR6][R18.64] ;  /* 0x0000000612177981 */ /* 0x000962000c1e1900 */
[C---:B0-----:R-:W-:Y:S01]  /*18f0*/  IADD3 R29, PT, PT, R2.reuse, 0x1400, RZ ;  /* 0x00001400021d7810 */ /* 0x041fe20007ffe0ff */
[--C-:B------:R-:W-:Y:S02]  /*1900*/  IMAD.WIDE.U32 R16, R11, 0x4, R12.reuse ;  /* 0x000000040b107825 */ /* 0x100fe400078e000c */
[----:B------:R-:W5:Y:S01]  /*1910*/  LDG.E R22, desc[UR6][R20.64] ;  /* 0x0000000614167981 */ /* 0x000f62000c1e1900 */
[----:B-1----:R-:W-:Y:S01]  /*1920*/  IADD3 R15, PT, PT, R2, 0x1600, RZ ;  /* 0x00001600020f7810 */ /* 0x002fe20007ffe0ff */
[----:B------:R-:W-:-:S02]  /*1930*/  IMAD.WIDE.U32 R28, R29, 0x4, R12 ;  /* 0x000000041d1c7825 */ /* 0x000fc400078e000c */
[----:B------:R0:W5:Y:S01]  /*1940*/  LDG.E R11, desc[UR6][R16.64] ;  /* 0x00000006100b7981 */ /* 0x000162000c1e1900 */
[C---:B----4-:R-:W-:Y:S01]  /*1950*/  IADD3 R19, PT, PT, R2.reuse, 0x1800, RZ ;  /* 0x0000180002137810 */ /* 0x050fe20007ffe0ff */
[--C-:B------:R-:W-:Y:S02]  /*1960*/  IMAD.WIDE.U32 R14, R15, 0x4, R12.reuse ;  /* 0x000000040f0e7825 */ /* 0x100fe400078e000c */
[----:B------:R-:W4:Y:S02]  /*1970*/  LDG.E R28, desc[UR6][R28.64] ;  /* 0x000000061c1c7981 */ /* 0x000f24000c1e1900 */
[----:B------:R-:W-:Y:S01]  /*1980*/  IMAD.WIDE.U32 R18, R19, 0x4, R12 ;  /* 0x0000000413127825 */ /* 0x000fe200078e000c */
[C---:B0-----:R-:W-:Y:S02]  /*1990*/  IADD3 R17, PT, PT, R2.reuse, 0x1a00, RZ ;  /* 0x00001a0002117810 */ /* 0x041fe40007ffe0ff */
[----:B------:R-:W-:-:S03]  /*19a0*/  IADD3 R21, PT, PT, R2, 0x1c00, RZ ;  /* 0x00001c0002157810 */ /* 0x000fc60007ffe0ff */
[----:B------:R-:W4:Y:S04]  /*19b0*/  LDG.E R18, desc[UR6][R18.64] ;  /* 0x0000000612127981 */ /* 0x000f28000c1e1900 */
[----:B------:R0:W4:Y:S01]  /*19c0*/  LDG.E R29, desc[UR6][R14.64] ;  /* 0x000000060e1d7981 */ /* 0x000122000c1e1900 */
[----:B------:R-:W-:Y:S01]  /*19d0*/  IADD3 R20, PT, PT, R2, 0x1e00, RZ ;  /* 0x00001e0002147810 */ /* 0x000fe20007ffe0ff */
[----:B0-----:R-:W-:-:S04]  /*19e0*/  IMAD.WIDE.U32 R14, R17, 0x4, R12 ;  /* 0x00000004110e7825 */ /* 0x001fc800078e000c */
[--C-:B------:R-:W-:Y:S02]  /*19f0*/  IMAD.WIDE.U32 R16, R21, 0x4, R12.reuse ;  /* 0x0000000415107825 */ /* 0x100fe400078e000c */
[----:B------:R-:W4:Y:S02]  /*1a00*/  LDG.E R14, desc[UR6][R14.64] ;  /* 0x000000060e0e7981 */ /* 0x000f24000c1e1900 */
[----:B------:R-:W-:Y:S02]  /*1a10*/  IMAD.WIDE.U32 R20, R20, 0x4, R12 ;  /* 0x0000000414147825 */ /* 0x000fe400078e000c */
[----:B------:R-:W4:Y:S04]  /*1a20*/  LDG.E R16, desc[UR6][R16.64] ;  /* 0x0000000610107981 */ /* 0x000f28000c1e1900 */
[----:B------:R-:W4:Y:S01]  /*1a30*/  LDG.E R20, desc[UR6][R20.64] ;  /* 0x0000000614147981 */ /* 0x000f22000c1e1900 */
[----:B------:R-:W-:-:S04]  /*1a40*/  IADD3 R7, PT, PT, R7, 0x10, RZ ;  /* 0x0000001007077810 */ /* 0x000fc80007ffe0ff */
[----:B------:R-:W-:Y:S02]  /*1a50*/  ISETP.NE.AND P0, PT, R7, RZ, PT ;  /* 0x000000ff0700720c */ /* 0x000fe40003f05270 */
[----:B------:R-:W-:Y:S02]  /*1a60*/  IADD3 R6, PT, PT, R6, 0x2000, RZ ;  /* 0x0000200006067810 */ /* 0x000fe40007ffe0ff */
[----:B------:R-:W-:Y:S01]  /*1a70*/  IADD3 R2, PT, PT, R2, 0x2000, RZ ;  /* 0x0000200002027810 */ /* 0x000fe20007ffe0ff */
[----:B--2---:R-:W-:-:S04]  /*1a80*/  FADD R8, R8, R5 ;  /* 0x0000000508087221 */ /* 0x004fc80000000000 */
[----:B---3--:R-:W-:-:S04]  /*1a90*/  FADD R9, R8, R9 ;  /* 0x0000000908097221 */ /* 0x008fc80000000000 */
        /* <DEDUP_REMOVED lines=8> */
[----:B----4-:R-:W-:-:S04]  /*1b20*/  FADD R28, R11, R28 ;  /* 0x0000001c0b1c7221 */ /* 0x010fc80000000000 */
[----:B------:R-:W-:-:S04]  /*1b30*/  FADD R29, R28, R29 ;  /* 0x0000001d1c1d7221 */ /* 0x000fc80000000000 */
[----:B------:R-:W-:-:S04]  /*1b40*/  FADD R29, R29, R18 ;  /* 0x000000121d1d7221 */ /* 0x000fc80000000000 */
[----:B------:R-:W-:-:S04]  /*1b50*/  FADD R29, R29, R14 ;  /* 0x0000000e1d1d7221 */ /* 0x000fc80000000000 */
[----:B------:R-:W-:-:S04]  /*1b60*/  FADD R29, R29, R16 ;  /* 0x000000101d1d7221 */ /* 0x000fc80000000000 */
[----:B------:R-:W-:Y:S01]  /*1b70*/  FADD R5, R29, R20 ;  /* 0x000000141d057221 */ /* 0x000fe20000000000 */
[----:B------:R-:W-:Y:S06]  /*1b80*/  @P0 BRA `(.L_x_390) ;  /* 0xfffffff800f00947 */ /* 0x000fec000383ffff */
[----:B------:R-:W-:Y:S05]  /*1b90*/  BSYNC.RECONVERGENT B3 ;  /* 0x0000000000037941 */ /* 0x000fea0003800200 */
.L_x_389:
[----:B------:R-:W-:-:S07]  /*1ba0*/  IADD3 R6, PT, PT, R6, -0x1000, RZ ;  /* 0xfffff00006067810 */ /* 0x000fce0007ffe0ff */
.L_x_388:
[----:B------:R-:W-:Y:S05]  /*1bb0*/  BSYNC.RECONVERGENT B2 ;  /* 0x0000000000027941 */ /* 0x000fea0003800200 */
.L_x_387:
[----:B------:R-:W-:-:S13]  /*1bc0*/  ISETP.NE.AND P0, PT, R4, RZ, PT ;  /* 0x000000ff0400720c */ /* 0x000fda0003f05270 */
[----:B------:R-:W-:Y:S05]  /*1bd0*/  @!P0 BRA `(.L_x_386) ;  /* 0x0000000400248947 */ /* 0x000fea0003800000 */
[----:B------:R-:W-:Y:S01]  /*1be0*/  ISETP.GE.U32.AND P0, PT, R4, 0x8, PT ;  /* 0x000000080400780c */ /* 0x000fe20003f06070 */
[----:B------:R-:W-:Y:S01]  /*1bf0*/  BSSY.RECONVERGENT B2, `(.L_x_391) ;  /* 0x0000025000027945 */ /* 0x000fe20003800200 */
[----:B------:R-:W-:-:S04]  /*1c00*/  LOP3.LUT R22, R3, 0x7, RZ, 0xc0, !PT ;  /* 0x0000000703167812 */ /* 0x000fc800078ec0ff */
[----:B------:R-:W-:-:S07]  /*1c10*/  ISETP.NE.AND P1, PT, R22, RZ, PT ;  /* 0x000000ff1600720c */ /* 0x000fce0003f25270 */
[----:B------:R-:W-:Y:S06]  /*1c20*/  @!P0 BRA `(.L_x_392) ;  /* 0x0000000000848947 */ /* 0x000fec0003800000 */
[----:B------:R-:W-:-:S04]  /*1c30*/  IADD3 R7, PT, PT, R6, UR4, RZ ;  /* 0x0000000406077c10 */ /* 0x000fc8000fffe0ff */
        /* <DEDUP_REMOVED lines=32> */
.L_x_392:
[----:B------:R-:W-:Y:S05]  /*1e40*/  BSYNC.RECONVERGENT B2 ;  /* 0x0000000000027941 */ /* 0x000fea0003800200 */
.L_x_391:
        /* <DEDUP_REMOVED lines=23> */
.L_x_394:
[----:B------:R-:W-:Y:S05]  /*1fc0*/  BSYNC.RECONVERGENT B2 ;  /* 0x0000000000027941 */ /* 0x000fea0003800200 */
.L_x_393:
[----:B------:R-:W-:Y:S05]  /*1fd0*/  @!P1 BRA `(.L_x_386) ;  /* 0x0000000000249947 */ /* 0x000fea0003800000 */
[----:B------:R-:W-:Y:S02]  /*1fe0*/  IADD3 R7, PT, PT, R6, UR4, RZ ;  /* 0x0000000406077c10 */ /* 0x000fe4000fffe0ff */
[----:B------:R-:W-:-:S07]  /*1ff0*/  IADD3 R4, PT, PT, -R4, RZ, RZ ;  /* 0x000000ff04047210 */ /* 0x000fce0007ffe1ff */
.L_x_395:
[----:B------:R-:W-:-:S06]  /*2000*/  IMAD.WIDE.U32 R2, R7, 0x4, R12 ;  /* 0x0000000407027825 */ /* 0x000fcc00078e000c */
[----:B------:R-:W2:Y:S01]  /*2010*/  LDG.E R2, desc[UR6][R2.64] ;  /* 0x0000000602027981 */ /* 0x000ea2000c1e1900 */
[----:B------:R-:W-:Y:S02]  /*2020*/  IADD3 R4, PT, PT, R4, 0x1, RZ ;  /* 0x0000000104047810 */ /* 0x000fe40007ffe0ff */
[----:B------:R-:W-:Y:S02]  /*2030*/  IADD3 R7, PT, PT, R7, 0x200, RZ ;  /* 0x0000020007077810 */ /* 0x000fe40007ffe0ff */
[----:B------:R-:W-:Y:S01]  /*2040*/  ISETP.NE.AND P0, PT, R4, RZ, PT ;  /* 0x000000ff0400720c */ /* 0x000fe20003f05270 */
[----:B--2---:R-:W-:-:S12]  /*2050*/  FADD R5, R2, R5 ;  /* 0x0000000502057221 */ /* 0x004fd80000000000 */
[----:B------:R-:W-:Y:S05]  /*2060*/  @P0 BRA `(.L_x_395) ;  /* 0xfffffffc00e40947 */ /* 0x000fea000383ffff */
.L_x_386:
[----:B------:R-:W-:Y:S05]  /*2070*/  BSYNC.RECONVERGENT B1 ;  /* 0x0000000000017941 */ /* 0x000fea0003800200 */
.L_x_384:
        /* <DEDUP_REMOVED lines=33> */
[----:B------:R-:W3:Y:S04]  /*2290*/  LDS.128 R8, [UR4+0x30] ;  /* 0x00003004ff087984 */ /* 0x000ee80008000c00 */
[----:B------:R-:W4:Y:S01]  /*22a0*/  LDS.128 R16, [UR4+0x40] ;  /* 0x00004004ff107984 */ /* 0x000f220008000c00 */
[----:B0-----:R-:W-:-:S04]  /*22b0*/  FADD R5, R0, R5 ;  /* 0x0000000500057221 */ /* 0x001fc80000000000 */
        /* <DEDUP_REMOVED lines=13> */
[----:B------:R-:W-:-:S07]  /*2390*/  FADD R0, R18, R19 ;  /* 0x0000001312007221 */ /* 0x000fce0000000000 */
.L_x_382:
[----:B------:R-:W-:Y:S05]  /*23a0*/  BSYNC.RECONVERGENT B0 ;  /* 0x0000000000007941 */ /* 0x000fea0003800200 */
.L_x_367:
[----:B------:R-:W-:Y:S05]  /*23b0*/  @P0 EXIT ;  /* 0x000000000000094d */ /* 0x000fea0003800000 */
[----:B012---:R-:W0:Y:S01]  /*23c0*/  LDC.64 R2, c[0x0][0x388] ;  /* 0x0000e200ff027b82 */ /* 0x007e220000000a00 */
[----:B------:R-:W1:Y:S02]  /*23d0*/  LDCU UR4, c[0x0][0x398] ;  /* 0x00007300ff0477ac */ /* 0x000e640008000800 */
[----:B-1----:R-:W-:-:S05]  /*23e0*/  FADD R5, R0, UR4 ;  /* 0x0000000400057e21 */ /* 0x002fca0008000000 */
[----:B0-----:R-:W-:Y:S01]  /*23f0*/  STG.E desc[UR6][R2.64], R5 ;  /* 0x0000000502007986 */ /* 0x001fe2000c101906 */
[----:B------:R-:W-:Y:S05]  /*2400*/  EXIT ;  /* 0x000000000000794d */ /* 0x000fea0003800000 */
.L_x_396:
        /* <DEDUP_REMOVED lines=15> */
.L_x_414:


//--------------------- .text._ZN3cub18CUB_300001_SM_10006detail11EmptyKernelIvEEvv --------------------------
	.section	.text._ZN3cub18CUB_300001_SM_10006detail11EmptyKernelIvEEvv,"ax",@progbits
	.align	128
        .global         _ZN3cub18CUB_300001_SM_10006detail11EmptyKernelIvEEvv
        .type           _ZN3cub18CUB_300001_SM_10006detail11EmptyKernelIvEEvv,@function
        .size           _ZN3cub18CUB_300001_SM_10006detail11EmptyKernelIvEEvv,(.L_x_415 - _ZN3cub18CUB_300001_SM_10006detail11EmptyKernelIvEEvv)
        .other          _ZN3cub18CUB_300001_SM_10006detail11EmptyKernelIvEEvv,@"STO_CUDA_ENTRY STV_DEFAULT"
_ZN3cub18CUB_300001_SM_10006detail11EmptyKernelIvEEvv:
.text._ZN3cub18CUB_300001_SM_10006detail11EmptyKernelIvEEvv:
[----:B------:R-:W-:Y:S01]  /*0000*/  LDC R1, c[0x0][0x37c] ;  /* 0x0000df00ff017b82 */ /* 0x000fe20000000800 */
[----:B------:R-:W-:Y:S05]  /*0010*/  EXIT ;  /* 0x000000000000794d */ /* 0x000fea0003800000 */
.L_x_397:
        /* <DEDUP_REMOVED lines=14> */
.L_x_415:


//--------------------- .nv.shared._ZN3cub18CUB_300001_SM_10006detail9transform16transform_kernelINS2_10policy_hubILb1EN4cuda3std3__45tupleIJN6thrust24THRUST_300001_SM_1000_NS6detail15normal_iteratorINSA_10device_ptrIfEEEESF_EEEE10policy1000El15diffabs_functorSF_JPfSK_EEEvT0_iT1_T2_DpNS2_10kernel_argIT3_EE --------------------------
	.section	.nv.shared._ZN3cub18CUB_300001_SM_10006detail9transform16transform_kernelINS2_10policy_hubILb1EN4cuda3std3__45tupleIJN6thrust24THRUST_300001_SM_1000_NS6detail15normal_iteratorINSA_10device_ptrIfEEEESF_EEEE10policy1000El15diffabs_functorSF_JPfSK_EEEvT0_iT1_T2_DpNS2_10kernel_argIT3_EE,"aw",@nobits
	.sectionflags	@""
	.align	128
	.zero		1024


//--------------------- .nv.shared.reserved.0     --------------------------
	.section	.nv.shared.reserved.0,"aw",@nobits
	.weak		__nv_reservedSMEM_offset_0_alias
	.size		__nv_reservedSMEM_offset_0_alias, 0, 64
	.other		__nv_reservedSMEM_offset_0_alias,@"STO_CUDA_RESERVED_SHARED STV_DEFAULT"
__nv_reservedSMEM_offset_0_alias:
	.zero		0
	.zero		64


//--------------------- .nv.global                --------------------------
	.section	.nv.global,"aw",@nobits
.nv.global:
	.type		_ZN30_INTERNAL_fa22a8ca_4_k_cu_main6thrust24THRUST_300001_SM_1000_NS3seqE,@object
	.size		_ZN30_INTERNAL_fa22a8ca_4_k_cu_main6thrust24THRUST_300001_SM_1000_NS3seqE,(_ZN30_INTERNAL_fa22a8ca_4_k_cu_main4cuda3std3__48in_placeE - _ZN30_INTERNAL_fa22a8ca_4_k_cu_main6thrust24THRUST_300001_SM_1000_NS3seqE)
_ZN30_INTERNAL_fa22a8ca_4_k_cu_main6thrust24THRUST_300001_SM_1000_NS3seqE:
	.zero		1
	.type		_ZN30_INTERNAL_fa22a8ca_4_k_cu_main4cuda3std3__48in_placeE,@object
	.size		_ZN30_INTERNAL_fa22a8ca_4_k_cu_main4cuda3std3__48in_placeE,(_ZN30_INTERNAL_fa22a8ca_4_k_cu_main4cuda3std6ranges3__45__cpo4sizeE - _ZN30_INTERNAL_fa22a8ca_4_k_cu_main4cuda3std3__48in_placeE)
_ZN30_INTERNAL_fa22a8ca_4_k_cu_main4cuda3std3__48in_placeE:
	.zero		1
	.type		_ZN30_INTERNAL_fa22a8ca_4_k_cu_main4cuda3std6ranges3__45__cpo4sizeE,@object
	.size		_ZN30_INTERNAL_fa22a8ca_4_k_cu_main4cuda3std6ranges3__45__cpo4sizeE,(_ZN30_INTERNAL_fa22a8ca_4_k_cu_main6thrust24THRUST_300001_SM_1000_NS12placeholders2_3E - _ZN30_INTERNAL_fa22a8ca_4_k_cu_main4cuda3std6ranges3__45__cpo4sizeE)
_ZN30_INTERNAL_fa22a8ca_4_k_cu_main4cuda3std6ranges3__45__cpo4sizeE:
	.zero		1
	.type		_ZN30_INTERNAL_fa22a8ca_4_k_cu_main6thrust24THRUST_300001_SM_1000_NS12placeholders2_3E,@object
	.size		_ZN30_INTERNAL_fa22a8ca_4_k_cu_main6thrust24THRUST_300001_SM_1000_NS12placeholders2_3E,(_ZN30_INTERNAL_fa22a8ca_4_k_cu_main4cuda3std3__45__cpo6cbeginE - _ZN30_INTERNAL_fa22a8ca_4_k_cu_main6thrust24THRUST_300001_SM_1000_NS12placeholders2_3E)
_ZN30_INTERNAL_fa22a8ca_4_k_cu_main6thrust24THRUST_300001_SM_1000_NS12placeholders2_3E:
	.zero		1
	.type		_ZN30_INTERNAL_fa22a8ca_4_k_cu_main4cuda3std3__45__cpo6cbeginE,@object
	.size		_ZN30_INTERNAL_fa22a8ca_4_k_cu_main4cuda3std3__45__cpo6cbeginE,(_ZN30_INTERNAL_fa22a8ca_4_k_cu_main4cuda3std6ranges3__45__cpo6cbeginE - _ZN30_INTERNAL_fa22a8ca_4_k_cu_main4cuda3std3__45__cpo6cbeginE)
_ZN30_INTERNAL_fa22a8ca_4_k_cu_main4cuda3std3__45__cpo6cbeginE:
	.zero		1
	.type		_ZN30_INTERNAL_fa22a8ca_4_k_cu_main4cuda3std6ranges3__45__cpo6cbeginE,@object
	.size		_ZN30_INTERNAL_fa22a8ca_4_k_cu_main4cuda3std6ranges3__45__cpo6cbeginE,(_ZN30_INTERNAL_fa22a8ca_4_k_cu_main6thrust24THRUST_300001_SM_1000_NS12placeholders2_7E - _ZN30_INTERNAL_fa22a8ca_4_k_cu_main4cuda3std6ranges3__45__cpo6cbeginE)
_ZN30_INTERNAL_fa22a8ca_4_k_cu_main4cuda3std6ranges3__45__cpo6cbeginE:
	.zero		1
	.type		_ZN30_INTERNAL_fa22a8ca_4_k_cu_main6thrust24THRUST_300001_SM_1000_NS12placeholders2_7E,@object
	.size		_ZN30_INTERNAL_fa22a8ca_4_k_cu_main6thrust24THRUST_300001_SM_1000_NS12placeholders2_7E,(_ZN30_INTERNAL_fa22a8ca_4_k_cu_main4cuda3std3__45__cpo7crbeginE - _ZN30_INTERNAL_fa22a8ca_4_k_cu_main6thrust24THRUST_300001_SM_1000_NS12placeholders2_7E)
_ZN30_INTERNAL_fa22a8ca_4_k_cu_main6thrust24THRUST_300001_SM_1000_NS12placeholders2_7E:
	.zero		1
	.type		_ZN30_INTERNAL_fa22a8ca_4_k_cu_main4cuda3std3__45__cpo7crbeginE,@object
	.size		_ZN30_INTERNAL_fa22a8ca_4_k_cu_main4cuda3std3__45__cpo7crbeginE,(_ZN30_INTERNAL_fa22a8ca_4_k_cu_main4cuda3std6ranges3__45__cpo4nextE - _ZN30_INTERNAL_fa22a8ca_4_k_cu_main4cuda3std3__45__cpo7crbeginE)
_ZN30_INTERNAL_fa22a8ca_4_k_cu_main4cuda3std3__45__cpo7crbeginE:
	.zero		1
	.type		_ZN30_INTERNAL_fa22a8ca_4_k_cu_main4cuda3std6ranges3__45__cpo4nextE,@object
	.size		_ZN30_INTERNAL_fa22a8ca_4_k_cu_main4cuda3std6ranges3__45__cpo4nextE,(_ZN30_INTERNAL_fa22a8ca_4_k_cu_main4cuda3std6ranges3__45__cpo4swapE - _ZN30_INTERNAL_fa22a8ca_4_k_cu_main4cuda3std6ranges3__45__cpo4nextE)
_ZN30_INTERNAL_fa22a8ca_4_k_cu_main4cuda3std6ranges3__45__cpo4nextE:
	.zero		1
	.type		_ZN30_INTERNAL_fa22a8ca_4_k_cu_main4cuda3std6ranges3__45__cpo4swapE,@object
	.size		_ZN30_INTERNAL_fa22a8ca_4_k_cu_main4cuda3std6ranges3__45__cpo4swapE,(_ZN30_INTERNAL_fa22a8ca_4_k_cu_main6thrust24THRUST_300001_SM_1000_NS8cuda_cub10par_nosyncE - _ZN30_INTERNAL_fa22a8ca_4_k_cu_main4cuda3std6ranges3__45__cpo4swapE)
_ZN30_INTERNAL_fa22a8ca_4_k_cu_main4cuda3std6ranges3__45__cpo4swapE:
	.zero		1
	.type		_ZN30_INTERNAL_fa22a8ca_4_k_cu_main6thrust24THRUST_300001_SM_1000_NS8cuda_cub10par_nosyncE,@object
	.size		_ZN30_INTERNAL_fa22a8ca_4_k_cu_main6thrust24THRUST_300001_SM_1000_NS8cuda_cub10par_nosyncE,(_ZN30_INTERNAL_fa22a8ca_4_k_cu_main6thrust24THRUST_300001_SM_1000_NS12placeholders2_9E - _ZN30_INTERNAL_fa22a8ca_4_k_cu_main6thrust24THRUST_300001_SM_1000_NS8cuda_cub10par_nosyncE)
_ZN30_INTERNAL_fa22a8ca_4_k_cu_main6thrust24THRUST_300001_SM_1000_NS8cuda_cub10par_nosyncE:
	.zero		1
	.type		_ZN30_INTERNAL_fa22a8ca_4_k_cu_main6thrust24THRUST_300001_SM_1000_NS12placeholders2_9E,@object
	.size		_ZN30_INTERNAL_fa22a8ca_4_k_cu_main6thrust24THRUST_300001_SM_1000_NS12placeholders2_9E,(_ZN30_INTERNAL_fa22a8ca_4_k_cu_main4cuda3std3__432_GLOBAL__N__fa22a8ca_4_k_cu_main6ignoreE - _ZN30_INTERNAL_fa22a8ca_4_k_cu_main6thrust24THRUST_300001_SM_1000_NS12placeholders2_9E)
_ZN30_INTERNAL_fa22a8ca_4_k_cu_main6thrust24THRUST_300001_SM_1000_NS12placeholders2_9E:
	.zero		1
	.type		_ZN30_INTERNAL_fa22a8ca_4_k_cu_main4cuda3std3__432_GLOBAL__N__fa22a8ca_4_k_cu_main6ignoreE,@object
	.size		_ZN30_INTERNAL_fa22a8ca_4_k_cu_main4cuda3std3__432_GLOBAL__N__fa22a8ca_4_k_cu_main6ignoreE,(_ZN30_INTERNAL_fa22a8ca_4_k_cu_main4cuda3std6ranges3__45__cpo4dataE - _ZN30_INTERNAL_fa22a8ca_4_k_cu_main4cuda3std3__432_GLOBAL__N__fa22a8ca_4_k_cu_main6ignoreE)
_ZN30_INTERNAL_fa22a8ca_4_k_cu_main4cuda3std3__432_GLOBAL__N__fa22a8ca_4_k_cu_main6ignoreE:
	.zero		1
	.type		_ZN30_INTERNAL_fa22a8ca_4_k_cu_main4cuda3std6ranges3__45__cpo4dataE,@object
	.size		_ZN30_INTERNAL_fa22a8ca_4_k_cu_main4cuda3std6ranges3__45__cpo4dataE,(_ZN30_INTERNAL_fa22a8ca_4_k_cu_main6thrust24THRUST_300001_SM_1000_NS12placeholders2_1E - _ZN30_INTERNAL_fa22a8ca_4_k_cu_main4cuda3std6ranges3__45__cpo4dataE)
_ZN30_INTERNAL_fa22a8ca_4_k_cu_main4cuda3std6ranges3__45__cpo4dataE:
	.zero		1
	.type		_ZN30_INTERNAL_fa22a8ca_4_k_cu_main6thrust24THRUST_300001_SM_1000_NS12placeholders2_1E,@object
	.size		_ZN30_INTERNAL_fa22a8ca_4_k_cu_main6thrust24THRUST_300001_SM_1000_NS12placeholders2_1E,(_ZN30_INTERNAL_fa22a8ca_4_k_cu_main4cuda3std3__45__cpo5beginE - _ZN30_INTERNAL_fa22a8ca_4_k_cu_main6thrust24THRUST_300001_SM_1000_NS12placeholders2_1E)
_ZN30_INTERNAL_fa22a8ca_4_k_cu_main6thrust24THRUST_300001_SM_1000_NS12placeholders2_1E:
	.zero		1
	.type		_ZN30_INTERNAL_fa22a8ca_4_k_cu_main4cuda3std3__45__cpo5beginE,@object
	.size		_ZN30_INTERNAL_fa22a8ca_4_k_cu_main4cuda3std3__45__cpo5beginE,(_ZN30_INTERNAL_fa22a8ca_4_k_cu_main4cuda3std6ranges3__45__cpo5beginE - _ZN30_INTERNAL_fa22a8ca_4_k_cu_main4cuda3std3__45__cpo5beginE)
_ZN30_INTERNAL_fa22a8ca_4_k_cu_main4cuda3std3__45__cpo5beginE:
	.zero		1
	.type		_ZN30_INTERNAL_fa22a8ca_4_k_cu_main4cuda3std6ranges3__45__cpo5beginE,@object
	.size		_ZN30_INTERNAL_fa22a8ca_4_k_cu_main4cuda3std6ranges3__45__cpo5beginE,(_ZN30_INTERNAL_fa22a8ca_4_k_cu_main6thrust24THRUST_300001_SM_1000_NS12placeholders2_5E - _ZN30_INTERNAL_fa22a8ca_4_k_cu_main4cuda3std6ranges3__45__cpo5beginE)
_ZN30_INTERNAL_fa22a8ca_4_k_cu_main4cuda3std6ranges3__45__cpo5beginE:
	.zero		1
	.type		_ZN30_INTERNAL_fa22a8ca_4_k_cu_main6thrust24THRUST_300001_SM_1000_NS12placeholders2_5E,@object
	.size		_ZN30_INTERNAL_fa22a8ca_4_k_cu_main6thrust24THRUST_300001_SM_1000_NS12placeholders2_5E,(_ZN30_INTERNAL_fa22a8ca_4_k_cu_main4cuda3std3__45__cpo6rbeginE - _ZN30_INTERNAL_fa22a8ca_4_k_cu_main6thrust24THRUST_300001_SM_1000_NS12placeholders2_5E)
_ZN30_INTERNAL_fa22a8ca_4_k_cu_main6thrust24THRUST_300001_SM_1000_NS12placeholders2_5E:
	.zero		1
	.type		_ZN30_INTERNAL_fa22a8ca_4_k_cu_main4cuda3std3__45__cpo6rbeginE,@object
	.size		_ZN30_INTERNAL_fa22a8ca_4_k_cu_main4cuda3std3__45__cpo6rbeginE,(_ZN30_INTERNAL_fa22a8ca_4_k_cu_main4cuda3std6ranges3__45__cpo7advanceE - _ZN30_INTERNAL_fa22a8ca_4_k_cu_main4cuda3std3__45__cpo6rbeginE)
_ZN30_INTERNAL_fa22a8ca_4_k_cu_main4cuda3std3__45__cpo6rbeginE:
	.zero		1
	.type		_ZN30_INTERNAL_fa22a8ca_4_k_cu_main4cuda3std6ranges3__45__cpo7advanceE,@object
	.size		_ZN30_INTERNAL_fa22a8ca_4_k_cu_main4cuda3std6ranges3__45__cpo7advanceE,(_ZN30_INTERNAL_fa22a8ca_4_k_cu_main4cuda3std3__47nulloptE - _ZN30_INTERNAL_fa22a8ca_4_k_cu_main4cuda3std6ranges3__45__cpo7advanceE)
_ZN30_INTERNAL_fa22a8ca_4_k_cu_main4cuda3std6ranges3__45__cpo7advanceE:
	.zero		1
	.type		_ZN30_INTERNAL_fa22a8ca_4_k_cu_main4cuda3std3__47nulloptE,@object
	.size		_ZN30_INTERNAL_fa22a8ca_4_k_cu_main4cuda3std3__47nulloptE,(_ZN30_INTERNAL_fa22a8ca_4_k_cu_main4cuda3std6ranges3__45__cpo8distanceE - _ZN30_INTERNAL_fa22a8ca_4_k_cu_main4cuda3std3__47nulloptE)
_ZN30_INTERNAL_fa22a8ca_4_k_cu_main4cuda3std3__47nulloptE:
	.zero		1
	.type		_ZN30_INTERNAL_fa22a8ca_4_k_cu_main4cuda3std6ranges3__45__cpo8distanceE,@object
	.size		_ZN30_INTERNAL_fa22a8ca_4_k_cu_main4cuda3std6ranges3__45__cpo8distanceE,(_ZN30_INTERNAL_fa22a8ca_4_k_cu_main6thrust24THRUST_300001_SM_1000_NS12placeholders3_10E - _ZN30_INTERNAL_fa22a8ca_4_k_cu_main4cuda3std6ranges3__45__cpo8distanceE)
_ZN30_INTERNAL_fa22a8ca_4_k_cu_main4cuda3std6ranges3__45__cpo8distanceE:
	.zero		1
	.type		_ZN30_INTERNAL_fa22a8ca_4_k_cu_main6thrust24THRUST_300001_SM_1000_NS12placeholders3_10E,@object
	.size		_ZN30_INTERNAL_fa22a8ca_4_k_cu_main6thrust24THRUST_300001_SM_1000_NS12placeholders3_10E,(_ZN30_INTERNAL_fa22a8ca_4_k_cu_main4cuda3std3__419piecewise_constructE - _ZN30_INTERNAL_fa22a8ca_4_k_cu_main6thrust24THRUST_300001_SM_1000_NS12placeholders3_10E)
_ZN30_INTERNAL_fa22a8ca_4_k_cu_main6thrust24THRUST_300001_SM_1000_NS12placeholders3_10E:
	.zero		1
	.type		_ZN30_INTERNAL_fa22a8ca_4_k_cu_main4cuda3std3__419piecewise_constructE,@object
	.size		_ZN30_INTERNAL_fa22a8ca_4_k_cu_main4cuda3std3__419piecewise_constructE,(_ZN30_INTERNAL_fa22a8ca_4_k_cu_main4cuda3std6ranges3__45__cpo5cdataE - _ZN30_INTERNAL_fa22a8ca_4_k_cu_main4cuda3std3__419piecewise_constructE)
_ZN30_INTERNAL_fa22a8ca_4_k_cu_main4cuda3std3__419piecewise_constructE:
	.zero		1
	.type		_ZN30_INTERNAL_fa22a8ca_4_k_cu_main4cuda3std6ranges3__45__cpo5cdataE,@object
	.size		_ZN30_INTERNAL_fa22a8ca_4_k_cu_main4cuda3std6ranges3__45__cpo5cdataE,(_ZN30_INTERNAL_fa22a8ca_4_k_cu_main6thrust24THRUST_300001_SM_1000_NS12placeholders2_2E - _ZN30_INTERNAL_fa22a8ca_4_k_cu_main4cuda3std6ranges3__45__cpo5cdataE)
_ZN30_INTERNAL_fa22a8ca_4_k_cu_main4cuda3std6ranges3__45__cpo5cdataE:
	.zero		1
	.type		_ZN30_INTERNAL_fa22a8ca_4_k_cu_main6thrust24THRUST_300001_SM_1000_NS12placeholders2_2E,@object
	.size		_ZN30_INTERNAL_fa22a8ca_4_k_cu_main6thrust24THRUST_300001_SM_1000_NS12placeholders2_2E,(_ZN30_INTERNAL_fa22a8ca_4_k_cu_main4cuda3std3__45__cpo3endE - _ZN30_INTERNAL_fa22a8ca_4_k_cu_main6thrust24THRUST_300001_SM_1000_NS12placeholders2_2E)
_ZN30_INTERNAL_fa22a8ca_4_k_cu_main6thrust24THRUST_300001_SM_1000_NS12placeholders2_2E:
	.zero		1
	.type		_ZN30_INTERNAL_fa22a8ca_4_k_cu_main4cuda3std3__45__cpo3endE,@object
	.size		_ZN30_INTERNAL_fa22a8ca_4_k_cu_main4cuda3std3__45__cpo3endE,(_ZN30_INTERNAL_fa22a8ca_4_k_cu_main4cuda3std6ranges3__45__cpo3endE - _ZN30_INTERNAL_fa22a8ca_4_k_cu_main4cuda3std3__45__cpo3endE)
_ZN30_INTERNAL_fa22a8ca_4_k_cu_main4cuda3std3__45__cpo3endE:
	.zero		1
	.type		_ZN30_INTERNAL_fa22a8ca_4_k_cu_main4cuda3std6ranges3__45__cpo3endE,@object
	.size		_ZN30_INTERNAL_fa22a8ca_4_k_cu_main4cuda3std6ranges3__45__cpo3endE,(_ZN30_INTERNAL_fa22a8ca_4_k_cu_main6thrust24THRUST_300001_SM_1000_NS12placeholders2_6E - _ZN30_INTERNAL_fa22a8ca_4_k_cu_main4cuda3std6ranges3__45__cpo3endE)
_ZN30_INTERNAL_fa22a8ca_4_k_cu_main4cuda3std6ranges3__45__cpo3endE:
	.zero		1
	.type		_ZN30_INTERNAL_fa22a8ca_4_k_cu_main6thrust24THRUST_300001_SM_1000_NS12placeholders2_6E,@object
	.size		_ZN30_INTERNAL_fa22a8ca_4_k_cu_main6thrust24THRUST_300001_SM_1000_NS12placeholders2_6E,(_ZN30_INTERNAL_fa22a8ca_4_k_cu_main4cuda3std3__45__cpo4rendE - _ZN30_INTERNAL_fa22a8ca_4_k_cu_main6thrust24THRUST_300001_SM_1000_NS12placeholders2_6E)
_ZN30_INTERNAL_fa22a8ca_4_k_cu_main6thrust24THRUST_300001_SM_1000_NS12placeholders2_6E:
	.zero		1
	.type		_ZN30_INTERNAL_fa22a8ca_4_k_cu_main4cuda3std3__45__cpo4rendE,@object
	.size		_ZN30_INTERNAL_fa22a8ca_4_k_cu_main4cuda3std3__45__cpo4rendE,(_ZN30_INTERNAL_fa22a8ca_4_k_cu_main4cuda3std6ranges3__45__cpo9iter_swapE - _ZN30_INTERNAL_fa22a8ca_4_k_cu_main4cuda3std3__45__cpo4rendE)
_ZN30_INTERNAL_fa22a8ca_4_k_cu_main4cuda3std3__45__cpo4rendE:
	.zero		1
	.type		_ZN30_INTERNAL_fa22a8ca_4_k_cu_main4cuda3std6ranges3__45__cpo9iter_swapE,@object
	.size		_ZN30_INTERNAL_fa22a8ca_4_k_cu_main4cuda3std6ranges3__45__cpo9iter_swapE,(_ZN30_INTERNAL_fa22a8ca_4_k_cu_main4cuda3std3__48unexpectE - _ZN30_INTERNAL_fa22a8ca_4_k_cu_main4cuda3std6ranges3__45__cpo9iter_swapE)
_ZN30_INTERNAL_fa22a8ca_4_k_cu_main4cuda3std6ranges3__45__cpo9iter_swapE:
	.zero		1
	.type		_ZN30_INTERNAL_fa22a8ca_4_k_cu_main4cuda3std3__48unexpectE,@object
	.size		_ZN30_INTERNAL_fa22a8ca_4_k_cu_main4cuda3std3__48unexpectE,(_ZN30_INTERNAL_fa22a8ca_4_k_cu_main6thrust24THRUST_300001_SM_1000_NS8cuda_cub3parE - _ZN30_INTERNAL_fa22a8ca_4_k_cu_main4cuda3std3__48unexpectE)
_ZN30_INTERNAL_fa22a8ca_4_k_cu_main4cuda3std3__48unexpectE:
	.zero		1
	.type		_ZN30_INTERNAL_fa22a8ca_4_k_cu_main6thrust24THRUST_300001_SM_1000_NS8cuda_cub3parE,@object
	.size		_ZN30_INTERNAL_fa22a8ca_4_k_cu_main6thrust24THRUST_300001_SM_1000_NS8cuda_cub3parE,(_ZN30_INTERNAL_fa22a8ca_4_k_cu_main6thrust24THRUST_300001_SM_1000_NS12placeholders2_4E - _ZN30_INTERNAL_fa22a8ca_4_k_cu_main6thrust24THRUST_300001_SM_1000_NS8cuda_cub3parE)
_ZN30_INTERNAL_fa22a8ca_4_k_cu_main6thrust24THRUST_300001_SM_1000_NS8cuda_cub3parE:
	.zero		1
	.type		_ZN30_INTERNAL_fa22a8ca_4_k_cu_main6thrust24THRUST_300001_SM_1000_NS12placeholders2_4E,@object
	.size		_ZN30_INTERNAL_fa22a8ca_4_k_cu_main6thrust24THRUST_300001_SM_1000_NS12placeholders2_4E,(_ZN30_INTERNAL_fa22a8ca_4_k_cu_main4cuda3std3__45__cpo4cendE - _ZN30_INTERNAL_fa22a8ca_4_k_cu_main6thrust24THRUST_300001_SM_1000_NS12placeholders2_4E)
_ZN30_INTERNAL_fa22a8ca_4_k_cu_main6thrust24THRUST_300001_SM_1000_NS12placeholders2_4E:
	.zero		1
	.type		_ZN30_INTERNAL_fa22a8ca_4_k_cu_main4cuda3std3__45__cpo4cendE,@object
	.size		_ZN30_INTERNAL_fa22a8ca_4_k_cu_main4cuda3std3__45__cpo4cendE,(_ZN30_INTERNAL_fa22a8ca_4_k_cu_main4cuda3std6ranges3__45__cpo4cendE - _ZN30_INTERNAL_fa22a8ca_4_k_cu_main4cuda3std3__45__cpo4cendE)
_ZN30_INTERNAL_fa22a8ca_4_k_cu_main4cuda3std3__45__cpo4cendE:
	.zero		1
	.type		_ZN30_INTERNAL_fa22a8ca_4_k_cu_main4cuda3std6ranges3__45__cpo4cendE,@object
	.size		_ZN30_INTERNAL_fa22a8ca_4_k_cu_main4cuda3std6ranges3__45__cpo4cendE,(_ZN30_INTERNAL_fa22a8ca_4_k_cu_main4cuda3std3__420unreachable_sentinelE - _ZN30_INTERNAL_fa22a8ca_4_k_cu_main4cuda3std6ranges3__45__cpo4cendE)
_ZN30_INTERNAL_fa22a8ca_4_k_cu_main4cuda3std6ranges3__45__cpo4cendE:
	.zero		1
	.type		_ZN30_INTERNAL_fa22a8ca_4_k_cu_main4cuda3std3__420unreachable_sentinelE,@object
	.size		_ZN30_INTERNAL_fa22a8ca_4_k_cu_main4cuda3std3__420unreachable_sentinelE,(_ZN30_INTERNAL_fa22a8ca_4_k_cu_main4cuda3std6ranges3__45__cpo5ssizeE - _ZN30_INTERNAL_fa22a8ca_4_k_cu_main4cuda3std3__420unreachable_sentinelE)
_ZN30_INTERNAL_fa22a8ca_4_k_cu_main4cuda3std3__420unreachable_sentinelE:
	.zero		1
	.type		_ZN30_INTERNAL_fa22a8ca_4_k_cu_main4cuda3std6ranges3__45__cpo5ssizeE,@object
	.size		_ZN30_INTERNAL_fa22a8ca_4_k_cu_main4cuda3std6ranges3__45__cpo5ssizeE,(_ZN30_INTERNAL_fa22a8ca_4_k_cu_main6thrust24THRUST_300001_SM_1000_NS12placeholders2_8E - _ZN30_INTERNAL_fa22a8ca_4_k_cu_main4cuda3std6ranges3__45__cpo5ssizeE)
_ZN30_INTERNAL_fa22a8ca_4_k_cu_main4cuda3std6ranges3__45__cpo5ssizeE:
	.zero		1
	.type		_ZN30_INTERNAL_fa22a8ca_4_k_cu_main6thrust24THRUST_300001_SM_1000_NS12placeholders2_8E,@object
	.size		_ZN30_INTERNAL_fa22a8ca_4_k_cu_main6thrust24THRUST_300001_SM_1000_NS12placeholders2_8E,(_ZN30_INTERNAL_fa22a8ca_4_k_cu_main4cuda3std3__45__cpo5crendE - _ZN30_INTERNAL_fa22a8ca_4_k_cu_main6thrust24THRUST_300001_SM_1000_NS12placeholders2_8E)
_ZN30_INTERNAL_fa22a8ca_4_k_cu_main6thrust24THRUST_300001_SM_1000_NS12placeholders2_8E:
	.zero		1
	.type		_ZN30_INTERNAL_fa22a8ca_4_k_cu_main4cuda3std3__45__cpo5crendE,@object
	.size		_ZN30_INTERNAL_fa22a8ca_4_k_cu_main4cuda3std3__45__cpo5crendE,(_ZN30_INTERNAL_fa22a8ca_4_k_cu_main4cuda3std6ranges3__45__cpo4prevE - _ZN30_INTERNAL_fa22a8ca_4_k_cu_main4cuda3std3__45__cpo5crendE)
_ZN30_INTERNAL_fa22a8ca_4_k_cu_main4cuda3std3__45__cpo5crendE:
	.zero		1
	.type		_ZN30_INTERNAL_fa22a8ca_4_k_cu_main4cuda3std6ranges3__45__cpo4prevE,@object
	.size		_ZN30_INTERNAL_fa22a8ca_4_k_cu_main4cuda3std6ranges3__45__cpo4prevE,(_ZN30_INTERNAL_fa22a8ca_4_k_cu_main4cuda3std6ranges3__45__cpo9iter_moveE - _ZN30_INTERNAL_fa22a8ca_4_k_cu_main4cuda3std6ranges3__45__cpo4prevE)
_ZN30_INTERNAL_fa22a8ca_4_k_cu_main4cuda3std6ranges3__45__cpo4prevE:
	.zero		1
	.type		_ZN30_INTERNAL_fa22a8ca_4_k_cu_main4cuda3std6ranges3__45__cpo9iter_moveE,@object
	.size		_ZN30_INTERNAL_fa22a8ca_4_k_cu_main4cuda3std6ranges3__45__cpo9iter_moveE,(_ZN30_INTERNAL_fa22a8ca_4_k_cu_main6thrust24THRUST_300001_SM_1000_NS6system6detail10sequential3seqE - _ZN30_INTERNAL_fa22a8ca_4_k_cu_main4cuda3std6ranges3__45__cpo9iter_moveE)
_ZN30_INTERNAL_fa22a8ca_4_k_cu_main4cuda3std6ranges3__45__cpo9iter_moveE:
	.zero		1
	.type		_ZN30_INTERNAL_fa22a8ca_4_k_cu_main6thrust24THRUST_300001_SM_1000_NS6system6detail10sequential3seqE,@object
	.size		_ZN30_INTERNAL_fa22a8ca_4_k_cu_main6thrust24THRUST_300001_SM_1000_NS6system6detail10sequential3seqE,(.L_31 - _ZN30_INTERNAL_fa22a8ca_4_k_cu_main6thrust24THRUST_300001_SM_1000_NS6system6detail10sequential3seqE)
_ZN30_INTERNAL_fa22a8ca_4_k_cu_main6thrust24THRUST_300001_SM_1000_NS6system6detail10sequential3seqE:
	.zero		1
.L_31:


//--------------------- .nv.shared._ZN3cub18CUB_300001_SM_10006detail9transform16transform_kernelINS2_10policy_hubILb1EN4cuda3std3__45tupleIJN6thrust24THRUST_300001_SM_1000_NS6detail15normal_iteratorINSA_10device_ptrIfEEEESF_EEEE10policy1000Ei15diffabs_functorSF_JPfSK_EEEvT0_iT1_T2_DpNS2_10kernel_argIT3_EE --------------------------
	.section	.nv.shared._ZN3cub18CUB_300001_SM_10006detail9transform16transform_kernelINS2_10policy_hubILb1EN4cuda3std3__45tupleIJN6thrust24THRUST_300001_SM_1000_NS6detail15normal_iteratorINSA_10device_ptrIfEEEESF_EEEE10policy1000Ei15diffabs_functorSF_JPfSK_EEEvT0_iT1_T2_DpNS2_10kernel_argIT3_EE,"aw",@nobits
	.sectionflags	@""
	.align	128
	.zero		1024


//--------------------- .nv.shared._ZN3cub18CUB_300001_SM_10006detail9transform16transform_kernelINS2_10policy_hubILb0EN4cuda3std3__45tupleIJN6thrust24THRUST_300001_SM_1000_NS6detail15normal_iteratorINSA_10device_ptrIfEEEESF_EEEE10policy1000ElNS7_4plusIfEESF_JPfSL_EEEvT0_iT1_T2_DpNS2_10kernel_argIT3_EE --------------------------
	.section	.nv.shared._ZN3cub18CUB_300001_SM_10006detail9transform16transform_kernelINS2_10policy_hubILb0EN4cuda3std3__45tupleIJN6thrust24THRUST_300001_SM_1000_NS6detail15normal_iteratorINSA_10device_ptrIfEEEESF_EEEE10policy1000ElNS7_4plusIfEESF_JPfSL_EEEvT0_iT1_T2_DpNS2_10kernel_argIT3_EE,"aw",@nobits
	.sectionflags	@""
	.align	128
.nv.shared._ZN3cub18CUB_300001_SM_10006detail9transform16transform_kernelINS2_10policy_hubILb0EN4cuda3std3__45tupleIJN6thrust24THRUST_300001_SM_1000_NS6detail15normal_iteratorINSA_10device_ptrIfEEEESF_EEEE10policy1000ElNS7_4plusIfEESF_JPfSL_EEEvT0_iT1_T2_DpNS2_10kernel_argIT3_EE:
	.zero		1152


//--------------------- .nv.shared._ZN3cub18CUB_300001_SM_10006detail9transform16transform_kernelINS2_10policy_hubILb0EN4cuda3std3__45tupleIJN6thrust24THRUST_300001_SM_1000_NS6detail15normal_iteratorINSA_10device_ptrIfEEEESF_EEEE10policy1000EiNS7_4plusIfEESF_JPfSL_EEEvT0_iT1_T2_DpNS2_10kernel_argIT3_EE --------------------------
	.section	.nv.shared._ZN3cub18CUB_300001_SM_10006detail9transform16transform_kernelINS2_10policy_hubILb0EN4cuda3std3__45tupleIJN6thrust24THRUST_300001_SM_1000_NS6detail15normal_iteratorINSA_10device_ptrIfEEEESF_EEEE10policy1000EiNS7_4plusIfEESF_JPfSL_EEEvT0_iT1_T2_DpNS2_10kernel_argIT3_EE,"aw",@nobits
	.sectionflags	@""
	.align	128
.nv.shared._ZN3cub18CUB_300001_SM_10006detail9transform16transform_kernelINS2_10policy_hubILb0EN4cuda3std3__45tupleIJN6thrust24THRUST_300001_SM_1000_NS6detail15normal_iteratorINSA_10device_ptrIfEEEESF_EEEE10policy1000EiNS7_4plusIfEESF_JPfSL_EEEvT0_iT1_T2_DpNS2_10kernel_argIT3_EE:
	.zero		1152


//--------------------- .nv.shared._ZN3cub18CUB_300001_SM_10006detail9transform16transform_kernelINS2_10policy_hubILb1EN4cuda3std3__45tupleIJN6thrust24THRUST_300001_SM_1000_NS6detail15normal_iteratorINSA_10device_ptrIiEEEESF_EEEE10policy1000El22matrix_vec_mul_functorNSC_INSD_IfEEEEJPiSM_EEEvT0_iT1_T2_DpNS2_10kernel_argIT3_EE --------------------------
	.section	.nv.shared._ZN3cub18CUB_300001_SM_10006detail9transform16transform_kernelINS2_10policy_hubILb1EN4cuda3std3__45tupleIJN6thrust24THRUST_300001_SM_1000_NS6detail15normal_iteratorINSA_10device_ptrIiEEEESF_EEEE10policy1000El22matrix_vec_mul_functorNSC_INSD_IfEEEEJPiSM_EEEvT0_iT1_T2_DpNS2_10kernel_argIT3_EE,"aw",@nobits
	.sectionflags	@""
	.align	128
	.zero		1024


//--------------------- .nv.shared._ZN3cub18CUB_300001_SM_10006detail9transform16transform_kernelINS2_10policy_hubILb1EN4cuda3std3__45tupleIJN6thrust24THRUST_300001_SM_1000_NS6detail15normal_iteratorINSA_10device_ptrIiEEEESF_EEEE10policy1000Ei22matrix_vec_mul_functorNSC_INSD_IfEEEEJPiSM_EEEvT0_iT1_T2_DpNS2_10kernel_argIT3_EE --------------------------
	.section	.nv.shared._ZN3cub18CUB_300001_SM_10006detail9transform16transform_kernelINS2_10policy_hubILb1EN4cuda3std3__45tupleIJN6thrust24THRUST_300001_SM_1000_NS6detail15normal_iteratorINSA_10device_ptrIiEEEESF_EEEE10policy1000Ei22matrix_vec_mul_functorNSC_INSD_IfEEEEJPiSM_EEEvT0_iT1_T2_DpNS2_10kernel_argIT3_EE,"aw",@nobits
	.sectionflags	@""
	.align	128
	.zero		1024


//--------------------- .nv.shared._ZN3cub18CUB_300001_SM_10006detail8for_each13static_kernelINS2_12policy_hub_t12policy_500_tElN6thrust24THRUST_300001_SM_1000_NS8cuda_cub6__fill7functorINS7_6detail15normal_iteratorINS7_10device_ptrIfEEEEdEEEEvT0_T1_ --------------------------
	.section	.nv.shared._ZN3cub18CUB_300001_SM_10006detail8for_each13static_kernelINS2_12policy_hub_t12policy_500_tElN6thrust24THRUST_300001_SM_1000_NS8cuda_cub6__fill7functorINS7_6detail15normal_iteratorINS7_10device_ptrIfEEEEdEEEEvT0_T1_,"aw",@nobits
	.sectionflags	@""
	.align	128
	.zero		1024


//--------------------- .nv.shared._ZN3cub18CUB_300001_SM_10006detail8for_each13static_kernelINS2_12policy_hub_t12policy_500_tElN6thrust24THRUST_300001_SM_1000_NS8cuda_cub6__fill7functorINS7_6detail15normal_iteratorINS7_10device_ptrIfEEEEiEEEEvT0_T1_ --------------------------
	.section	.nv.shared._ZN3cub18CUB_300001_SM_10006detail8for_each13static_kernelINS2_12policy_hub_t12policy_500_tElN6thrust24THRUST_300001_SM_1000_NS8cuda_cub6__fill7functorINS7_6detail15normal_iteratorINS7_10device_ptrIfEEEEiEEEEvT0_T1_,"aw",@nobits
	.sectionflags	@""
	.align	128
	.zero		1024


//--------------------- .nv.shared._ZN3cub18CUB_300001_SM_10006detail8for_each13static_kernelINS2_12policy_hub_t12policy_500_tEmN6thrust24THRUST_300001_SM_1000_NS8cuda_cub20__uninitialized_fill7functorINS7_10device_ptrIfEEfEEEEvT0_T1_ --------------------------
	.section	.nv.shared._ZN3cub18CUB_300001_SM_10006detail8for_each13static_kernelINS2_12policy_hub_t12policy_500_tEmN6thrust24THRUST_300001_SM_1000_NS8cuda_cub20__uninitialized_fill7functorINS7_10device_ptrIfEEfEEEEvT0_T1_,"aw",@nobits
	.sectionflags	@""
	.align	128
	.zero		1024


//--------------------- .nv.shared._ZN3cub18CUB_300001_SM_10006detail6reduce28DeviceReduceSingleTileKernelINS2_10policy_hubIfyN4cuda3std3__44plusIfEEE10Policy1000EPfSC_iS9_ffNS7_10__identityEEEvT0_T1_T2_T3_T4_T6_ --------------------------
	.section	.nv.shared._ZN3cub18CUB_300001_SM_10006detail6reduce28DeviceReduceSingleTileKernelINS2_10policy_hubIfyN4cuda3std3__44plusIfEEE10Policy1000EPfSC_iS9_ffNS7_10__identityEEEvT0_T1_T2_T3_T4_T6_,"aw",@nobits
	.sectionflags	@""
	.align	128
.nv.shared._ZN3cub18CUB_300001_SM_10006detail6reduce28DeviceReduceSingleTileKernelINS2_10policy_hubIfyN4cuda3std3__44plusIfEEE10Policy1000EPfSC_iS9_ffNS7_10__identityEEEvT0_T1_T2_T3_T4_T6_:
	.zero		1152


//--------------------- .nv.shared._ZN3cub18CUB_300001_SM_10006detail6reduce18DeviceReduceKernelINS2_10policy_hubIfyN4cuda3std3__44plusIfEEE10Policy1000EN6thrust24THRUST_300001_SM_1000_NS6detail15normal_iteratorINSD_10device_ptrIfEEEEyS9_fNS7_10__identityEEEvT0_PT3_T1_NS0_13GridEvenShareISN_EET2_T4_ --------------------------
	.section	.nv.shared._ZN3cub18CUB_300001_SM_10006detail6reduce18DeviceReduceKernelINS2_10policy_hubIfyN4cuda3std3__44plusIfEEE10Policy1000EN6thrust24THRUST_300001_SM_1000_NS6detail15normal_iteratorINSD_10device_ptrIfEEEEyS9_fNS7_10__identityEEEvT0_PT3_T1_NS0_13GridEvenShareISN_EET2_T4_,"aw",@nobits
	.sectionflags	@""
	.align	128
.nv.shared._ZN3cub18CUB_300001_SM_10006detail6reduce18DeviceReduceKernelINS2_10policy_hubIfyN4cuda3std3__44plusIfEEE10Policy1000EN6thrust24THRUST_300001_SM_1000_NS6detail15normal_iteratorINSD_10device_ptrIfEEEEyS9_fNS7_10__identityEEEvT0_PT3_T1_NS0_13GridEvenShareISN_EET2_T4_:
	.zero		1152


//--------------------- .nv.shared._ZN3cub18CUB_300001_SM_10006detail6reduce28DeviceReduceSingleTileKernelINS2_10policy_hubIfyN4cuda3std3__44plusIfEEE10Policy1000EN6thrust24THRUST_300001_SM_1000_NS6detail15normal_iteratorINSD_10device_ptrIfEEEEPfyS9_ffNS7_10__identityEEEvT0_T1_T2_T3_T4_T6_ --------------------------
	.section	.nv.shared._ZN3cub18CUB_300001_SM_10006detail6reduce28DeviceReduceSingleTileKernelINS2_10policy_hubIfyN4cuda3std3__44plusIfEEE10Policy1000EN6thrust24THRUST_300001_SM_1000_NS6detail15normal_iteratorINSD_10device_ptrIfEEEEPfyS9_ffNS7_10__identityEEEvT0_T1_T2_T3_T4_T6_,"aw",@nobits
	.sectionflags	@""
	.align	128
.nv.shared._ZN3cub18CUB_300001_SM_10006detail6reduce28DeviceReduceSingleTileKernelINS2_10policy_hubIfyN4cuda3std3__44plusIfEEE10Policy1000EN6thrust24THRUST_300001_SM_1000_NS6detail15normal_iteratorINSD_10device_ptrIfEEEEPfyS9_ffNS7_10__identityEEEvT0_T1_T2_T3_T4_T6_:
	.zero		1152


//--------------------- .nv.shared._ZN3cub18CUB_300001_SM_10006detail6reduce28DeviceReduceSingleTileKernelINS2_10policy_hubIfjN4cuda3std3__44plusIfEEE10Policy1000EPfSC_iS9_ffNS7_10__identityEEEvT0_T1_T2_T3_T4_T6_ --------------------------
	.section	.nv.shared._ZN3cub18CUB_300001_SM_10006detail6reduce28DeviceReduceSingleTileKernelINS2_10policy_hubIfjN4cuda3std3__44plusIfEEE10Policy1000EPfSC_iS9_ffNS7_10__identityEEEvT0_T1_T2_T3_T4_T6_,"aw",@nobits
	.sectionflags	@""
	.align	128
.nv.shared._ZN3cub18CUB_300001_SM_10006detail6reduce28DeviceReduceSingleTileKernelINS2_10policy_hubIfjN4cuda3std3__44plusIfEEE10Policy1000EPfSC_iS9_ffNS7_10__identityEEEvT0_T1_T2_T3_T4_T6_:
	.zero		1152


//--------------------- .nv.shared._ZN3cub18CUB_300001_SM_10006detail6reduce18DeviceReduceKernelINS2_10policy_hubIfjN4cuda3std3__44plusIfEEE10Policy1000EN6thrust24THRUST_300001_SM_1000_NS6detail15normal_iteratorINSD_10device_ptrIfEEEEjS9_fNS7_10__identityEEEvT0_PT3_T1_NS0_13GridEvenShareISN_EET2_T4_ --------------------------
	.section	.nv.shared._ZN3cub18CUB_300001_SM_10006detail6reduce18DeviceReduceKernelINS2_10policy_hubIfjN4cuda3std3__44plusIfEEE10Policy1000EN6thrust24THRUST_300001_SM_1000_NS6detail15normal_iteratorINSD_10device_ptrIfEEEEjS9_fNS7_10__identityEEEvT0_PT3_T1_NS0_13GridEvenShareISN_EET2_T4_,"aw",@nobits
	.sectionflags	@""
	.align	128
.nv.shared._ZN3cub18CUB_300001_SM_10006detail6reduce18DeviceReduceKernelINS2_10policy_hubIfjN4cuda3std3__44plusIfEEE10Policy1000EN6thrust24THRUST_300001_SM_1000_NS6detail15normal_iteratorINSD_10device_ptrIfEEEEjS9_fNS7_10__identityEEEvT0_PT3_T1_NS0_13GridEvenShareISN_EET2_T4_:
	.zero		1152


//--------------------- .nv.shared._ZN3cub18CUB_300001_SM_10006detail6reduce28DeviceReduceSingleTileKernelINS2_10policy_hubIfjN4cuda3std3__44plusIfEEE10Policy1000EN6thrust24THRUST_300001_SM_1000_NS6detail15normal_iteratorINSD_10device_ptrIfEEEEPfjS9_ffNS7_10__identityEEEvT0_T1_T2_T3_T4_T6_ --------------------------
	.section	.nv.shared._ZN3cub18CUB_300001_SM_10006detail6reduce28DeviceReduceSingleTileKernelINS2_10policy_hubIfjN4cuda3std3__44plusIfEEE10Policy1000EN6thrust24THRUST_300001_SM_1000_NS6detail15normal_iteratorINSD_10device_ptrIfEEEEPfjS9_ffNS7_10__identityEEEvT0_T1_T2_T3_T4_T6_,"aw",@nobits
	.sectionflags	@""
	.align	128
.nv.shared._ZN3cub18CUB_300001_SM_10006detail6reduce28DeviceReduceSingleTileKernelINS2_10policy_hubIfjN4cuda3std3__44plusIfEEE10Policy1000EN6thrust24THRUST_300001_SM_1000_NS6detail15normal_iteratorINSD_10device_ptrIfEEEEPfjS9_ffNS7_10__identityEEEvT0_T1_T2_T3_T4_T6_:
	.zero		1152


//--------------------- .nv.shared._ZN3cub18CUB_300001_SM_10006detail11EmptyKernelIvEEvv --------------------------
	.section	.nv.shared._ZN3cub18CUB_300001_SM_10006detail11EmptyKernelIvEEvv,"aw",@nobits
	.sectionflags	@""
	.align	128
	.zero		1024


//--------------------- .nv.constant0._ZN3cub18CUB_300001_SM_10006detail9transform16transform_kernelINS2_10policy_hubILb1EN4cuda3std3__45tupleIJN6thrust24THRUST_300001_SM_1000_NS6detail15normal_iteratorINSA_10device_ptrIfEEEESF_EEEE10policy1000El15diffabs_functorSF_JPfSK_EEEvT0_iT1_T2_DpNS2_10kernel_argIT3_EE --------------------------
	.section	.nv.constant0._ZN3cub18CUB_300001_SM_10006detail9transform16transform_kernelINS2_10policy_hubILb1EN4cuda3std3__45tupleIJN6thrust24THRUST_300001_SM_1000_NS6detail15normal_iteratorINSA_10device_ptrIfEEEESF_EEEE10policy1000El15diffabs_functorSF_JPfSK_EEEvT0_iT1_T2_DpNS2_10kernel_argIT3_EE,"a",@progbits
	.sectionflags	@""
	.align	4
.nv.constant0._ZN3cub18CUB_300001_SM_10006detail9transform16transform_kernelINS2_10policy_hubILb1EN4cuda3std3__45tupleIJN6thrust24THRUST_300001_SM_1000_NS6detail15normal_iteratorINSA_10device_ptrIfEEEESF_EEEE10policy1000El15diffabs_functorSF_JPfSK_EEEvT0_iT1_T2_DpNS2_10kernel_argIT3_EE:
	.zero		952


//--------------------- .nv.constant0._ZN3cub18CUB_300001_SM_10006detail9transform16transform_kernelINS2_10policy_hubILb1EN4cuda3std3__45tupleIJN6thrust24THRUST_300001_SM_1000_NS6detail15normal_iteratorINSA_10device_ptrIfEEEESF_EEEE10policy1000Ei15diffabs_functorSF_JPfSK_EEEvT0_iT1_T2_DpNS2_10kernel_argIT3_EE --------------------------
	.section	.nv.constant0._ZN3cub18CUB_300001_SM_10006detail9transform16transform_kernelINS2_10policy_hubILb1EN4cuda3std3__45tupleIJN6thrust24THRUST_300001_SM_1000_NS6detail15normal_iteratorINSA_10device_ptrIfEEEESF_EEEE10policy1000Ei15diffabs_functorSF_JPfSK_EEEvT0_iT1_T2_DpNS2_10kernel_argIT3_EE,"a",@progbits
	.sectionflags	@""
	.align	4
.nv.constant0._ZN3cub18CUB_300001_SM_10006detail9transform16transform_kernelINS2_10policy_hubILb1EN4cuda3std3__45tupleIJN6thrust24THRUST_300001_SM_1000_NS6detail15normal_iteratorINSA_10device_ptrIfEEEESF_EEEE10policy1000Ei15diffabs_functorSF_JPfSK_EEEvT0_iT1_T2_DpNS2_10kernel_argIT3_EE:
	.zero		952


//--------------------- .nv.constant0._ZN3cub18CUB_300001_SM_10006detail9transform16transform_kernelINS2_10policy_hubILb0EN4cuda3std3__45tupleIJN6thrust24THRUST_300001_SM_1000_NS6detail15normal_iteratorINSA_10device_ptrIfEEEESF_EEEE10policy1000ElNS7_4plusIfEESF_JPfSL_EEEvT0_iT1_T2_DpNS2_10kernel_argIT3_EE --------------------------
	.section	.nv.constant0._ZN3cub18CUB_300001_SM_10006detail9transform16transform_kernelINS2_10policy_hubILb0EN4cuda3std3__45tupleIJN6thrust24THRUST_300001_SM_1000_NS6detail15normal_iteratorINSA_10device_ptrIfEEEESF_EEEE10policy1000ElNS7_4plusIfEESF_JPfSL_EEEvT0_iT1_T2_DpNS2_10kernel_argIT3_EE,"a",@progbits
	.sectionflags	@""
	.align	4
.nv.constant0._ZN3cub18CUB_300001_SM_10006detail9transform16transform_kernelINS2_10policy_hubILb0EN4cuda3std3__45tupleIJN6thrust24THRUST_300001_SM_1000_NS6detail15normal_iteratorINSA_10device_ptrIfEEEESF_EEEE10policy1000ElNS7_4plusIfEESF_JPfSL_EEEvT0_iT1_T2_DpNS2_10kernel_argIT3_EE:
	.zero		952


//--------------------- .nv.constant0._ZN3cub18CUB_300001_SM_10006detail9transform16transform_kernelINS2_10policy_hubILb0EN4cuda3std3__45tupleIJN6thrust24THRUST_300001_SM_1000_NS6detail15normal_iteratorINSA_10device_ptrIfEEEESF_EEEE10policy1000EiNS7_4plusIfEESF_JPfSL_EEEvT0_iT1_T2_DpNS2_10kernel_argIT3_EE --------------------------
	.section	.nv.constant0._ZN3cub18CUB_300001_SM_10006detail9transform16transform_kernelINS2_10policy_hubILb0EN4cuda3std3__45tupleIJN6thrust24THRUST_300001_SM_1000_NS6detail15normal_iteratorINSA_10device_ptrIfEEEESF_EEEE10policy1000EiNS7_4plusIfEESF_JPfSL_EEEvT0_iT1_T2_DpNS2_10kernel_argIT3_EE,"a",@progbits
	.sectionflags	@""
	.align	4
.nv.constant0._ZN3cub18CUB_300001_SM_10006detail9transform16transform_kernelINS2_10policy_hubILb0EN4cuda3std3__45tupleIJN6thrust24THRUST_300001_SM_1000_NS6detail15normal_iteratorINSA_10device_ptrIfEEEESF_EEEE10policy1000EiNS7_4plusIfEESF_JPfSL_EEEvT0_iT1_T2_DpNS2_10kernel_argIT3_EE:
	.zero		952


//--------------------- .nv.constant0._ZN3cub18CUB_300001_SM_10006detail9transform16transform_kernelINS2_10policy_hubILb1EN4cuda3std3__45tupleIJN6thrust24THRUST_300001_SM_1000_NS6detail15normal_iteratorINSA_10device_ptrIiEEEESF_EEEE10policy1000El22matrix_vec_mul_functorNSC_INSD_IfEEEEJPiSM_EEEvT0_iT1_T2_DpNS2_10kernel_argIT3_EE --------------------------
	.section	.nv.constant0._ZN3cub18CUB_300001_SM_10006detail9transform16transform_kernelINS2_10policy_hubILb1EN4cuda3std3__45tupleIJN6thrust24THRUST_300001_SM_1000_NS6detail15normal_iteratorINSA_10device_ptrIiEEEESF_EEEE10policy1000El22matrix_vec_mul_functorNSC_INSD_IfEEEEJPiSM_EEEvT0_iT1_T2_DpNS2_10kernel_argIT3_EE,"a",@progbits
	.sectionflags	@""
	.align	4
.nv.constant0._ZN3cub18CUB_300001_SM_10006detail9transform16transform_kernelINS2_10policy_hubILb1EN4cuda3std3__45tupleIJN6thrust24THRUST_300001_SM_1000_NS6detail15normal_iteratorINSA_10device_ptrIiEEEESF_EEEE10policy1000El22matrix_vec_mul_functorNSC_INSD_IfEEEEJPiSM_EEEvT0_iT1_T2_DpNS2_10kernel_argIT3_EE:
	.zero		984


//--------------------- .nv.constant0._ZN3cub18CUB_300001_SM_10006detail9transform16transform_kernelINS2_10policy_hubILb1EN4cuda3std3__45tupleIJN6thrust24THRUST_300001_SM_1000_NS6detail15normal_iteratorINSA_10device_ptrIiEEEESF_EEEE10policy1000Ei22matrix_vec_mul_functorNSC_INSD_IfEEEEJPiSM_EEEvT0_iT1_T2_DpNS2_10kernel_argIT3_EE --------------------------
	.section	.nv.constant0._ZN3cub18CUB_300001_SM_10006detail9transform16transform_kernelINS2_10policy_hubILb1EN4cuda3std3__45tupleIJN6thrust24THRUST_300001_SM_1000_NS6detail15normal_iteratorINSA_10device_ptrIiEEEESF_EEEE10policy1000Ei22matrix_vec_mul_functorNSC_INSD_IfEEEEJPiSM_EEEvT0_iT1_T2_DpNS2_10kernel_argIT3_EE,"a",@progbits
	.sectionflags	@""
	.align	4
.nv.constant0._ZN3cub18CUB_300001_SM_10006detail9transform16transform_kernelINS2_10policy_hubILb1EN4cuda3std3__45tupleIJN6thrust24THRUST_300001_SM_1000_NS6detail15normal_iteratorINSA_10device_ptrIiEEEESF_EEEE10policy1000Ei22matrix_vec_mul_functorNSC_INSD_IfEEEEJPiSM_EEEvT0_iT1_T2_DpNS2_10kernel_argIT3_EE:
	.zero		976


//--------------------- .nv.constant0._ZN3cub18CUB_300001_SM_10006detail8for_each13static_kernelINS2_12policy_hub_t12policy_500_tElN6thrust24THRUST_300001_SM_1000_NS8cuda_cub6__fill7functorINS7_6detail15normal_iteratorINS7_10device_ptrIfEEEEdEEEEvT0_T1_ --------------------------
	.section	.nv.constant0._ZN3cub18CUB_300001_SM_10006detail8for_each13static_kernelINS2_12policy_hub_t12policy_500_tElN6thrust24THRUST_300001_SM_1000_NS8cuda_cub6__fill7functorINS7_6detail15normal_iteratorINS7_10device_ptrIfEEEEdEEEEvT0_T1_,"a",@progbits
	.sectionflags	@""
	.align	4
.nv.constant0._ZN3cub18CUB_300001_SM_10006detail8for_each13static_kernelINS2_12policy_hub_t12policy_500_tElN6thrust24THRUST_300001_SM_1000_NS8cuda_cub6__fill7functorINS7_6detail15normal_iteratorINS7_10device_ptrIfEEEEdEEEEvT0_T1_:
	.zero		920


//--------------------- .nv.constant0._ZN3cub18CUB_300001_SM_10006detail8for_each13static_kernelINS2_12policy_hub_t12policy_500_tElN6thrust24THRUST_300001_SM_1000_NS8cuda_cub6__fill7functorINS7_6detail15normal_iteratorINS7_10device_ptrIfEEEEiEEEEvT0_T1_ --------------------------
	.section	.nv.constant0._ZN3cub18CUB_300001_SM_10006detail8for_each13static_kernelINS2_12policy_hub_t12policy_500_tElN6thrust24THRUST_300001_SM_1000_NS8cuda_cub6__fill7functorINS7_6detail15normal_iteratorINS7_10device_ptrIfEEEEiEEEEvT0_T1_,"a",@progbits
	.sectionflags	@""
	.align	4
.nv.constant0._ZN3cub18CUB_300001_SM_10006detail8for_each13static_kernelINS2_12policy_hub_t12policy_500_tElN6thrust24THRUST_300001_SM_1000_NS8cuda_cub6__fill7functorINS7_6detail15normal_iteratorINS7_10device_ptrIfEEEEiEEEEvT0_T1_:
	.zero		920


//--------------------- .nv.constant0._ZN3cub18CUB_300001_SM_10006detail8for_each13static_kernelINS2_12policy_hub_t12policy_500_tEmN6thrust24THRUST_300001_SM_1000_NS8cuda_cub20__uninitialized_fill7functorINS7_10device_ptrIfEEfEEEEvT0_T1_ --------------------------
	.section	.nv.constant0._ZN3cub18CUB_300001_SM_10006detail8for_each13static_kernelINS2_12policy_hub_t12policy_500_tEmN6thrust24THRUST_300001_SM_1000_NS8cuda_cub20__uninitialized_fill7functorINS7_10device_ptrIfEEfEEEEvT0_T1_,"a",@progbits
	.sectionflags	@""
	.align	4
.nv.constant0._ZN3cub18CUB_300001_SM_10006detail8for_each13static_kernelINS2_12policy_hub_t12policy_500_tEmN6thrust24THRUST_300001_SM_1000_NS8cuda_cub20__uninitialized_fill7functorINS7_10device_ptrIfEEfEEEEvT0_T1_:
	.zero		920


//--------------------- .nv.constant0._ZN3cub18CUB_300001_SM_10006detail6reduce28DeviceReduceSingleTileKernelINS2_10policy_hubIfyN4cuda3std3__44plusIfEEE10Policy1000EPfSC_iS9_ffNS7_10__identityEEEvT0_T1_T2_T3_T4_T6_ --------------------------
	.section	.nv.constant0._ZN3cub18CUB_300001_SM_10006detail6reduce28DeviceReduceSingleTileKernelINS2_10policy_hubIfyN4cuda3std3__44plusIfEEE10Policy1000EPfSC_iS9_ffNS7_10__identityEEEvT0_T1_T2_T3_T4_T6_,"a",@progbits
	.sectionflags	@""
	.align	4
.nv.constant0._ZN3cub18CUB_300001_SM_10006detail6reduce28DeviceReduceSingleTileKernelINS2_10policy_hubIfyN4cuda3std3__44plusIfEEE10Policy1000EPfSC_iS9_ffNS7_10__identityEEEvT0_T1_T2_T3_T4_T6_:
	.zero		925


//--------------------- .nv.constant0._ZN3cub18CUB_300001_SM_10006detail6reduce18DeviceReduceKernelINS2_10policy_hubIfyN4cuda3std3__44plusIfEEE10Policy1000EN6thrust24THRUST_300001_SM_1000_NS6detail15normal_iteratorINSD_10device_ptrIfEEEEyS9_fNS7_10__identityEEEvT0_PT3_T1_NS0_13GridEvenShareISN_EET2_T4_ --------------------------
	.section	.nv.constant0._ZN3cub18CUB_300001_SM_10006detail6reduce18DeviceReduceKernelINS2_10policy_hubIfyN4cuda3std3__44plusIfEEE10Policy1000EN6thrust24THRUST_300001_SM_1000_NS6detail15normal_iteratorINSD_10device_ptrIfEEEEyS9_fNS7_10__identityEEEvT0_PT3_T1_NS0_13GridEvenShareISN_EET2_T4_,"a",@progbits
	.sectionflags	@""
	.align	4
.nv.constant0._ZN3cub18CUB_300001_SM_10006detail6reduce18DeviceReduceKernelINS2_10policy_hubIfyN4cuda3std3__44plusIfEEE10Policy1000EN6thrust24THRUST_300001_SM_1000_NS6detail15normal_iteratorINSD_10device_ptrIfEEEEyS9_fNS7_10__identityEEEvT0_PT3_T1_NS0_13GridEvenShareISN_EET2_T4_:
	.zero		994


//--------------------- .nv.constant0._ZN3cub18CUB_300001_SM_10006detail6reduce28DeviceReduceSingleTileKernelINS2_10policy_hubIfyN4cuda3std3__44plusIfEEE10Policy1000EN6thrust24THRUST_300001_SM_1000_NS6detail15normal_iteratorINSD_10device_ptrIfEEEEPfyS9_ffNS7_10__identityEEEvT0_T1_T2_T3_T4_T6_ --------------------------
	.section	.nv.constant0._ZN3cub18CUB_300001_SM_10006detail6reduce28DeviceReduceSingleTileKernelINS2_10policy_hubIfyN4cuda3std3__44plusIfEEE10Policy1000EN6thrust24THRUST_300001_SM_1000_NS6detail15normal_iteratorINSD_10device_ptrIfEEEEPfyS9_ffNS7_10__identityEEEvT0_T1_T2_T3_T4_T6_,"a",@progbits
	.sectionflags	@""
	.align	4
.nv.constant0._ZN3cub18CUB_300001_SM_10006detail6reduce28DeviceReduceSingleTileKernelINS2_10policy_hubIfyN4cuda3std3__44plusIfEEE10Policy1000EN6thrust24THRUST_300001_SM_1000_NS6detail15normal_iteratorINSD_10device_ptrIfEEEEPfyS9_ffNS7_10__identityEEEvT0_T1_T2_T3_T4_T6_:
	.zero		929


//--------------------- .nv.constant0._ZN3cub18CUB_300001_SM_10006detail6reduce28DeviceReduceSingleTileKernelINS2_10policy_hubIfjN4cuda3std3__44plusIfEEE10Policy1000EPfSC_iS9_ffNS7_10__identityEEEvT0_T1_T2_T3_T4_T6_ --------------------------
	.section	.nv.constant0._ZN3cub18CUB_300001_SM_10006detail6reduce28DeviceReduceSingleTileKernelINS2_10policy_hubIfjN4cuda3std3__44plusIfEEE10Policy1000EPfSC_iS9_ffNS7_10__identityEEEvT0_T1_T2_T3_T4_T6_,"a",@progbits
	.sectionflags	@""
	.align	4
.nv.constant0._ZN3cub18CUB_300001_SM_10006detail6reduce28DeviceReduceSingleTileKernelINS2_10policy_hubIfjN4cuda3std3__44plusIfEEE10Policy1000EPfSC_iS9_ffNS7_10__identityEEEvT0_T1_T2_T3_T4_T6_:
	.zero		925


//--------------------- .nv.constant0._ZN3cub18CUB_300001_SM_10006detail6reduce18DeviceReduceKernelINS2_10policy_hubIfjN4cuda3std3__44plusIfEEE10Policy1000EN6thrust24THRUST_300001_SM_1000_NS6detail15normal_iteratorINSD_10device_ptrIfEEEEjS9_fNS7_10__identityEEEvT0_PT3_T1_NS0_13GridEvenShareISN_EET2_T4_ --------------------------
	.section	.nv.constant0._ZN3cub18CUB_300001_SM_10006detail6reduce18DeviceReduceKernelINS2_10policy_hubIfjN4cuda3std3__44plusIfEEE10Policy1000EN6thrust24THRUST_300001_SM_1000_NS6detail15normal_iteratorINSD_10device_ptrIfEEEEjS9_fNS7_10__identityEEEvT0_PT3_T1_NS0_13GridEvenShareISN_EET2_T4_,"a",@progbits
	.sectionflags	@""
	.align	4
.nv.constant0._ZN3cub18CUB_300001_SM_10006detail6reduce18DeviceReduceKernelINS2_10policy_hubIfjN4cuda3std3__44plusIfEEE10Policy1000EN6thrust24THRUST_300001_SM_1000_NS6detail15normal_iteratorINSD_10device_ptrIfEEEEjS9_fNS7_10__identityEEEvT0_PT3_T1_NS0_13GridEvenShareISN_EET2_T4_:
	.zero		958


//--------------------- .nv.constant0._ZN3cub18CUB_300001_SM_10006detail6reduce28DeviceReduceSingleTileKernelINS2_10policy_hubIfjN4cuda3std3__44plusIfEEE10Policy1000EN6thrust24THRUST_300001_SM_1000_NS6detail15normal_iteratorINSD_10device_ptrIfEEEEPfjS9_ffNS7_10__identityEEEvT0_T1_T2_T3_T4_T6_ --------------------------
	.section	.nv.constant0._ZN3cub18CUB_300001_SM_10006detail6reduce28DeviceReduceSingleTileKernelINS2_10policy_hubIfjN4cuda3std3__44plusIfEEE10Policy1000EN6thrust24THRUST_300001_SM_1000_NS6detail15normal_iteratorINSD_10device_ptrIfEEEEPfjS9_ffNS7_10__identityEEEvT0_T1_T2_T3_T4_T6_,"a",@progbits
	.sectionflags	@""
	.align	4
.nv.constant0._ZN3cub18CUB_300001_SM_10006detail6reduce28DeviceReduceSingleTileKernelINS2_10policy_hubIfjN4cuda3std3__44plusIfEEE10Policy1000EN6thrust24THRUST_300001_SM_1000_NS6detail15normal_iteratorINSD_10device_ptrIfEEEEPfjS9_ffNS7_10__identityEEEvT0_T1_T2_T3_T4_T6_:
	.zero		925


//--------------------- .nv.constant0._ZN3cub18CUB_300001_SM_10006detail11EmptyKernelIvEEvv --------------------------
	.section	.nv.constant0._ZN3cub18CUB_300001_SM_10006detail11EmptyKernelIvEEvv,"a",@progbits
	.sectionflags	@""
	.align	4
.nv.constant0._ZN3cub18CUB_300001_SM_10006detail11EmptyKernelIvEEvv:
	.zero		896


//--------------------- SYMBOLS --------------------------

	.type		.nv.reservedSmem.offset0,@object
	.size		.nv.reservedSmem.offset0,0x4
	.type		.nv.reservedSmem.cap,@object
	.size		.nv.reservedSmem.cap,0x4
